//
// Generated by NVIDIA NVVM Compiler
//
// Compiler Build ID: CL-36424714
// Cuda compilation tools, release 13.0, V13.0.88
// Based on NVVM 20.0.0
//

.version 9.0
.target sm_100
.address_size 64

	// .globl	_Z11computerNMSPfPiS0_ifi
// _ZZN3cub18CUB_300001_SM_10006detail10radix_sort31DeviceRadixSortSingleTileKernelINS1_5radix10policy_hubIfiyE10Policy1000ELNS0_9SortOrderE1EfiyNS1_21identity_decomposer_tEEEvPKT1_PSA_PKT2_PSE_T3_iiT4_E12temp_storage has been demoted
// _ZZN3cub18CUB_300001_SM_10006detail10radix_sort30DeviceRadixSortHistogramKernelINS1_5radix10policy_hubIfiyE10Policy1000ELNS0_9SortOrderE1EfyNS1_21identity_decomposer_tEEEvPT2_PKT1_SA_iiT3_E12temp_storage has been demoted
// _ZZN3cub18CUB_300001_SM_10006detail10radix_sort33DeviceRadixSortExclusiveSumKernelINS1_5radix10policy_hubIfiyE10Policy1000EyEEvPT0_E12temp_storage has been demoted
// _ZZN3cub18CUB_300001_SM_10006detail10radix_sort29DeviceRadixSortOnesweepKernelINS1_5radix10policy_hubIfiyE10Policy1000ELNS0_9SortOrderE1EfiyiiNS1_21identity_decomposer_tEEEvPT5_SB_PT3_PKSC_PT1_PKSG_PT2_PKSK_T4_iiT6_E1s has been demoted
// _ZZN3cub18CUB_300001_SM_10006detail10radix_sort31DeviceRadixSortSingleTileKernelINS1_5radix10policy_hubIffyE10Policy1000ELNS0_9SortOrderE1EffyNS1_21identity_decomposer_tEEEvPKT1_PSA_PKT2_PSE_T3_iiT4_E12temp_storage has been demoted
// _ZZN3cub18CUB_300001_SM_10006detail10radix_sort30DeviceRadixSortHistogramKernelINS1_5radix10policy_hubIffyE10Policy1000ELNS0_9SortOrderE1EfyNS1_21identity_decomposer_tEEEvPT2_PKT1_SA_iiT3_E12temp_storage has been demoted
// _ZZN3cub18CUB_300001_SM_10006detail10radix_sort33DeviceRadixSortExclusiveSumKernelINS1_5radix10policy_hubIffyE10Policy1000EyEEvPT0_E12temp_storage has been demoted
// _ZZN3cub18CUB_300001_SM_10006detail10radix_sort29DeviceRadixSortOnesweepKernelINS1_5radix10policy_hubIffyE10Policy1000ELNS0_9SortOrderE1EffyiiNS1_21identity_decomposer_tEEEvPT5_SB_PT3_PKSC_PT1_PKSG_PT2_PKSK_T4_iiT6_E1s has been demoted
// _ZZN3cub18CUB_300001_SM_10006detail6reduce28DeviceReduceSingleTileKernelINS2_10policy_hubIljN4cuda3std3__44plusIlEEE10Policy1000EN6thrust24THRUST_300001_SM_1000_NS18transform_iteratorINSD_6detail14equal_to_valueIiEENSF_15normal_iteratorINSD_10device_ptrIiEEEEllEEPljS9_llNS7_10__identityEEEvT0_T1_T2_T3_T4_T6_E12temp_storage has been demoted
// _ZZN3cub18CUB_300001_SM_10006detail6reduce18DeviceReduceKernelINS2_10policy_hubIljN4cuda3std3__44plusIlEEE10Policy1000EN6thrust24THRUST_300001_SM_1000_NS18transform_iteratorINSD_6detail14equal_to_valueIiEENSF_15normal_iteratorINSD_10device_ptrIiEEEEllEEjS9_lNS7_10__identityEEEvT0_PT3_T1_NS0_13GridEvenShareISR_EET2_T4_E12temp_storage has been demoted
// _ZZN3cub18CUB_300001_SM_10006detail6reduce28DeviceReduceSingleTileKernelINS2_10policy_hubIljN4cuda3std3__44plusIlEEE10Policy1000EPlSC_iS9_llNS7_10__identityEEEvT0_T1_T2_T3_T4_T6_E12temp_storage has been demoted
// _ZZN3cub18CUB_300001_SM_10006detail6reduce28DeviceReduceSingleTileKernelINS2_10policy_hubIlyN4cuda3std3__44plusIlEEE10Policy1000EN6thrust24THRUST_300001_SM_1000_NS18transform_iteratorINSD_6detail14equal_to_valueIiEENSF_15normal_iteratorINSD_10device_ptrIiEEEEllEEPlyS9_llNS7_10__identityEEEvT0_T1_T2_T3_T4_T6_E12temp_storage has been demoted
// _ZZN3cub18CUB_300001_SM_10006detail6reduce18DeviceReduceKernelINS2_10policy_hubIlyN4cuda3std3__44plusIlEEE10Policy1000EN6thrust24THRUST_300001_SM_1000_NS18transform_iteratorINSD_6detail14equal_to_valueIiEENSF_15normal_iteratorINSD_10device_ptrIiEEEEllEEyS9_lNS7_10__identityEEEvT0_PT3_T1_NS0_13GridEvenShareISR_EET2_T4_E12temp_storage has been demoted
// _ZZN3cub18CUB_300001_SM_10006detail6reduce28DeviceReduceSingleTileKernelINS2_10policy_hubIlyN4cuda3std3__44plusIlEEE10Policy1000EPlSC_iS9_llNS7_10__identityEEEvT0_T1_T2_T3_T4_T6_E12temp_storage has been demoted
.global .align 1 .b8 _ZN34_INTERNAL_f0ded0c4_4_k_cu_51705ddd4cuda3std3__45__cpo5beginE[1];
.global .align 1 .b8 _ZN34_INTERNAL_f0ded0c4_4_k_cu_51705ddd4cuda3std3__45__cpo3endE[1];
.global .align 1 .b8 _ZN34_INTERNAL_f0ded0c4_4_k_cu_51705ddd4cuda3std3__45__cpo6cbeginE[1];
.global .align 1 .b8 _ZN34_INTERNAL_f0ded0c4_4_k_cu_51705ddd4cuda3std3__45__cpo4cendE[1];
.global .align 1 .b8 _ZN34_INTERNAL_f0ded0c4_4_k_cu_51705ddd4cuda3std3__45__cpo6rbeginE[1];
.global .align 1 .b8 _ZN34_INTERNAL_f0ded0c4_4_k_cu_51705ddd4cuda3std3__45__cpo4rendE[1];
.global .align 1 .b8 _ZN34_INTERNAL_f0ded0c4_4_k_cu_51705ddd4cuda3std3__45__cpo7crbeginE[1];
.global .align 1 .b8 _ZN34_INTERNAL_f0ded0c4_4_k_cu_51705ddd4cuda3std3__45__cpo5crendE[1];
.global .align 1 .b8 _ZN34_INTERNAL_f0ded0c4_4_k_cu_51705ddd4cuda3std3__436_GLOBAL__N__f0ded0c4_4_k_cu_51705ddd6ignoreE[1];
.global .align 1 .b8 _ZN34_INTERNAL_f0ded0c4_4_k_cu_51705ddd4cuda3std3__419piecewise_constructE[1];
.global .align 1 .b8 _ZN34_INTERNAL_f0ded0c4_4_k_cu_51705ddd4cuda3std3__48in_placeE[1];
.global .align 1 .b8 _ZN34_INTERNAL_f0ded0c4_4_k_cu_51705ddd4cuda3std3__420unreachable_sentinelE[1];
.global .align 1 .b8 _ZN34_INTERNAL_f0ded0c4_4_k_cu_51705ddd4cuda3std3__47nulloptE[1];
.global .align 1 .b8 _ZN34_INTERNAL_f0ded0c4_4_k_cu_51705ddd4cuda3std3__48unexpectE[1];
.global .align 1 .b8 _ZN34_INTERNAL_f0ded0c4_4_k_cu_51705ddd4cuda3std6ranges3__45__cpo4swapE[1];
.global .align 1 .b8 _ZN34_INTERNAL_f0ded0c4_4_k_cu_51705ddd4cuda3std6ranges3__45__cpo9iter_moveE[1];
.global .align 1 .b8 _ZN34_INTERNAL_f0ded0c4_4_k_cu_51705ddd4cuda3std6ranges3__45__cpo5beginE[1];
.global .align 1 .b8 _ZN34_INTERNAL_f0ded0c4_4_k_cu_51705ddd4cuda3std6ranges3__45__cpo3endE[1];
.global .align 1 .b8 _ZN34_INTERNAL_f0ded0c4_4_k_cu_51705ddd4cuda3std6ranges3__45__cpo6cbeginE[1];
.global .align 1 .b8 _ZN34_INTERNAL_f0ded0c4_4_k_cu_51705ddd4cuda3std6ranges3__45__cpo4cendE[1];
.global .align 1 .b8 _ZN34_INTERNAL_f0ded0c4_4_k_cu_51705ddd4cuda3std6ranges3__45__cpo7advanceE[1];
.global .align 1 .b8 _ZN34_INTERNAL_f0ded0c4_4_k_cu_51705ddd4cuda3std6ranges3__45__cpo9iter_swapE[1];
.global .align 1 .b8 _ZN34_INTERNAL_f0ded0c4_4_k_cu_51705ddd4cuda3std6ranges3__45__cpo4nextE[1];
.global .align 1 .b8 _ZN34_INTERNAL_f0ded0c4_4_k_cu_51705ddd4cuda3std6ranges3__45__cpo4prevE[1];
.global .align 1 .b8 _ZN34_INTERNAL_f0ded0c4_4_k_cu_51705ddd4cuda3std6ranges3__45__cpo4dataE[1];
.global .align 1 .b8 _ZN34_INTERNAL_f0ded0c4_4_k_cu_51705ddd4cuda3std6ranges3__45__cpo5cdataE[1];
.global .align 1 .b8 _ZN34_INTERNAL_f0ded0c4_4_k_cu_51705ddd4cuda3std6ranges3__45__cpo4sizeE[1];
.global .align 1 .b8 _ZN34_INTERNAL_f0ded0c4_4_k_cu_51705ddd4cuda3std6ranges3__45__cpo5ssizeE[1];
.global .align 1 .b8 _ZN34_INTERNAL_f0ded0c4_4_k_cu_51705ddd4cuda3std6ranges3__45__cpo8distanceE[1];
.global .align 1 .b8 _ZN34_INTERNAL_f0ded0c4_4_k_cu_51705ddd6thrust24THRUST_300001_SM_1000_NS8cuda_cub3parE[1];
.global .align 1 .b8 _ZN34_INTERNAL_f0ded0c4_4_k_cu_51705ddd6thrust24THRUST_300001_SM_1000_NS8cuda_cub10par_nosyncE[1];
.global .align 1 .b8 _ZN34_INTERNAL_f0ded0c4_4_k_cu_51705ddd6thrust24THRUST_300001_SM_1000_NS6system6detail10sequential3seqE[1];
.global .align 1 .b8 _ZN34_INTERNAL_f0ded0c4_4_k_cu_51705ddd6thrust24THRUST_300001_SM_1000_NS6system3cpp3parE[1];
.global .align 1 .b8 _ZN34_INTERNAL_f0ded0c4_4_k_cu_51705ddd6thrust24THRUST_300001_SM_1000_NS12placeholders2_1E[1];
.global .align 1 .b8 _ZN34_INTERNAL_f0ded0c4_4_k_cu_51705ddd6thrust24THRUST_300001_SM_1000_NS12placeholders2_2E[1];
.global .align 1 .b8 _ZN34_INTERNAL_f0ded0c4_4_k_cu_51705ddd6thrust24THRUST_300001_SM_1000_NS12placeholders2_3E[1];
.global .align 1 .b8 _ZN34_INTERNAL_f0ded0c4_4_k_cu_51705ddd6thrust24THRUST_300001_SM_1000_NS12placeholders2_4E[1];
.global .align 1 .b8 _ZN34_INTERNAL_f0ded0c4_4_k_cu_51705ddd6thrust24THRUST_300001_SM_1000_NS12placeholders2_5E[1];
.global .align 1 .b8 _ZN34_INTERNAL_f0ded0c4_4_k_cu_51705ddd6thrust24THRUST_300001_SM_1000_NS12placeholders2_6E[1];
.global .align 1 .b8 _ZN34_INTERNAL_f0ded0c4_4_k_cu_51705ddd6thrust24THRUST_300001_SM_1000_NS12placeholders2_7E[1];
.global .align 1 .b8 _ZN34_INTERNAL_f0ded0c4_4_k_cu_51705ddd6thrust24THRUST_300001_SM_1000_NS12placeholders2_8E[1];
.global .align 1 .b8 _ZN34_INTERNAL_f0ded0c4_4_k_cu_51705ddd6thrust24THRUST_300001_SM_1000_NS12placeholders2_9E[1];
.global .align 1 .b8 _ZN34_INTERNAL_f0ded0c4_4_k_cu_51705ddd6thrust24THRUST_300001_SM_1000_NS12placeholders3_10E[1];
.global .align 1 .b8 _ZN34_INTERNAL_f0ded0c4_4_k_cu_51705ddd6thrust24THRUST_300001_SM_1000_NS3seqE[1];
.global .align 1 .b8 _ZN34_INTERNAL_f0ded0c4_4_k_cu_51705ddd6thrust24THRUST_300001_SM_1000_NS6deviceE[1];

.visible .entry _Z11computerNMSPfPiS0_ifi(
	.param .u64 .ptr .align 1 _Z11computerNMSPfPiS0_ifi_param_0,
	.param .u64 .ptr .align 1 _Z11computerNMSPfPiS0_ifi_param_1,
	.param .u64 .ptr .align 1 _Z11computerNMSPfPiS0_ifi_param_2,
	.param .u32 _Z11computerNMSPfPiS0_ifi_param_3,
	.param .f32 _Z11computerNMSPfPiS0_ifi_param_4,
	.param .u32 _Z11computerNMSPfPiS0_ifi_param_5
)
{
	.reg .pred 	%p<11>;
	.reg .b32 	%r<13>;
	.reg .b32 	%f<35>;
	.reg .b64 	%rd<17>;

	ld.param.u64 	%rd3, [_Z11computerNMSPfPiS0_ifi_param_0];
	ld.param.u64 	%rd5, [_Z11computerNMSPfPiS0_ifi_param_1];
	ld.param.u64 	%rd4, [_Z11computerNMSPfPiS0_ifi_param_2];
	ld.param.u32 	%r4, [_Z11computerNMSPfPiS0_ifi_param_3];
	ld.param.f32 	%f15, [_Z11computerNMSPfPiS0_ifi_param_4];
	ld.param.u32 	%r3, [_Z11computerNMSPfPiS0_ifi_param_5];
	cvta.to.global.u64 	%rd1, %rd5;
	mov.u32 	%r5, %ctaid.x;
	mov.u32 	%r6, %ntid.x;
	mov.u32 	%r7, %tid.x;
	mad.lo.s32 	%r1, %r5, %r6, %r7;
	setp.ge.s32 	%p1, %r1, %r4;
	setp.le.s32 	%p2, %r1, %r3;
	or.pred  	%p3, %p1, %p2;
	@%p3 bra 	$L__BB0_6;
	cvta.to.global.u64 	%rd6, %rd4;
	mul.wide.s32 	%rd7, %r1, 4;
	add.s64 	%rd8, %rd1, %rd7;
	ld.global.u32 	%r2, [%rd8];
	mul.wide.s32 	%rd9, %r2, 4;
	add.s64 	%rd2, %rd6, %rd9;
	ld.global.u32 	%r8, [%rd2];
	setp.ne.s32 	%p4, %r8, 1;
	@%p4 bra 	$L__BB0_6;
	cvta.to.global.u64 	%rd10, %rd3;
	mul.wide.s32 	%rd11, %r3, 4;
	add.s64 	%rd12, %rd1, %rd11;
	ld.global.u32 	%r9, [%rd12];
	shl.b32 	%r10, %r9, 2;
	mul.wide.s32 	%rd13, %r10, 4;
	add.s64 	%rd14, %rd10, %rd13;
	shl.b32 	%r11, %r2, 2;
	mul.wide.s32 	%rd15, %r11, 4;
	add.s64 	%rd16, %rd10, %rd15;
	ld.global.f32 	%f1, [%rd14];
	ld.global.f32 	%f2, [%rd16];
	max.f32 	%f3, %f1, %f2;
	ld.global.f32 	%f4, [%rd14+4];
	ld.global.f32 	%f5, [%rd16+4];
	max.f32 	%f17, %f4, %f5;
	ld.global.f32 	%f7, [%rd14+8];
	ld.global.f32 	%f8, [%rd16+8];
	min.f32 	%f9, %f7, %f8;
	ld.global.f32 	%f10, [%rd14+12];
	ld.global.f32 	%f11, [%rd16+12];
	min.f32 	%f18, %f10, %f11;
	setp.le.f32 	%p5, %f9, %f3;
	setp.le.f32 	%p6, %f18, %f17;
	or.pred  	%p7, %p5, %p6;
	mov.f32 	%f34, 0f00000000;
	@%p7 bra 	$L__BB0_4;
	sub.f32 	%f19, %f7, %f1;
	sub.f32 	%f20, %f10, %f4;
	mul.f32 	%f21, %f19, %f20;
	sub.f32 	%f23, %f8, %f2;
	sub.f32 	%f24, %f11, %f5;
	mul.f32 	%f25, %f23, %f24;
	sub.f32 	%f26, %f9, %f3;
	sub.f32 	%f27, %f18, %f17;
	mul.f32 	%f28, %f26, %f27;
	add.f32 	%f29, %f21, %f25;
	sub.f32 	%f30, %f29, %f28;
	min.f32 	%f31, %f30, %f21;
	setp.le.f32 	%p8, %f31, 0f00000000;
	setp.le.f32 	%p9, %f25, 0f00000000;
	div.rn.f32 	%f32, %f28, %f30;
	selp.f32 	%f33, 0f00000000, %f32, %p8;
	selp.f32 	%f34, 0f00000000, %f33, %p9;
$L__BB0_4:
	setp.leu.f32 	%p10, %f34, %f15;
	@%p10 bra 	$L__BB0_6;
	mov.b32 	%r12, 0;
	st.global.u32 	[%rd2], %r12;
$L__BB0_6:
	ret;

}
	// .globl	_ZN3cub18CUB_300001_SM_10006detail11EmptyKernelIvEEvv
.visible .entry _ZN3cub18CUB_300001_SM_10006detail11EmptyKernelIvEEvv()
{


	ret;

}
	// .globl	_ZN3cub18CUB_300001_SM_10006detail8for_each13static_kernelINS2_12policy_hub_t12policy_500_tEmN6thrust24THRUST_300001_SM_1000_NS8cuda_cub20__uninitialized_fill7functorINS7_10device_ptrIiEEiEEEEvT0_T1_
.visible .entry _ZN3cub18CUB_300001_SM_10006detail8for_each13static_kernelINS2_12policy_hub_t12policy_500_tEmN6thrust24THRUST_300001_SM_1000_NS8cuda_cub20__uninitialized_fill7functorINS7_10device_ptrIiEEiEEEEvT0_T1_(
	.param .u64 _ZN3cub18CUB_300001_SM_10006detail8for_each13static_kernelINS2_12policy_hub_t12policy_500_tEmN6thrust24THRUST_300001_SM_1000_NS8cuda_cub20__uninitialized_fill7functorINS7_10device_ptrIiEEiEEEEvT0_T1__param_0,
	.param .align 8 .b8 _ZN3cub18CUB_300001_SM_10006detail8for_each13static_kernelINS2_12policy_hub_t12policy_500_tEmN6thrust24THRUST_300001_SM_1000_NS8cuda_cub20__uninitialized_fill7functorINS7_10device_ptrIiEEiEEEEvT0_T1__param_1[16]
)
.maxntid 256
{
	.reg .pred 	%p<4>;
	.reg .b16 	%rs<5>;
	.reg .b32 	%r<12>;
	.reg .b64 	%rd<16>;

	ld.param.u32 	%r3, [_ZN3cub18CUB_300001_SM_10006detail8for_each13static_kernelINS2_12policy_hub_t12policy_500_tEmN6thrust24THRUST_300001_SM_1000_NS8cuda_cub20__uninitialized_fill7functorINS7_10device_ptrIiEEiEEEEvT0_T1__param_1+8];
	ld.param.u64 	%rd4, [_ZN3cub18CUB_300001_SM_10006detail8for_each13static_kernelINS2_12policy_hub_t12policy_500_tEmN6thrust24THRUST_300001_SM_1000_NS8cuda_cub20__uninitialized_fill7functorINS7_10device_ptrIiEEiEEEEvT0_T1__param_1];
	ld.param.u64 	%rd5, [_ZN3cub18CUB_300001_SM_10006detail8for_each13static_kernelINS2_12policy_hub_t12policy_500_tEmN6thrust24THRUST_300001_SM_1000_NS8cuda_cub20__uninitialized_fill7functorINS7_10device_ptrIiEEiEEEEvT0_T1__param_0];
	mov.u32 	%r9, %ctaid.x;
	mul.wide.u32 	%rd1, %r9, 512;
	sub.s64 	%rd2, %rd5, %rd1;
	setp.lt.u64 	%p1, %rd2, 512;
	@%p1 bra 	$L__BB2_2;
	mov.u32 	%r11, %tid.x;
	cvta.to.global.u64 	%rd11, %rd4;
	cvt.u64.u32 	%rd12, %r11;
	add.s64 	%rd13, %rd1, %rd12;
	shl.b64 	%rd14, %rd13, 2;
	add.s64 	%rd15, %rd11, %rd14;
	st.global.u32 	[%rd15], %r3;
	st.global.u32 	[%rd15+1024], %r3;
	bra.uni 	$L__BB2_6;
$L__BB2_2:
	cvta.to.global.u64 	%rd6, %rd4;
	mov.u32 	%r2, %tid.x;
	cvt.u64.u32 	%rd7, %r2;
	setp.le.u64 	%p2, %rd2, %rd7;
	add.s64 	%rd8, %rd1, %rd7;
	shl.b64 	%rd9, %rd8, 2;
	add.s64 	%rd3, %rd6, %rd9;
	@%p2 bra 	$L__BB2_4;
	st.global.u32 	[%rd3], %r3;
$L__BB2_4:
	add.s32 	%r10, %r2, 256;
	cvt.u64.u32 	%rd10, %r10;
	setp.le.u64 	%p3, %rd2, %rd10;
	@%p3 bra 	$L__BB2_6;
	st.global.u32 	[%rd3+1024], %r3;
$L__BB2_6:
	ret;

}
	// .globl	_ZN3cub18CUB_300001_SM_10006detail8for_each13static_kernelINS2_12policy_hub_t12policy_500_tElN6thrust24THRUST_300001_SM_1000_NS8cuda_cub10__tabulate7functorINS7_6detail15normal_iteratorINS7_10device_ptrIiEEEENS7_6system6detail7generic6detail22compute_sequence_valueIivEElEEEEvT0_T1_
.visible .entry _ZN3cub18CUB_300001_SM_10006detail8for_each13static_kernelINS2_12policy_hub_t12policy_500_tElN6thrust24THRUST_300001_SM_1000_NS8cuda_cub10__tabulate7functorINS7_6detail15normal_iteratorINS7_10device_ptrIiEEEENS7_6system6detail7generic6detail22compute_sequence_valueIivEElEEEEvT0_T1_(
	.param .u64 _ZN3cub18CUB_300001_SM_10006detail8for_each13static_kernelINS2_12policy_hub_t12policy_500_tElN6thrust24THRUST_300001_SM_1000_NS8cuda_cub10__tabulate7functorINS7_6detail15normal_iteratorINS7_10device_ptrIiEEEENS7_6system6detail7generic6detail22compute_sequence_valueIivEElEEEEvT0_T1__param_0,
	.param .align 8 .b8 _ZN3cub18CUB_300001_SM_10006detail8for_each13static_kernelINS2_12policy_hub_t12policy_500_tElN6thrust24THRUST_300001_SM_1000_NS8cuda_cub10__tabulate7functorINS7_6detail15normal_iteratorINS7_10device_ptrIiEEEENS7_6system6detail7generic6detail22compute_sequence_valueIivEElEEEEvT0_T1__param_1[16]
)
.maxntid 256
{
	.reg .pred 	%p<4>;
	.reg .b32 	%r<18>;
	.reg .b64 	%rd<20>;

	ld.param.u64 	%rd7, [_ZN3cub18CUB_300001_SM_10006detail8for_each13static_kernelINS2_12policy_hub_t12policy_500_tElN6thrust24THRUST_300001_SM_1000_NS8cuda_cub10__tabulate7functorINS7_6detail15normal_iteratorINS7_10device_ptrIiEEEENS7_6system6detail7generic6detail22compute_sequence_valueIivEElEEEEvT0_T1__param_1];
	ld.param.u64 	%rd8, [_ZN3cub18CUB_300001_SM_10006detail8for_each13static_kernelINS2_12policy_hub_t12policy_500_tElN6thrust24THRUST_300001_SM_1000_NS8cuda_cub10__tabulate7functorINS7_6detail15normal_iteratorINS7_10device_ptrIiEEEENS7_6system6detail7generic6detail22compute_sequence_valueIivEElEEEEvT0_T1__param_0];
	ld.param.v2.u32 	{%r3, %r4}, [_ZN3cub18CUB_300001_SM_10006detail8for_each13static_kernelINS2_12policy_hub_t12policy_500_tElN6thrust24THRUST_300001_SM_1000_NS8cuda_cub10__tabulate7functorINS7_6detail15normal_iteratorINS7_10device_ptrIiEEEENS7_6system6detail7generic6detail22compute_sequence_valueIivEElEEEEvT0_T1__param_1+8];
	mov.u32 	%r5, %ctaid.x;
	mul.wide.u32 	%rd1, %r5, 512;
	sub.s64 	%rd2, %rd8, %rd1;
	setp.lt.s64 	%p1, %rd2, 512;
	@%p1 bra 	$L__BB3_2;
	mov.u32 	%r13, %tid.x;
	cvta.to.global.u64 	%rd15, %rd7;
	cvt.u64.u32 	%rd16, %r13;
	add.s64 	%rd17, %rd1, %rd16;
	cvt.u32.u64 	%r14, %rd17;
	mad.lo.s32 	%r15, %r4, %r14, %r3;
	shl.b64 	%rd18, %rd17, 2;
	add.s64 	%rd19, %rd15, %rd18;
	st.global.u32 	[%rd19], %r15;
	add.s32 	%r16, %r14, 256;
	mad.lo.s32 	%r17, %r4, %r16, %r3;
	st.global.u32 	[%rd19+1024], %r17;
	bra.uni 	$L__BB3_6;
$L__BB3_2:
	cvta.to.global.u64 	%rd3, %rd7;
	mov.u32 	%r6, %tid.x;
	cvt.s64.s32 	%rd4, %rd2;
	cvt.u64.u32 	%rd5, %r6;
	setp.le.s64 	%p2, %rd4, %rd5;
	@%p2 bra 	$L__BB3_4;
	add.s64 	%rd9, %rd1, %rd5;
	cvt.u32.u64 	%r7, %rd9;
	mad.lo.s32 	%r8, %r4, %r7, %r3;
	shl.b64 	%rd10, %rd9, 2;
	add.s64 	%rd11, %rd3, %rd10;
	st.global.u32 	[%rd11], %r8;
$L__BB3_4:
	cvt.u32.u64 	%r9, %rd5;
	add.s32 	%r10, %r9, 256;
	cvt.u64.u32 	%rd6, %r10;
	setp.le.s64 	%p3, %rd4, %rd6;
	@%p3 bra 	$L__BB3_6;
	add.s64 	%rd12, %rd1, %rd6;
	shl.b64 	%rd13, %rd12, 2;
	cvt.u32.u64 	%r11, %rd12;
	mad.lo.s32 	%r12, %r4, %r11, %r3;
	add.s64 	%rd14, %rd13, %rd3;
	st.global.u32 	[%rd14], %r12;
$L__BB3_6:
	ret;

}
	// .globl	_ZN3cub18CUB_300001_SM_10006detail6reduce28DeviceReduceSingleTileKernelINS2_10policy_hubIljN4cuda3std3__44plusIlEEE10Policy1000EN6thrust24THRUST_300001_SM_1000_NS18transform_iteratorINSD_6detail14equal_to_valueIiEENSF_15normal_iteratorINSD_10device_ptrIiEEEEllEEPljS9_llNS7_10__identityEEEvT0_T1_T2_T3_T4_T6_
.visible .entry _ZN3cub18CUB_300001_SM_10006detail6reduce28DeviceReduceSingleTileKernelINS2_10policy_hubIljN4cuda3std3__44plusIlEEE10Policy1000EN6thrust24THRUST_300001_SM_1000_NS18transform_iteratorINSD_6detail14equal_to_valueIiEENSF_15normal_iteratorINSD_10device_ptrIiEEEEllEEPljS9_llNS7_10__identityEEEvT0_T1_T2_T3_T4_T6_(
	.param .align 8 .b8 _ZN3cub18CUB_300001_SM_10006detail6reduce28DeviceReduceSingleTileKernelINS2_10policy_hubIljN4cuda3std3__44plusIlEEE10Policy1000EN6thrust24THRUST_300001_SM_1000_NS18transform_iteratorINSD_6detail14equal_to_valueIiEENSF_15normal_iteratorINSD_10device_ptrIiEEEEllEEPljS9_llNS7_10__identityEEEvT0_T1_T2_T3_T4_T6__param_0[16],
	.param .u64 .ptr .align 1 _ZN3cub18CUB_300001_SM_10006detail6reduce28DeviceReduceSingleTileKernelINS2_10policy_hubIljN4cuda3std3__44plusIlEEE10Policy1000EN6thrust24THRUST_300001_SM_1000_NS18transform_iteratorINSD_6detail14equal_to_valueIiEENSF_15normal_iteratorINSD_10device_ptrIiEEEEllEEPljS9_llNS7_10__identityEEEvT0_T1_T2_T3_T4_T6__param_1,
	.param .u32 _ZN3cub18CUB_300001_SM_10006detail6reduce28DeviceReduceSingleTileKernelINS2_10policy_hubIljN4cuda3std3__44plusIlEEE10Policy1000EN6thrust24THRUST_300001_SM_1000_NS18transform_iteratorINSD_6detail14equal_to_valueIiEENSF_15normal_iteratorINSD_10device_ptrIiEEEEllEEPljS9_llNS7_10__identityEEEvT0_T1_T2_T3_T4_T6__param_2,
	.param .align 1 .b8 _ZN3cub18CUB_300001_SM_10006detail6reduce28DeviceReduceSingleTileKernelINS2_10policy_hubIljN4cuda3std3__44plusIlEEE10Policy1000EN6thrust24THRUST_300001_SM_1000_NS18transform_iteratorINSD_6detail14equal_to_valueIiEENSF_15normal_iteratorINSD_10device_ptrIiEEEEllEEPljS9_llNS7_10__identityEEEvT0_T1_T2_T3_T4_T6__param_3[1],
	.param .u64 _ZN3cub18CUB_300001_SM_10006detail6reduce28DeviceReduceSingleTileKernelINS2_10policy_hubIljN4cuda3std3__44plusIlEEE10Policy1000EN6thrust24THRUST_300001_SM_1000_NS18transform_iteratorINSD_6detail14equal_to_valueIiEENSF_15normal_iteratorINSD_10device_ptrIiEEEEllEEPljS9_llNS7_10__identityEEEvT0_T1_T2_T3_T4_T6__param_4,
	.param .align 1 .b8 _ZN3cub18CUB_300001_SM_10006detail6reduce28DeviceReduceSingleTileKernelINS2_10policy_hubIljN4cuda3std3__44plusIlEEE10Policy1000EN6thrust24THRUST_300001_SM_1000_NS18transform_iteratorINSD_6detail14equal_to_valueIiEENSF_15normal_iteratorINSD_10device_ptrIiEEEEllEEPljS9_llNS7_10__identityEEEvT0_T1_T2_T3_T4_T6__param_5[1]
)
.maxntid 512
.minnctapersm 1
{
	.reg .pred 	%p<140>;
	.reg .b16 	%rs<5>;
	.reg .b32 	%r<365>;
	.reg .b64 	%rd<431>;
	// demoted variable
	.shared .align 8 .b8 _ZZN3cub18CUB_300001_SM_10006detail6reduce28DeviceReduceSingleTileKernelINS2_10policy_hubIljN4cuda3std3__44plusIlEEE10Policy1000EN6thrust24THRUST_300001_SM_1000_NS18transform_iteratorINSD_6detail14equal_to_valueIiEENSF_15normal_iteratorINSD_10device_ptrIiEEEEllEEPljS9_llNS7_10__identityEEEvT0_T1_T2_T3_T4_T6_E12temp_storage[152];
	ld.param.u32 	%r52, [_ZN3cub18CUB_300001_SM_10006detail6reduce28DeviceReduceSingleTileKernelINS2_10policy_hubIljN4cuda3std3__44plusIlEEE10Policy1000EN6thrust24THRUST_300001_SM_1000_NS18transform_iteratorINSD_6detail14equal_to_valueIiEENSF_15normal_iteratorINSD_10device_ptrIiEEEEllEEPljS9_llNS7_10__identityEEEvT0_T1_T2_T3_T4_T6__param_0+8];
	ld.param.u64 	%rd49, [_ZN3cub18CUB_300001_SM_10006detail6reduce28DeviceReduceSingleTileKernelINS2_10policy_hubIljN4cuda3std3__44plusIlEEE10Policy1000EN6thrust24THRUST_300001_SM_1000_NS18transform_iteratorINSD_6detail14equal_to_valueIiEENSF_15normal_iteratorINSD_10device_ptrIiEEEEllEEPljS9_llNS7_10__identityEEEvT0_T1_T2_T3_T4_T6__param_0];
	ld.param.u64 	%rd51, [_ZN3cub18CUB_300001_SM_10006detail6reduce28DeviceReduceSingleTileKernelINS2_10policy_hubIljN4cuda3std3__44plusIlEEE10Policy1000EN6thrust24THRUST_300001_SM_1000_NS18transform_iteratorINSD_6detail14equal_to_valueIiEENSF_15normal_iteratorINSD_10device_ptrIiEEEEllEEPljS9_llNS7_10__identityEEEvT0_T1_T2_T3_T4_T6__param_1];
	ld.param.u32 	%r53, [_ZN3cub18CUB_300001_SM_10006detail6reduce28DeviceReduceSingleTileKernelINS2_10policy_hubIljN4cuda3std3__44plusIlEEE10Policy1000EN6thrust24THRUST_300001_SM_1000_NS18transform_iteratorINSD_6detail14equal_to_valueIiEENSF_15normal_iteratorINSD_10device_ptrIiEEEEllEEPljS9_llNS7_10__identityEEEvT0_T1_T2_T3_T4_T6__param_2];
	ld.param.u64 	%rd50, [_ZN3cub18CUB_300001_SM_10006detail6reduce28DeviceReduceSingleTileKernelINS2_10policy_hubIljN4cuda3std3__44plusIlEEE10Policy1000EN6thrust24THRUST_300001_SM_1000_NS18transform_iteratorINSD_6detail14equal_to_valueIiEENSF_15normal_iteratorINSD_10device_ptrIiEEEEllEEPljS9_llNS7_10__identityEEEvT0_T1_T2_T3_T4_T6__param_4];
	cvta.to.global.u64 	%rd1, %rd51;
	setp.ne.s32 	%p1, %r53, 0;
	@%p1 bra 	$L__BB4_3;
	mov.u32 	%r347, %tid.x;
	setp.ne.s32 	%p139, %r347, 0;
	@%p139 bra 	$L__BB4_52;
	st.global.u64 	[%rd1], %rd50;
	bra.uni 	$L__BB4_52;
$L__BB4_3:
	cvta.to.global.u64 	%rd2, %rd49;
	setp.gt.u32 	%p2, %r53, 3583;
	@%p2 bra 	$L__BB4_28;
	mov.u32 	%r2, %tid.x;
	setp.ge.u32 	%p67, %r2, %r53;
	mov.b64 	%rd418, 0;
	mov.u32 	%r351, %r2;
	@%p67 bra 	$L__BB4_6;
	mul.wide.u32 	%rd239, %r2, 4;
	add.s64 	%rd240, %rd2, %rd239;
	ld.global.u32 	%r194, [%rd240];
	setp.eq.s32 	%p68, %r194, %r52;
	selp.u64 	%rd418, 1, 0, %p68;
	add.s32 	%r351, %r2, 512;
$L__BB4_6:
	setp.ge.u32 	%p69, %r351, %r53;
	@%p69 bra 	$L__BB4_19;
	not.b32 	%r195, %r351;
	add.s32 	%r196, %r53, %r195;
	shr.u32 	%r197, %r196, 9;
	add.s32 	%r5, %r197, 1;
	and.b32  	%r6, %r5, 15;
	setp.lt.u32 	%p70, %r196, 7680;
	@%p70 bra 	$L__BB4_10;
	and.b32  	%r198, %r5, 16777200;
	neg.s32 	%r349, %r198;
	mul.wide.u32 	%rd242, %r351, 4;
	add.s64 	%rd243, %rd242, %rd2;
	add.s64 	%rd408, %rd243, 16384;
$L__BB4_9:
	.pragma "nounroll";
	ld.global.u32 	%r199, [%rd408+-16384];
	setp.eq.s32 	%p71, %r199, %r52;
	selp.u64 	%rd244, 1, 0, %p71;
	add.s64 	%rd245, %rd418, %rd244;
	ld.global.u32 	%r200, [%rd408+-14336];
	setp.eq.s32 	%p72, %r200, %r52;
	selp.u64 	%rd246, 1, 0, %p72;
	add.s64 	%rd247, %rd245, %rd246;
	ld.global.u32 	%r201, [%rd408+-12288];
	setp.eq.s32 	%p73, %r201, %r52;
	selp.u64 	%rd248, 1, 0, %p73;
	add.s64 	%rd249, %rd247, %rd248;
	ld.global.u32 	%r202, [%rd408+-10240];
	setp.eq.s32 	%p74, %r202, %r52;
	selp.u64 	%rd250, 1, 0, %p74;
	add.s64 	%rd251, %rd249, %rd250;
	ld.global.u32 	%r203, [%rd408+-8192];
	setp.eq.s32 	%p75, %r203, %r52;
	selp.u64 	%rd252, 1, 0, %p75;
	add.s64 	%rd253, %rd251, %rd252;
	ld.global.u32 	%r204, [%rd408+-6144];
	setp.eq.s32 	%p76, %r204, %r52;
	selp.u64 	%rd254, 1, 0, %p76;
	add.s64 	%rd255, %rd253, %rd254;
	ld.global.u32 	%r205, [%rd408+-4096];
	setp.eq.s32 	%p77, %r205, %r52;
	selp.u64 	%rd256, 1, 0, %p77;
	add.s64 	%rd257, %rd255, %rd256;
	ld.global.u32 	%r206, [%rd408+-2048];
	setp.eq.s32 	%p78, %r206, %r52;
	selp.u64 	%rd258, 1, 0, %p78;
	add.s64 	%rd259, %rd257, %rd258;
	ld.global.u32 	%r207, [%rd408];
	setp.eq.s32 	%p79, %r207, %r52;
	selp.u64 	%rd260, 1, 0, %p79;
	add.s64 	%rd261, %rd259, %rd260;
	ld.global.u32 	%r208, [%rd408+2048];
	setp.eq.s32 	%p80, %r208, %r52;
	selp.u64 	%rd262, 1, 0, %p80;
	add.s64 	%rd263, %rd261, %rd262;
	ld.global.u32 	%r209, [%rd408+4096];
	setp.eq.s32 	%p81, %r209, %r52;
	selp.u64 	%rd264, 1, 0, %p81;
	add.s64 	%rd265, %rd263, %rd264;
	ld.global.u32 	%r210, [%rd408+6144];
	setp.eq.s32 	%p82, %r210, %r52;
	selp.u64 	%rd266, 1, 0, %p82;
	add.s64 	%rd267, %rd265, %rd266;
	ld.global.u32 	%r211, [%rd408+8192];
	setp.eq.s32 	%p83, %r211, %r52;
	selp.u64 	%rd268, 1, 0, %p83;
	add.s64 	%rd269, %rd267, %rd268;
	ld.global.u32 	%r212, [%rd408+10240];
	setp.eq.s32 	%p84, %r212, %r52;
	selp.u64 	%rd270, 1, 0, %p84;
	add.s64 	%rd271, %rd269, %rd270;
	ld.global.u32 	%r213, [%rd408+12288];
	setp.eq.s32 	%p85, %r213, %r52;
	selp.u64 	%rd272, 1, 0, %p85;
	add.s64 	%rd273, %rd271, %rd272;
	ld.global.u32 	%r214, [%rd408+14336];
	setp.eq.s32 	%p86, %r214, %r52;
	selp.u64 	%rd274, 1, 0, %p86;
	add.s64 	%rd418, %rd273, %rd274;
	add.s32 	%r351, %r351, 8192;
	add.s32 	%r349, %r349, 16;
	add.s64 	%rd408, %rd408, 32768;
	setp.ne.s32 	%p87, %r349, 0;
	@%p87 bra 	$L__BB4_9;
$L__BB4_10:
	setp.eq.s32 	%p88, %r6, 0;
	@%p88 bra 	$L__BB4_19;
	and.b32  	%r13, %r5, 7;
	setp.lt.u32 	%p89, %r6, 8;
	@%p89 bra 	$L__BB4_13;
	mul.wide.u32 	%rd276, %r351, 4;
	add.s64 	%rd277, %rd2, %rd276;
	ld.global.u32 	%r215, [%rd277];
	setp.eq.s32 	%p90, %r215, %r52;
	selp.u64 	%rd278, 1, 0, %p90;
	add.s64 	%rd279, %rd418, %rd278;
	ld.global.u32 	%r216, [%rd277+2048];
	setp.eq.s32 	%p91, %r216, %r52;
	selp.u64 	%rd280, 1, 0, %p91;
	add.s64 	%rd281, %rd279, %rd280;
	ld.global.u32 	%r217, [%rd277+4096];
	setp.eq.s32 	%p92, %r217, %r52;
	selp.u64 	%rd282, 1, 0, %p92;
	add.s64 	%rd283, %rd281, %rd282;
	ld.global.u32 	%r218, [%rd277+6144];
	setp.eq.s32 	%p93, %r218, %r52;
	selp.u64 	%rd284, 1, 0, %p93;
	add.s64 	%rd285, %rd283, %rd284;
	ld.global.u32 	%r219, [%rd277+8192];
	setp.eq.s32 	%p94, %r219, %r52;
	selp.u64 	%rd286, 1, 0, %p94;
	add.s64 	%rd287, %rd285, %rd286;
	ld.global.u32 	%r220, [%rd277+10240];
	setp.eq.s32 	%p95, %r220, %r52;
	selp.u64 	%rd288, 1, 0, %p95;
	add.s64 	%rd289, %rd287, %rd288;
	ld.global.u32 	%r221, [%rd277+12288];
	setp.eq.s32 	%p96, %r221, %r52;
	selp.u64 	%rd290, 1, 0, %p96;
	add.s64 	%rd291, %rd289, %rd290;
	ld.global.u32 	%r222, [%rd277+14336];
	setp.eq.s32 	%p97, %r222, %r52;
	selp.u64 	%rd292, 1, 0, %p97;
	add.s64 	%rd418, %rd291, %rd292;
	add.s32 	%r351, %r351, 4096;
$L__BB4_13:
	setp.eq.s32 	%p98, %r13, 0;
	@%p98 bra 	$L__BB4_19;
	and.b32  	%r16, %r5, 3;
	setp.lt.u32 	%p99, %r13, 4;
	@%p99 bra 	$L__BB4_16;
	mul.wide.u32 	%rd294, %r351, 4;
	add.s64 	%rd295, %rd2, %rd294;
	ld.global.u32 	%r223, [%rd295];
	setp.eq.s32 	%p100, %r223, %r52;
	selp.u64 	%rd296, 1, 0, %p100;
	add.s64 	%rd297, %rd418, %rd296;
	ld.global.u32 	%r224, [%rd295+2048];
	setp.eq.s32 	%p101, %r224, %r52;
	selp.u64 	%rd298, 1, 0, %p101;
	add.s64 	%rd299, %rd297, %rd298;
	ld.global.u32 	%r225, [%rd295+4096];
	setp.eq.s32 	%p102, %r225, %r52;
	selp.u64 	%rd300, 1, 0, %p102;
	add.s64 	%rd301, %rd299, %rd300;
	ld.global.u32 	%r226, [%rd295+6144];
	setp.eq.s32 	%p103, %r226, %r52;
	selp.u64 	%rd302, 1, 0, %p103;
	add.s64 	%rd418, %rd301, %rd302;
	add.s32 	%r351, %r351, 2048;
$L__BB4_16:
	setp.eq.s32 	%p104, %r16, 0;
	@%p104 bra 	$L__BB4_19;
	mul.wide.u32 	%rd303, %r351, 4;
	add.s64 	%rd416, %rd2, %rd303;
	neg.s32 	%r354, %r16;
$L__BB4_18:
	.pragma "nounroll";
	ld.global.u32 	%r227, [%rd416];
	setp.eq.s32 	%p105, %r227, %r52;
	selp.u64 	%rd304, 1, 0, %p105;
	add.s64 	%rd418, %rd418, %rd304;
	add.s64 	%rd416, %rd416, 2048;
	add.s32 	%r354, %r354, 1;
	setp.ne.s32 	%p106, %r354, 0;
	@%p106 bra 	$L__BB4_18;
$L__BB4_19:
	setp.lt.u32 	%p107, %r53, 512;
	@%p107 bra 	$L__BB4_24;
	// begin inline asm
	mov.u32 %r291, %laneid;
	// end inline asm
	mov.b64 	{%r293, %r298}, %rd418;
	mov.b32 	%r299, 1;
	mov.b32 	%r340, 31;
	mov.b32 	%r341, -1;
	// begin inline asm
	shfl.sync.down.b32 %r292, %r293, %r299, %r340, %r341;
	// end inline asm
	// begin inline asm
	shfl.sync.down.b32 %r297, %r298, %r299, %r340, %r341;
	// end inline asm
	mov.b64 	%rd363, {%r292, %r297};
	setp.gt.s32 	%p131, %r291, 30;
	selp.b64 	%rd364, 0, %rd363, %p131;
	add.s64 	%rd365, %rd364, %rd418;
	mov.b64 	{%r303, %r308}, %rd365;
	mov.b32 	%r309, 2;
	// begin inline asm
	shfl.sync.down.b32 %r302, %r303, %r309, %r340, %r341;
	// end inline asm
	// begin inline asm
	shfl.sync.down.b32 %r307, %r308, %r309, %r340, %r341;
	// end inline asm
	mov.b64 	%rd366, {%r302, %r307};
	setp.gt.s32 	%p132, %r291, 29;
	selp.b64 	%rd367, 0, %rd366, %p132;
	add.s64 	%rd368, %rd367, %rd365;
	mov.b64 	{%r313, %r318}, %rd368;
	mov.b32 	%r319, 4;
	// begin inline asm
	shfl.sync.down.b32 %r312, %r313, %r319, %r340, %r341;
	// end inline asm
	// begin inline asm
	shfl.sync.down.b32 %r317, %r318, %r319, %r340, %r341;
	// end inline asm
	mov.b64 	%rd369, {%r312, %r317};
	setp.gt.s32 	%p133, %r291, 27;
	selp.b64 	%rd370, 0, %rd369, %p133;
	add.s64 	%rd371, %rd370, %rd368;
	mov.b64 	{%r323, %r328}, %rd371;
	mov.b32 	%r329, 8;
	// begin inline asm
	shfl.sync.down.b32 %r322, %r323, %r329, %r340, %r341;
	// end inline asm
	// begin inline asm
	shfl.sync.down.b32 %r327, %r328, %r329, %r340, %r341;
	// end inline asm
	mov.b64 	%rd372, {%r322, %r327};
	setp.gt.s32 	%p134, %r291, 23;
	selp.b64 	%rd373, 0, %rd372, %p134;
	add.s64 	%rd374, %rd373, %rd371;
	mov.b64 	{%r333, %r338}, %rd374;
	mov.b32 	%r339, 16;
	// begin inline asm
	shfl.sync.down.b32 %r332, %r333, %r339, %r340, %r341;
	// end inline asm
	// begin inline asm
	shfl.sync.down.b32 %r337, %r338, %r339, %r340, %r341;
	// end inline asm
	mov.b64 	%rd375, {%r332, %r337};
	setp.gt.s32 	%p135, %r291, 15;
	selp.b64 	%rd376, 0, %rd375, %p135;
	add.s64 	%rd430, %rd376, %rd374;
	setp.ne.s32 	%p136, %r291, 0;
	@%p136 bra 	$L__BB4_22;
	shr.u32 	%r342, %r2, 2;
	and.b32  	%r343, %r342, 248;
	mov.u32 	%r344, _ZZN3cub18CUB_300001_SM_10006detail6reduce28DeviceReduceSingleTileKernelINS2_10policy_hubIljN4cuda3std3__44plusIlEEE10Policy1000EN6thrust24THRUST_300001_SM_1000_NS18transform_iteratorINSD_6detail14equal_to_valueIiEENSF_15normal_iteratorINSD_10device_ptrIiEEEEllEEPljS9_llNS7_10__identityEEEvT0_T1_T2_T3_T4_T6_E12temp_storage;
	add.s32 	%r345, %r344, %r343;
	st.shared.u64 	[%r345+16], %rd430;
$L__BB4_22:
	bar.sync 	0;
	setp.ne.s32 	%p137, %r2, 0;
	@%p137 bra 	$L__BB4_50;
	ld.shared.u64 	%rd377, [_ZZN3cub18CUB_300001_SM_10006detail6reduce28DeviceReduceSingleTileKernelINS2_10policy_hubIljN4cuda3std3__44plusIlEEE10Policy1000EN6thrust24THRUST_300001_SM_1000_NS18transform_iteratorINSD_6detail14equal_to_valueIiEENSF_15normal_iteratorINSD_10device_ptrIiEEEEllEEPljS9_llNS7_10__identityEEEvT0_T1_T2_T3_T4_T6_E12temp_storage+24];
	add.s64 	%rd378, %rd377, %rd430;
	ld.shared.u64 	%rd379, [_ZZN3cub18CUB_300001_SM_10006detail6reduce28DeviceReduceSingleTileKernelINS2_10policy_hubIljN4cuda3std3__44plusIlEEE10Policy1000EN6thrust24THRUST_300001_SM_1000_NS18transform_iteratorINSD_6detail14equal_to_valueIiEENSF_15normal_iteratorINSD_10device_ptrIiEEEEllEEPljS9_llNS7_10__identityEEEvT0_T1_T2_T3_T4_T6_E12temp_storage+32];
	add.s64 	%rd380, %rd378, %rd379;
	ld.shared.u64 	%rd381, [_ZZN3cub18CUB_300001_SM_10006detail6reduce28DeviceReduceSingleTileKernelINS2_10policy_hubIljN4cuda3std3__44plusIlEEE10Policy1000EN6thrust24THRUST_300001_SM_1000_NS18transform_iteratorINSD_6detail14equal_to_valueIiEENSF_15normal_iteratorINSD_10device_ptrIiEEEEllEEPljS9_llNS7_10__identityEEEvT0_T1_T2_T3_T4_T6_E12temp_storage+40];
	add.s64 	%rd382, %rd380, %rd381;
	ld.shared.u64 	%rd383, [_ZZN3cub18CUB_300001_SM_10006detail6reduce28DeviceReduceSingleTileKernelINS2_10policy_hubIljN4cuda3std3__44plusIlEEE10Policy1000EN6thrust24THRUST_300001_SM_1000_NS18transform_iteratorINSD_6detail14equal_to_valueIiEENSF_15normal_iteratorINSD_10device_ptrIiEEEEllEEPljS9_llNS7_10__identityEEEvT0_T1_T2_T3_T4_T6_E12temp_storage+48];
	add.s64 	%rd384, %rd382, %rd383;
	ld.shared.u64 	%rd385, [_ZZN3cub18CUB_300001_SM_10006detail6reduce28DeviceReduceSingleTileKernelINS2_10policy_hubIljN4cuda3std3__44plusIlEEE10Policy1000EN6thrust24THRUST_300001_SM_1000_NS18transform_iteratorINSD_6detail14equal_to_valueIiEENSF_15normal_iteratorINSD_10device_ptrIiEEEEllEEPljS9_llNS7_10__identityEEEvT0_T1_T2_T3_T4_T6_E12temp_storage+56];
	add.s64 	%rd386, %rd384, %rd385;
	ld.shared.u64 	%rd387, [_ZZN3cub18CUB_300001_SM_10006detail6reduce28DeviceReduceSingleTileKernelINS2_10policy_hubIljN4cuda3std3__44plusIlEEE10Policy1000EN6thrust24THRUST_300001_SM_1000_NS18transform_iteratorINSD_6detail14equal_to_valueIiEENSF_15normal_iteratorINSD_10device_ptrIiEEEEllEEPljS9_llNS7_10__identityEEEvT0_T1_T2_T3_T4_T6_E12temp_storage+64];
	add.s64 	%rd388, %rd386, %rd387;
	ld.shared.u64 	%rd389, [_ZZN3cub18CUB_300001_SM_10006detail6reduce28DeviceReduceSingleTileKernelINS2_10policy_hubIljN4cuda3std3__44plusIlEEE10Policy1000EN6thrust24THRUST_300001_SM_1000_NS18transform_iteratorINSD_6detail14equal_to_valueIiEENSF_15normal_iteratorINSD_10device_ptrIiEEEEllEEPljS9_llNS7_10__identityEEEvT0_T1_T2_T3_T4_T6_E12temp_storage+72];
	add.s64 	%rd390, %rd388, %rd389;
	ld.shared.u64 	%rd391, [_ZZN3cub18CUB_300001_SM_10006detail6reduce28DeviceReduceSingleTileKernelINS2_10policy_hubIljN4cuda3std3__44plusIlEEE10Policy1000EN6thrust24THRUST_300001_SM_1000_NS18transform_iteratorINSD_6detail14equal_to_valueIiEENSF_15normal_iteratorINSD_10device_ptrIiEEEEllEEPljS9_llNS7_10__identityEEEvT0_T1_T2_T3_T4_T6_E12temp_storage+80];
	add.s64 	%rd392, %rd390, %rd391;
	ld.shared.u64 	%rd393, [_ZZN3cub18CUB_300001_SM_10006detail6reduce28DeviceReduceSingleTileKernelINS2_10policy_hubIljN4cuda3std3__44plusIlEEE10Policy1000EN6thrust24THRUST_300001_SM_1000_NS18transform_iteratorINSD_6detail14equal_to_valueIiEENSF_15normal_iteratorINSD_10device_ptrIiEEEEllEEPljS9_llNS7_10__identityEEEvT0_T1_T2_T3_T4_T6_E12temp_storage+88];
	add.s64 	%rd394, %rd392, %rd393;
	ld.shared.u64 	%rd395, [_ZZN3cub18CUB_300001_SM_10006detail6reduce28DeviceReduceSingleTileKernelINS2_10policy_hubIljN4cuda3std3__44plusIlEEE10Policy1000EN6thrust24THRUST_300001_SM_1000_NS18transform_iteratorINSD_6detail14equal_to_valueIiEENSF_15normal_iteratorINSD_10device_ptrIiEEEEllEEPljS9_llNS7_10__identityEEEvT0_T1_T2_T3_T4_T6_E12temp_storage+96];
	add.s64 	%rd396, %rd394, %rd395;
	ld.shared.u64 	%rd397, [_ZZN3cub18CUB_300001_SM_10006detail6reduce28DeviceReduceSingleTileKernelINS2_10policy_hubIljN4cuda3std3__44plusIlEEE10Policy1000EN6thrust24THRUST_300001_SM_1000_NS18transform_iteratorINSD_6detail14equal_to_valueIiEENSF_15normal_iteratorINSD_10device_ptrIiEEEEllEEPljS9_llNS7_10__identityEEEvT0_T1_T2_T3_T4_T6_E12temp_storage+104];
	add.s64 	%rd398, %rd396, %rd397;
	ld.shared.u64 	%rd399, [_ZZN3cub18CUB_300001_SM_10006detail6reduce28DeviceReduceSingleTileKernelINS2_10policy_hubIljN4cuda3std3__44plusIlEEE10Policy1000EN6thrust24THRUST_300001_SM_1000_NS18transform_iteratorINSD_6detail14equal_to_valueIiEENSF_15normal_iteratorINSD_10device_ptrIiEEEEllEEPljS9_llNS7_10__identityEEEvT0_T1_T2_T3_T4_T6_E12temp_storage+112];
	add.s64 	%rd400, %rd398, %rd399;
	ld.shared.u64 	%rd401, [_ZZN3cub18CUB_300001_SM_10006detail6reduce28DeviceReduceSingleTileKernelINS2_10policy_hubIljN4cuda3std3__44plusIlEEE10Policy1000EN6thrust24THRUST_300001_SM_1000_NS18transform_iteratorINSD_6detail14equal_to_valueIiEENSF_15normal_iteratorINSD_10device_ptrIiEEEEllEEPljS9_llNS7_10__identityEEEvT0_T1_T2_T3_T4_T6_E12temp_storage+120];
	add.s64 	%rd402, %rd400, %rd401;
	ld.shared.u64 	%rd403, [_ZZN3cub18CUB_300001_SM_10006detail6reduce28DeviceReduceSingleTileKernelINS2_10policy_hubIljN4cuda3std3__44plusIlEEE10Policy1000EN6thrust24THRUST_300001_SM_1000_NS18transform_iteratorINSD_6detail14equal_to_valueIiEENSF_15normal_iteratorINSD_10device_ptrIiEEEEllEEPljS9_llNS7_10__identityEEEvT0_T1_T2_T3_T4_T6_E12temp_storage+128];
	add.s64 	%rd404, %rd402, %rd403;
	ld.shared.u64 	%rd405, [_ZZN3cub18CUB_300001_SM_10006detail6reduce28DeviceReduceSingleTileKernelINS2_10policy_hubIljN4cuda3std3__44plusIlEEE10Policy1000EN6thrust24THRUST_300001_SM_1000_NS18transform_iteratorINSD_6detail14equal_to_valueIiEENSF_15normal_iteratorINSD_10device_ptrIiEEEEllEEPljS9_llNS7_10__identityEEEvT0_T1_T2_T3_T4_T6_E12temp_storage+136];
	add.s64 	%rd430, %rd404, %rd405;
	bra.uni 	$L__BB4_50;
$L__BB4_24:
	// begin inline asm
	mov.u32 %r228, %laneid;
	// end inline asm
	and.b32  	%r279, %r2, 992;
	add.s32 	%r280, %r279, 32;
	setp.gt.u32 	%p108, %r280, %r53;
	not.b32 	%r281, %r279;
	add.s32 	%r282, %r53, %r281;
	selp.b32 	%r277, %r282, 31, %p108;
	mov.b64 	{%r230, %r235}, %rd418;
	mov.b32 	%r236, 1;
	mov.b32 	%r278, -1;
	// begin inline asm
	shfl.sync.down.b32 %r229, %r230, %r236, %r277, %r278;
	// end inline asm
	// begin inline asm
	shfl.sync.down.b32 %r234, %r235, %r236, %r277, %r278;
	// end inline asm
	mov.b64 	%rd305, {%r229, %r234};
	setp.lt.s32 	%p109, %r228, %r277;
	selp.b64 	%rd306, %rd305, 0, %p109;
	add.s64 	%rd307, %rd306, %rd418;
	mov.b64 	{%r240, %r245}, %rd307;
	mov.b32 	%r246, 2;
	// begin inline asm
	shfl.sync.down.b32 %r239, %r240, %r246, %r277, %r278;
	// end inline asm
	// begin inline asm
	shfl.sync.down.b32 %r244, %r245, %r246, %r277, %r278;
	// end inline asm
	mov.b64 	%rd308, {%r239, %r244};
	add.s32 	%r283, %r228, 2;
	setp.gt.s32 	%p110, %r283, %r277;
	selp.b64 	%rd309, 0, %rd308, %p110;
	add.s64 	%rd310, %rd309, %rd307;
	mov.b64 	{%r250, %r255}, %rd310;
	mov.b32 	%r256, 4;
	// begin inline asm
	shfl.sync.down.b32 %r249, %r250, %r256, %r277, %r278;
	// end inline asm
	// begin inline asm
	shfl.sync.down.b32 %r254, %r255, %r256, %r277, %r278;
	// end inline asm
	mov.b64 	%rd311, {%r249, %r254};
	add.s32 	%r284, %r228, 4;
	setp.gt.s32 	%p111, %r284, %r277;
	selp.b64 	%rd312, 0, %rd311, %p111;
	add.s64 	%rd313, %rd312, %rd310;
	mov.b64 	{%r260, %r265}, %rd313;
	mov.b32 	%r266, 8;
	// begin inline asm
	shfl.sync.down.b32 %r259, %r260, %r266, %r277, %r278;
	// end inline asm
	// begin inline asm
	shfl.sync.down.b32 %r264, %r265, %r266, %r277, %r278;
	// end inline asm
	mov.b64 	%rd314, {%r259, %r264};
	add.s32 	%r285, %r228, 8;
	setp.gt.s32 	%p112, %r285, %r277;
	selp.b64 	%rd315, 0, %rd314, %p112;
	add.s64 	%rd316, %rd315, %rd313;
	mov.b64 	{%r270, %r275}, %rd316;
	mov.b32 	%r276, 16;
	// begin inline asm
	shfl.sync.down.b32 %r269, %r270, %r276, %r277, %r278;
	// end inline asm
	// begin inline asm
	shfl.sync.down.b32 %r274, %r275, %r276, %r277, %r278;
	// end inline asm
	mov.b64 	%rd317, {%r269, %r274};
	add.s32 	%r286, %r228, 16;
	setp.gt.s32 	%p113, %r286, %r277;
	selp.b64 	%rd318, 0, %rd317, %p113;
	add.s64 	%rd430, %rd318, %rd316;
	setp.ne.s32 	%p114, %r228, 0;
	@%p114 bra 	$L__BB4_26;
	shr.u32 	%r287, %r2, 2;
	and.b32  	%r288, %r287, 248;
	mov.u32 	%r289, _ZZN3cub18CUB_300001_SM_10006detail6reduce28DeviceReduceSingleTileKernelINS2_10policy_hubIljN4cuda3std3__44plusIlEEE10Policy1000EN6thrust24THRUST_300001_SM_1000_NS18transform_iteratorINSD_6detail14equal_to_valueIiEENSF_15normal_iteratorINSD_10device_ptrIiEEEEllEEPljS9_llNS7_10__identityEEEvT0_T1_T2_T3_T4_T6_E12temp_storage;
	add.s32 	%r290, %r289, %r288;
	st.shared.u64 	[%r290+16], %rd430;
$L__BB4_26:
	bar.sync 	0;
	setp.ne.s32 	%p115, %r2, 0;
	@%p115 bra 	$L__BB4_50;
	setp.gt.u32 	%p116, %r53, 32;
	ld.shared.u64 	%rd319, [_ZZN3cub18CUB_300001_SM_10006detail6reduce28DeviceReduceSingleTileKernelINS2_10policy_hubIljN4cuda3std3__44plusIlEEE10Policy1000EN6thrust24THRUST_300001_SM_1000_NS18transform_iteratorINSD_6detail14equal_to_valueIiEENSF_15normal_iteratorINSD_10device_ptrIiEEEEllEEPljS9_llNS7_10__identityEEEvT0_T1_T2_T3_T4_T6_E12temp_storage+24];
	selp.b64 	%rd320, %rd319, 0, %p116;
	add.s64 	%rd321, %rd320, %rd430;
	setp.gt.u32 	%p117, %r53, 64;
	ld.shared.u64 	%rd322, [_ZZN3cub18CUB_300001_SM_10006detail6reduce28DeviceReduceSingleTileKernelINS2_10policy_hubIljN4cuda3std3__44plusIlEEE10Policy1000EN6thrust24THRUST_300001_SM_1000_NS18transform_iteratorINSD_6detail14equal_to_valueIiEENSF_15normal_iteratorINSD_10device_ptrIiEEEEllEEPljS9_llNS7_10__identityEEEvT0_T1_T2_T3_T4_T6_E12temp_storage+32];
	selp.b64 	%rd323, %rd322, 0, %p117;
	add.s64 	%rd324, %rd321, %rd323;
	setp.gt.u32 	%p118, %r53, 96;
	ld.shared.u64 	%rd325, [_ZZN3cub18CUB_300001_SM_10006detail6reduce28DeviceReduceSingleTileKernelINS2_10policy_hubIljN4cuda3std3__44plusIlEEE10Policy1000EN6thrust24THRUST_300001_SM_1000_NS18transform_iteratorINSD_6detail14equal_to_valueIiEENSF_15normal_iteratorINSD_10device_ptrIiEEEEllEEPljS9_llNS7_10__identityEEEvT0_T1_T2_T3_T4_T6_E12temp_storage+40];
	selp.b64 	%rd326, %rd325, 0, %p118;
	add.s64 	%rd327, %rd324, %rd326;
	setp.gt.u32 	%p119, %r53, 128;
	ld.shared.u64 	%rd328, [_ZZN3cub18CUB_300001_SM_10006detail6reduce28DeviceReduceSingleTileKernelINS2_10policy_hubIljN4cuda3std3__44plusIlEEE10Policy1000EN6thrust24THRUST_300001_SM_1000_NS18transform_iteratorINSD_6detail14equal_to_valueIiEENSF_15normal_iteratorINSD_10device_ptrIiEEEEllEEPljS9_llNS7_10__identityEEEvT0_T1_T2_T3_T4_T6_E12temp_storage+48];
	selp.b64 	%rd329, %rd328, 0, %p119;
	add.s64 	%rd330, %rd327, %rd329;
	setp.gt.u32 	%p120, %r53, 160;
	ld.shared.u64 	%rd331, [_ZZN3cub18CUB_300001_SM_10006detail6reduce28DeviceReduceSingleTileKernelINS2_10policy_hubIljN4cuda3std3__44plusIlEEE10Policy1000EN6thrust24THRUST_300001_SM_1000_NS18transform_iteratorINSD_6detail14equal_to_valueIiEENSF_15normal_iteratorINSD_10device_ptrIiEEEEllEEPljS9_llNS7_10__identityEEEvT0_T1_T2_T3_T4_T6_E12temp_storage+56];
	selp.b64 	%rd332, %rd331, 0, %p120;
	add.s64 	%rd333, %rd330, %rd332;
	setp.gt.u32 	%p121, %r53, 192;
	ld.shared.u64 	%rd334, [_ZZN3cub18CUB_300001_SM_10006detail6reduce28DeviceReduceSingleTileKernelINS2_10policy_hubIljN4cuda3std3__44plusIlEEE10Policy1000EN6thrust24THRUST_300001_SM_1000_NS18transform_iteratorINSD_6detail14equal_to_valueIiEENSF_15normal_iteratorINSD_10device_ptrIiEEEEllEEPljS9_llNS7_10__identityEEEvT0_T1_T2_T3_T4_T6_E12temp_storage+64];
	selp.b64 	%rd335, %rd334, 0, %p121;
	add.s64 	%rd336, %rd333, %rd335;
	setp.gt.u32 	%p122, %r53, 224;
	ld.shared.u64 	%rd337, [_ZZN3cub18CUB_300001_SM_10006detail6reduce28DeviceReduceSingleTileKernelINS2_10policy_hubIljN4cuda3std3__44plusIlEEE10Policy1000EN6thrust24THRUST_300001_SM_1000_NS18transform_iteratorINSD_6detail14equal_to_valueIiEENSF_15normal_iteratorINSD_10device_ptrIiEEEEllEEPljS9_llNS7_10__identityEEEvT0_T1_T2_T3_T4_T6_E12temp_storage+72];
	selp.b64 	%rd338, %rd337, 0, %p122;
	add.s64 	%rd339, %rd336, %rd338;
	setp.gt.u32 	%p123, %r53, 256;
	ld.shared.u64 	%rd340, [_ZZN3cub18CUB_300001_SM_10006detail6reduce28DeviceReduceSingleTileKernelINS2_10policy_hubIljN4cuda3std3__44plusIlEEE10Policy1000EN6thrust24THRUST_300001_SM_1000_NS18transform_iteratorINSD_6detail14equal_to_valueIiEENSF_15normal_iteratorINSD_10device_ptrIiEEEEllEEPljS9_llNS7_10__identityEEEvT0_T1_T2_T3_T4_T6_E12temp_storage+80];
	selp.b64 	%rd341, %rd340, 0, %p123;
	add.s64 	%rd342, %rd339, %rd341;
	setp.gt.u32 	%p124, %r53, 288;
	ld.shared.u64 	%rd343, [_ZZN3cub18CUB_300001_SM_10006detail6reduce28DeviceReduceSingleTileKernelINS2_10policy_hubIljN4cuda3std3__44plusIlEEE10Policy1000EN6thrust24THRUST_300001_SM_1000_NS18transform_iteratorINSD_6detail14equal_to_valueIiEENSF_15normal_iteratorINSD_10device_ptrIiEEEEllEEPljS9_llNS7_10__identityEEEvT0_T1_T2_T3_T4_T6_E12temp_storage+88];
	selp.b64 	%rd344, %rd343, 0, %p124;
	add.s64 	%rd345, %rd342, %rd344;
	setp.gt.u32 	%p125, %r53, 320;
	ld.shared.u64 	%rd346, [_ZZN3cub18CUB_300001_SM_10006detail6reduce28DeviceReduceSingleTileKernelINS2_10policy_hubIljN4cuda3std3__44plusIlEEE10Policy1000EN6thrust24THRUST_300001_SM_1000_NS18transform_iteratorINSD_6detail14equal_to_valueIiEENSF_15normal_iteratorINSD_10device_ptrIiEEEEllEEPljS9_llNS7_10__identityEEEvT0_T1_T2_T3_T4_T6_E12temp_storage+96];
	selp.b64 	%rd347, %rd346, 0, %p125;
	add.s64 	%rd348, %rd345, %rd347;
	setp.gt.u32 	%p126, %r53, 352;
	ld.shared.u64 	%rd349, [_ZZN3cub18CUB_300001_SM_10006detail6reduce28DeviceReduceSingleTileKernelINS2_10policy_hubIljN4cuda3std3__44plusIlEEE10Policy1000EN6thrust24THRUST_300001_SM_1000_NS18transform_iteratorINSD_6detail14equal_to_valueIiEENSF_15normal_iteratorINSD_10device_ptrIiEEEEllEEPljS9_llNS7_10__identityEEEvT0_T1_T2_T3_T4_T6_E12temp_storage+104];
	selp.b64 	%rd350, %rd349, 0, %p126;
	add.s64 	%rd351, %rd348, %rd350;
	setp.gt.u32 	%p127, %r53, 384;
	ld.shared.u64 	%rd352, [_ZZN3cub18CUB_300001_SM_10006detail6reduce28DeviceReduceSingleTileKernelINS2_10policy_hubIljN4cuda3std3__44plusIlEEE10Policy1000EN6thrust24THRUST_300001_SM_1000_NS18transform_iteratorINSD_6detail14equal_to_valueIiEENSF_15normal_iteratorINSD_10device_ptrIiEEEEllEEPljS9_llNS7_10__identityEEEvT0_T1_T2_T3_T4_T6_E12temp_storage+112];
	selp.b64 	%rd353, %rd352, 0, %p127;
	add.s64 	%rd354, %rd351, %rd353;
	setp.gt.u32 	%p128, %r53, 416;
	ld.shared.u64 	%rd355, [_ZZN3cub18CUB_300001_SM_10006detail6reduce28DeviceReduceSingleTileKernelINS2_10policy_hubIljN4cuda3std3__44plusIlEEE10Policy1000EN6thrust24THRUST_300001_SM_1000_NS18transform_iteratorINSD_6detail14equal_to_valueIiEENSF_15normal_iteratorINSD_10device_ptrIiEEEEllEEPljS9_llNS7_10__identityEEEvT0_T1_T2_T3_T4_T6_E12temp_storage+120];
	selp.b64 	%rd356, %rd355, 0, %p128;
	add.s64 	%rd357, %rd354, %rd356;
	setp.gt.u32 	%p129, %r53, 448;
	ld.shared.u64 	%rd358, [_ZZN3cub18CUB_300001_SM_10006detail6reduce28DeviceReduceSingleTileKernelINS2_10policy_hubIljN4cuda3std3__44plusIlEEE10Policy1000EN6thrust24THRUST_300001_SM_1000_NS18transform_iteratorINSD_6detail14equal_to_valueIiEENSF_15normal_iteratorINSD_10device_ptrIiEEEEllEEPljS9_llNS7_10__identityEEEvT0_T1_T2_T3_T4_T6_E12temp_storage+128];
	selp.b64 	%rd359, %rd358, 0, %p129;
	add.s64 	%rd360, %rd357, %rd359;
	setp.gt.u32 	%p130, %r53, 480;
	ld.shared.u64 	%rd361, [_ZZN3cub18CUB_300001_SM_10006detail6reduce28DeviceReduceSingleTileKernelINS2_10policy_hubIljN4cuda3std3__44plusIlEEE10Policy1000EN6thrust24THRUST_300001_SM_1000_NS18transform_iteratorINSD_6detail14equal_to_valueIiEENSF_15normal_iteratorINSD_10device_ptrIiEEEEllEEPljS9_llNS7_10__identityEEEvT0_T1_T2_T3_T4_T6_E12temp_storage+136];
	selp.b64 	%rd362, %rd361, 0, %p130;
	add.s64 	%rd430, %rd360, %rd362;
	bra.uni 	$L__BB4_50;
$L__BB4_28:
	mov.u32 	%r22, %tid.x;
	mul.wide.u32 	%rd52, %r22, 4;
	add.s64 	%rd28, %rd2, %rd52;
	ld.global.u32 	%r60, [%rd28];
	setp.eq.s32 	%p3, %r60, %r52;
	selp.u64 	%rd53, 1, 0, %p3;
	ld.global.u32 	%r61, [%rd28+2048];
	setp.eq.s32 	%p4, %r61, %r52;
	selp.u64 	%rd54, 1, 0, %p4;
	ld.global.u32 	%r62, [%rd28+4096];
	setp.eq.s32 	%p5, %r62, %r52;
	selp.u64 	%rd55, 1, 0, %p5;
	ld.global.u32 	%r63, [%rd28+6144];
	setp.eq.s32 	%p6, %r63, %r52;
	selp.u64 	%rd56, 1, 0, %p6;
	ld.global.u32 	%r64, [%rd28+8192];
	setp.eq.s32 	%p7, %r64, %r52;
	selp.u64 	%rd57, 1, 0, %p7;
	ld.global.u32 	%r65, [%rd28+10240];
	setp.eq.s32 	%p8, %r65, %r52;
	selp.u64 	%rd58, 1, 0, %p8;
	ld.global.u32 	%r66, [%rd28+12288];
	setp.eq.s32 	%p9, %r66, %r52;
	selp.u64 	%rd59, 1, 0, %p9;
	add.s64 	%rd60, %rd54, %rd53;
	add.s64 	%rd61, %rd60, %rd55;
	add.s64 	%rd62, %rd61, %rd56;
	add.s64 	%rd63, %rd62, %rd57;
	add.s64 	%rd64, %rd63, %rd58;
	add.s64 	%rd429, %rd64, %rd59;
	add.s32 	%r23, %r53, -3584;
	setp.lt.u32 	%p10, %r23, 3584;
	mov.b32 	%r356, 3584;
	@%p10 bra 	$L__BB4_32;
	mov.b32 	%r356, 3584;
$L__BB4_30:
	mul.wide.u32 	%rd65, %r356, 4;
	add.s64 	%rd66, %rd28, %rd65;
	ld.global.u32 	%r68, [%rd66];
	setp.eq.s32 	%p11, %r68, %r52;
	selp.u64 	%rd67, 1, 0, %p11;
	ld.global.u32 	%r69, [%rd66+2048];
	setp.eq.s32 	%p12, %r69, %r52;
	selp.u64 	%rd68, 1, 0, %p12;
	ld.global.u32 	%r70, [%rd66+4096];
	setp.eq.s32 	%p13, %r70, %r52;
	selp.u64 	%rd69, 1, 0, %p13;
	ld.global.u32 	%r71, [%rd66+6144];
	setp.eq.s32 	%p14, %r71, %r52;
	selp.u64 	%rd70, 1, 0, %p14;
	ld.global.u32 	%r72, [%rd66+8192];
	setp.eq.s32 	%p15, %r72, %r52;
	selp.u64 	%rd71, 1, 0, %p15;
	ld.global.u32 	%r73, [%rd66+10240];
	setp.eq.s32 	%p16, %r73, %r52;
	selp.u64 	%rd72, 1, 0, %p16;
	ld.global.u32 	%r74, [%rd66+12288];
	setp.eq.s32 	%p17, %r74, %r52;
	selp.u64 	%rd73, 1, 0, %p17;
	add.s64 	%rd74, %rd429, %rd67;
	add.s64 	%rd75, %rd74, %rd68;
	add.s64 	%rd76, %rd75, %rd69;
	add.s64 	%rd77, %rd76, %rd70;
	add.s64 	%rd78, %rd77, %rd71;
	add.s64 	%rd79, %rd78, %rd72;
	add.s64 	%rd429, %rd79, %rd73;
	sub.s32 	%r75, %r53, %r356;
	setp.lt.u32 	%p18, %r75, 3584;
	@%p18 bra 	$L__BB4_46;
	add.s32 	%r356, %r356, 3584;
	setp.le.u32 	%p19, %r356, %r23;
	@%p19 bra 	$L__BB4_30;
$L__BB4_32:
	setp.le.u32 	%p20, %r53, %r356;
	sub.s32 	%r76, %r53, %r356;
	setp.ge.s32 	%p21, %r22, %r76;
	or.pred  	%p22, %p20, %p21;
	@%p22 bra 	$L__BB4_46;
	not.b32 	%r78, %r22;
	add.s32 	%r79, %r53, %r78;
	sub.s32 	%r80, %r79, %r356;
	shr.u32 	%r81, %r80, 9;
	add.s32 	%r27, %r81, 1;
	and.b32  	%r28, %r27, 15;
	setp.lt.u32 	%p23, %r80, 7680;
	mov.u32 	%r361, %r22;
	@%p23 bra 	$L__BB4_37;
	or.b32  	%r359, %r22, 4096;
	add.s32 	%r358, %r22, %r356;
	and.b32  	%r82, %r27, 16777200;
	neg.s32 	%r357, %r82;
$L__BB4_35:
	.pragma "nounroll";
	mul.wide.u32 	%rd81, %r358, 4;
	add.s64 	%rd82, %rd2, %rd81;
	ld.global.u32 	%r83, [%rd82];
	setp.eq.s32 	%p24, %r83, %r52;
	selp.u64 	%rd83, 1, 0, %p24;
	add.s64 	%rd84, %rd429, %rd83;
	add.s32 	%r84, %r358, 512;
	mul.wide.u32 	%rd85, %r84, 4;
	add.s64 	%rd86, %rd2, %rd85;
	ld.global.u32 	%r85, [%rd86];
	setp.eq.s32 	%p25, %r85, %r52;
	selp.u64 	%rd87, 1, 0, %p25;
	add.s64 	%rd88, %rd84, %rd87;
	add.s32 	%r86, %r358, 1024;
	mul.wide.u32 	%rd89, %r86, 4;
	add.s64 	%rd90, %rd2, %rd89;
	ld.global.u32 	%r87, [%rd90];
	setp.eq.s32 	%p26, %r87, %r52;
	selp.u64 	%rd91, 1, 0, %p26;
	add.s64 	%rd92, %rd88, %rd91;
	add.s32 	%r88, %r358, 1536;
	mul.wide.u32 	%rd93, %r88, 4;
	add.s64 	%rd94, %rd2, %rd93;
	ld.global.u32 	%r89, [%rd94];
	setp.eq.s32 	%p27, %r89, %r52;
	selp.u64 	%rd95, 1, 0, %p27;
	add.s64 	%rd96, %rd92, %rd95;
	add.s32 	%r90, %r358, 2048;
	mul.wide.u32 	%rd97, %r90, 4;
	add.s64 	%rd98, %rd2, %rd97;
	ld.global.u32 	%r91, [%rd98];
	setp.eq.s32 	%p28, %r91, %r52;
	selp.u64 	%rd99, 1, 0, %p28;
	add.s64 	%rd100, %rd96, %rd99;
	add.s32 	%r92, %r358, 2560;
	mul.wide.u32 	%rd101, %r92, 4;
	add.s64 	%rd102, %rd2, %rd101;
	ld.global.u32 	%r93, [%rd102];
	setp.eq.s32 	%p29, %r93, %r52;
	selp.u64 	%rd103, 1, 0, %p29;
	add.s64 	%rd104, %rd100, %rd103;
	add.s32 	%r94, %r358, 3072;
	mul.wide.u32 	%rd105, %r94, 4;
	add.s64 	%rd106, %rd2, %rd105;
	ld.global.u32 	%r95, [%rd106];
	setp.eq.s32 	%p30, %r95, %r52;
	selp.u64 	%rd107, 1, 0, %p30;
	add.s64 	%rd108, %rd104, %rd107;
	add.s32 	%r96, %r358, 3584;
	mul.wide.u32 	%rd109, %r96, 4;
	add.s64 	%rd110, %rd2, %rd109;
	ld.global.u32 	%r97, [%rd110];
	setp.eq.s32 	%p31, %r97, %r52;
	selp.u64 	%rd111, 1, 0, %p31;
	add.s64 	%rd112, %rd108, %rd111;
	add.s32 	%r98, %r358, 4096;
	mul.wide.u32 	%rd113, %r98, 4;
	add.s64 	%rd114, %rd2, %rd113;
	ld.global.u32 	%r99, [%rd114];
	setp.eq.s32 	%p32, %r99, %r52;
	selp.u64 	%rd115, 1, 0, %p32;
	add.s64 	%rd116, %rd112, %rd115;
	add.s32 	%r100, %r358, 4608;
	mul.wide.u32 	%rd117, %r100, 4;
	add.s64 	%rd118, %rd2, %rd117;
	ld.global.u32 	%r101, [%rd118];
	setp.eq.s32 	%p33, %r101, %r52;
	selp.u64 	%rd119, 1, 0, %p33;
	add.s64 	%rd120, %rd116, %rd119;
	add.s32 	%r102, %r358, 5120;
	mul.wide.u32 	%rd121, %r102, 4;
	add.s64 	%rd122, %rd2, %rd121;
	ld.global.u32 	%r103, [%rd122];
	setp.eq.s32 	%p34, %r103, %r52;
	selp.u64 	%rd123, 1, 0, %p34;
	add.s64 	%rd124, %rd120, %rd123;
	add.s32 	%r104, %r358, 5632;
	mul.wide.u32 	%rd125, %r104, 4;
	add.s64 	%rd126, %rd2, %rd125;
	ld.global.u32 	%r105, [%rd126];
	setp.eq.s32 	%p35, %r105, %r52;
	selp.u64 	%rd127, 1, 0, %p35;
	add.s64 	%rd128, %rd124, %rd127;
	add.s32 	%r106, %r358, 6144;
	mul.wide.u32 	%rd129, %r106, 4;
	add.s64 	%rd130, %rd2, %rd129;
	ld.global.u32 	%r107, [%rd130];
	setp.eq.s32 	%p36, %r107, %r52;
	selp.u64 	%rd131, 1, 0, %p36;
	add.s64 	%rd132, %rd128, %rd131;
	add.s32 	%r108, %r358, 6656;
	mul.wide.u32 	%rd133, %r108, 4;
	add.s64 	%rd134, %rd2, %rd133;
	ld.global.u32 	%r109, [%rd134];
	setp.eq.s32 	%p37, %r109, %r52;
	selp.u64 	%rd135, 1, 0, %p37;
	add.s64 	%rd136, %rd132, %rd135;
	add.s32 	%r110, %r358, 7168;
	mul.wide.u32 	%rd137, %r110, 4;
	add.s64 	%rd138, %rd2, %rd137;
	ld.global.u32 	%r111, [%rd138];
	setp.eq.s32 	%p38, %r111, %r52;
	selp.u64 	%rd139, 1, 0, %p38;
	add.s64 	%rd140, %rd136, %rd139;
	add.s32 	%r112, %r358, 7680;
	mul.wide.u32 	%rd141, %r112, 4;
	add.s64 	%rd142, %rd2, %rd141;
	ld.global.u32 	%r113, [%rd142];
	setp.eq.s32 	%p39, %r113, %r52;
	selp.u64 	%rd143, 1, 0, %p39;
	add.s64 	%rd429, %rd140, %rd143;
	add.s32 	%r359, %r359, 8192;
	add.s32 	%r358, %r358, 8192;
	add.s32 	%r357, %r357, 16;
	setp.ne.s32 	%p40, %r357, 0;
	@%p40 bra 	$L__BB4_35;
	add.s32 	%r361, %r359, -4096;
$L__BB4_37:
	setp.eq.s32 	%p41, %r28, 0;
	@%p41 bra 	$L__BB4_46;
	and.b32  	%r40, %r27, 7;
	setp.lt.u32 	%p42, %r28, 8;
	@%p42 bra 	$L__BB4_40;
	add.s32 	%r114, %r361, %r356;
	mul.wide.u32 	%rd145, %r114, 4;
	add.s64 	%rd146, %rd2, %rd145;
	ld.global.u32 	%r115, [%rd146];
	setp.eq.s32 	%p43, %r115, %r52;
	selp.u64 	%rd147, 1, 0, %p43;
	add.s64 	%rd148, %rd429, %rd147;
	add.s32 	%r116, %r114, 512;
	mul.wide.u32 	%rd149, %r116, 4;
	add.s64 	%rd150, %rd2, %rd149;
	ld.global.u32 	%r117, [%rd150];
	setp.eq.s32 	%p44, %r117, %r52;
	selp.u64 	%rd151, 1, 0, %p44;
	add.s64 	%rd152, %rd148, %rd151;
	add.s32 	%r118, %r114, 1024;
	mul.wide.u32 	%rd153, %r118, 4;
	add.s64 	%rd154, %rd2, %rd153;
	ld.global.u32 	%r119, [%rd154];
	setp.eq.s32 	%p45, %r119, %r52;
	selp.u64 	%rd155, 1, 0, %p45;
	add.s64 	%rd156, %rd152, %rd155;
	add.s32 	%r120, %r114, 1536;
	mul.wide.u32 	%rd157, %r120, 4;
	add.s64 	%rd158, %rd2, %rd157;
	ld.global.u32 	%r121, [%rd158];
	setp.eq.s32 	%p46, %r121, %r52;
	selp.u64 	%rd159, 1, 0, %p46;
	add.s64 	%rd160, %rd156, %rd159;
	add.s32 	%r122, %r114, 2048;
	mul.wide.u32 	%rd161, %r122, 4;
	add.s64 	%rd162, %rd2, %rd161;
	ld.global.u32 	%r123, [%rd162];
	setp.eq.s32 	%p47, %r123, %r52;
	selp.u64 	%rd163, 1, 0, %p47;
	add.s64 	%rd164, %rd160, %rd163;
	add.s32 	%r124, %r114, 2560;
	mul.wide.u32 	%rd165, %r124, 4;
	add.s64 	%rd166, %rd2, %rd165;
	ld.global.u32 	%r125, [%rd166];
	setp.eq.s32 	%p48, %r125, %r52;
	selp.u64 	%rd167, 1, 0, %p48;
	add.s64 	%rd168, %rd164, %rd167;
	add.s32 	%r126, %r114, 3072;
	mul.wide.u32 	%rd169, %r126, 4;
	add.s64 	%rd170, %rd2, %rd169;
	ld.global.u32 	%r127, [%rd170];
	setp.eq.s32 	%p49, %r127, %r52;
	selp.u64 	%rd171, 1, 0, %p49;
	add.s64 	%rd172, %rd168, %rd171;
	add.s32 	%r128, %r114, 3584;
	mul.wide.u32 	%rd173, %r128, 4;
	add.s64 	%rd174, %rd2, %rd173;
	ld.global.u32 	%r129, [%rd174];
	setp.eq.s32 	%p50, %r129, %r52;
	selp.u64 	%rd175, 1, 0, %p50;
	add.s64 	%rd429, %rd172, %rd175;
	add.s32 	%r361, %r361, 4096;
$L__BB4_40:
	setp.eq.s32 	%p51, %r40, 0;
	@%p51 bra 	$L__BB4_46;
	and.b32  	%r43, %r27, 3;
	setp.lt.u32 	%p52, %r40, 4;
	@%p52 bra 	$L__BB4_43;
	add.s32 	%r130, %r361, %r356;
	mul.wide.u32 	%rd177, %r130, 4;
	add.s64 	%rd178, %rd2, %rd177;
	ld.global.u32 	%r131, [%rd178];
	setp.eq.s32 	%p53, %r131, %r52;
	selp.u64 	%rd179, 1, 0, %p53;
	add.s64 	%rd180, %rd429, %rd179;
	add.s32 	%r132, %r130, 512;
	mul.wide.u32 	%rd181, %r132, 4;
	add.s64 	%rd182, %rd2, %rd181;
	ld.global.u32 	%r133, [%rd182];
	setp.eq.s32 	%p54, %r133, %r52;
	selp.u64 	%rd183, 1, 0, %p54;
	add.s64 	%rd184, %rd180, %rd183;
	add.s32 	%r134, %r130, 1024;
	mul.wide.u32 	%rd185, %r134, 4;
	add.s64 	%rd186, %rd2, %rd185;
	ld.global.u32 	%r135, [%rd186];
	setp.eq.s32 	%p55, %r135, %r52;
	selp.u64 	%rd187, 1, 0, %p55;
	add.s64 	%rd188, %rd184, %rd187;
	add.s32 	%r136, %r130, 1536;
	mul.wide.u32 	%rd189, %r136, 4;
	add.s64 	%rd190, %rd2, %rd189;
	ld.global.u32 	%r137, [%rd190];
	setp.eq.s32 	%p56, %r137, %r52;
	selp.u64 	%rd191, 1, 0, %p56;
	add.s64 	%rd429, %rd188, %rd191;
	add.s32 	%r361, %r361, 2048;
$L__BB4_43:
	setp.eq.s32 	%p57, %r43, 0;
	@%p57 bra 	$L__BB4_46;
	add.s32 	%r364, %r361, %r356;
	neg.s32 	%r363, %r43;
$L__BB4_45:
	.pragma "nounroll";
	mul.wide.u32 	%rd192, %r364, 4;
	add.s64 	%rd193, %rd2, %rd192;
	ld.global.u32 	%r138, [%rd193];
	setp.eq.s32 	%p58, %r138, %r52;
	selp.u64 	%rd194, 1, 0, %p58;
	add.s64 	%rd429, %rd429, %rd194;
	add.s32 	%r364, %r364, 512;
	add.s32 	%r363, %r363, 1;
	setp.ne.s32 	%p59, %r363, 0;
	@%p59 bra 	$L__BB4_45;
$L__BB4_46:
	// begin inline asm
	mov.u32 %r139, %laneid;
	// end inline asm
	mov.b64 	{%r141, %r146}, %rd429;
	mov.b32 	%r147, 1;
	mov.b32 	%r188, 31;
	mov.b32 	%r189, -1;
	// begin inline asm
	shfl.sync.down.b32 %r140, %r141, %r147, %r188, %r189;
	// end inline asm
	// begin inline asm
	shfl.sync.down.b32 %r145, %r146, %r147, %r188, %r189;
	// end inline asm
	mov.b64 	%rd195, {%r140, %r145};
	setp.gt.s32 	%p60, %r139, 30;
	selp.b64 	%rd196, 0, %rd195, %p60;
	add.s64 	%rd197, %rd196, %rd429;
	mov.b64 	{%r151, %r156}, %rd197;
	mov.b32 	%r157, 2;
	// begin inline asm
	shfl.sync.down.b32 %r150, %r151, %r157, %r188, %r189;
	// end inline asm
	// begin inline asm
	shfl.sync.down.b32 %r155, %r156, %r157, %r188, %r189;
	// end inline asm
	mov.b64 	%rd198, {%r150, %r155};
	setp.gt.s32 	%p61, %r139, 29;
	selp.b64 	%rd199, 0, %rd198, %p61;
	add.s64 	%rd200, %rd199, %rd197;
	mov.b64 	{%r161, %r166}, %rd200;
	mov.b32 	%r167, 4;
	// begin inline asm
	shfl.sync.down.b32 %r160, %r161, %r167, %r188, %r189;
	// end inline asm
	// begin inline asm
	shfl.sync.down.b32 %r165, %r166, %r167, %r188, %r189;
	// end inline asm
	mov.b64 	%rd201, {%r160, %r165};
	setp.gt.s32 	%p62, %r139, 27;
	selp.b64 	%rd202, 0, %rd201, %p62;
	add.s64 	%rd203, %rd202, %rd200;
	mov.b64 	{%r171, %r176}, %rd203;
	mov.b32 	%r177, 8;
	// begin inline asm
	shfl.sync.down.b32 %r170, %r171, %r177, %r188, %r189;
	// end inline asm
	// begin inline asm
	shfl.sync.down.b32 %r175, %r176, %r177, %r188, %r189;
	// end inline asm
	mov.b64 	%rd204, {%r170, %r175};
	setp.gt.s32 	%p63, %r139, 23;
	selp.b64 	%rd205, 0, %rd204, %p63;
	add.s64 	%rd206, %rd205, %rd203;
	mov.b64 	{%r181, %r186}, %rd206;
	mov.b32 	%r187, 16;
	// begin inline asm
	shfl.sync.down.b32 %r180, %r181, %r187, %r188, %r189;
	// end inline asm
	// begin inline asm
	shfl.sync.down.b32 %r185, %r186, %r187, %r188, %r189;
	// end inline asm
	mov.b64 	%rd207, {%r180, %r185};
	setp.gt.s32 	%p64, %r139, 15;
	selp.b64 	%rd208, 0, %rd207, %p64;
	add.s64 	%rd430, %rd208, %rd206;
	setp.ne.s32 	%p65, %r139, 0;
	@%p65 bra 	$L__BB4_48;
	shr.u32 	%r190, %r22, 2;
	and.b32  	%r191, %r190, 248;
	mov.u32 	%r192, _ZZN3cub18CUB_300001_SM_10006detail6reduce28DeviceReduceSingleTileKernelINS2_10policy_hubIljN4cuda3std3__44plusIlEEE10Policy1000EN6thrust24THRUST_300001_SM_1000_NS18transform_iteratorINSD_6detail14equal_to_valueIiEENSF_15normal_iteratorINSD_10device_ptrIiEEEEllEEPljS9_llNS7_10__identityEEEvT0_T1_T2_T3_T4_T6_E12temp_storage;
	add.s32 	%r193, %r192, %r191;
	st.shared.u64 	[%r193+16], %rd430;
$L__BB4_48:
	bar.sync 	0;
	setp.ne.s32 	%p66, %r22, 0;
	@%p66 bra 	$L__BB4_50;
	ld.shared.u64 	%rd209, [_ZZN3cub18CUB_300001_SM_10006detail6reduce28DeviceReduceSingleTileKernelINS2_10policy_hubIljN4cuda3std3__44plusIlEEE10Policy1000EN6thrust24THRUST_300001_SM_1000_NS18transform_iteratorINSD_6detail14equal_to_valueIiEENSF_15normal_iteratorINSD_10device_ptrIiEEEEllEEPljS9_llNS7_10__identityEEEvT0_T1_T2_T3_T4_T6_E12temp_storage+24];
	add.s64 	%rd210, %rd209, %rd430;
	ld.shared.u64 	%rd211, [_ZZN3cub18CUB_300001_SM_10006detail6reduce28DeviceReduceSingleTileKernelINS2_10policy_hubIljN4cuda3std3__44plusIlEEE10Policy1000EN6thrust24THRUST_300001_SM_1000_NS18transform_iteratorINSD_6detail14equal_to_valueIiEENSF_15normal_iteratorINSD_10device_ptrIiEEEEllEEPljS9_llNS7_10__identityEEEvT0_T1_T2_T3_T4_T6_E12temp_storage+32];
	add.s64 	%rd212, %rd210, %rd211;
	ld.shared.u64 	%rd213, [_ZZN3cub18CUB_300001_SM_10006detail6reduce28DeviceReduceSingleTileKernelINS2_10policy_hubIljN4cuda3std3__44plusIlEEE10Policy1000EN6thrust24THRUST_300001_SM_1000_NS18transform_iteratorINSD_6detail14equal_to_valueIiEENSF_15normal_iteratorINSD_10device_ptrIiEEEEllEEPljS9_llNS7_10__identityEEEvT0_T1_T2_T3_T4_T6_E12temp_storage+40];
	add.s64 	%rd214, %rd212, %rd213;
	ld.shared.u64 	%rd215, [_ZZN3cub18CUB_300001_SM_10006detail6reduce28DeviceReduceSingleTileKernelINS2_10policy_hubIljN4cuda3std3__44plusIlEEE10Policy1000EN6thrust24THRUST_300001_SM_1000_NS18transform_iteratorINSD_6detail14equal_to_valueIiEENSF_15normal_iteratorINSD_10device_ptrIiEEEEllEEPljS9_llNS7_10__identityEEEvT0_T1_T2_T3_T4_T6_E12temp_storage+48];
	add.s64 	%rd216, %rd214, %rd215;
	ld.shared.u64 	%rd217, [_ZZN3cub18CUB_300001_SM_10006detail6reduce28DeviceReduceSingleTileKernelINS2_10policy_hubIljN4cuda3std3__44plusIlEEE10Policy1000EN6thrust24THRUST_300001_SM_1000_NS18transform_iteratorINSD_6detail14equal_to_valueIiEENSF_15normal_iteratorINSD_10device_ptrIiEEEEllEEPljS9_llNS7_10__identityEEEvT0_T1_T2_T3_T4_T6_E12temp_storage+56];
	add.s64 	%rd218, %rd216, %rd217;
	ld.shared.u64 	%rd219, [_ZZN3cub18CUB_300001_SM_10006detail6reduce28DeviceReduceSingleTileKernelINS2_10policy_hubIljN4cuda3std3__44plusIlEEE10Policy1000EN6thrust24THRUST_300001_SM_1000_NS18transform_iteratorINSD_6detail14equal_to_valueIiEENSF_15normal_iteratorINSD_10device_ptrIiEEEEllEEPljS9_llNS7_10__identityEEEvT0_T1_T2_T3_T4_T6_E12temp_storage+64];
	add.s64 	%rd220, %rd218, %rd219;
	ld.shared.u64 	%rd221, [_ZZN3cub18CUB_300001_SM_10006detail6reduce28DeviceReduceSingleTileKernelINS2_10policy_hubIljN4cuda3std3__44plusIlEEE10Policy1000EN6thrust24THRUST_300001_SM_1000_NS18transform_iteratorINSD_6detail14equal_to_valueIiEENSF_15normal_iteratorINSD_10device_ptrIiEEEEllEEPljS9_llNS7_10__identityEEEvT0_T1_T2_T3_T4_T6_E12temp_storage+72];
	add.s64 	%rd222, %rd220, %rd221;
	ld.shared.u64 	%rd223, [_ZZN3cub18CUB_300001_SM_10006detail6reduce28DeviceReduceSingleTileKernelINS2_10policy_hubIljN4cuda3std3__44plusIlEEE10Policy1000EN6thrust24THRUST_300001_SM_1000_NS18transform_iteratorINSD_6detail14equal_to_valueIiEENSF_15normal_iteratorINSD_10device_ptrIiEEEEllEEPljS9_llNS7_10__identityEEEvT0_T1_T2_T3_T4_T6_E12temp_storage+80];
	add.s64 	%rd224, %rd222, %rd223;
	ld.shared.u64 	%rd225, [_ZZN3cub18CUB_300001_SM_10006detail6reduce28DeviceReduceSingleTileKernelINS2_10policy_hubIljN4cuda3std3__44plusIlEEE10Policy1000EN6thrust24THRUST_300001_SM_1000_NS18transform_iteratorINSD_6detail14equal_to_valueIiEENSF_15normal_iteratorINSD_10device_ptrIiEEEEllEEPljS9_llNS7_10__identityEEEvT0_T1_T2_T3_T4_T6_E12temp_storage+88];
	add.s64 	%rd226, %rd224, %rd225;
	ld.shared.u64 	%rd227, [_ZZN3cub18CUB_300001_SM_10006detail6reduce28DeviceReduceSingleTileKernelINS2_10policy_hubIljN4cuda3std3__44plusIlEEE10Policy1000EN6thrust24THRUST_300001_SM_1000_NS18transform_iteratorINSD_6detail14equal_to_valueIiEENSF_15normal_iteratorINSD_10device_ptrIiEEEEllEEPljS9_llNS7_10__identityEEEvT0_T1_T2_T3_T4_T6_E12temp_storage+96];
	add.s64 	%rd228, %rd226, %rd227;
	ld.shared.u64 	%rd229, [_ZZN3cub18CUB_300001_SM_10006detail6reduce28DeviceReduceSingleTileKernelINS2_10policy_hubIljN4cuda3std3__44plusIlEEE10Policy1000EN6thrust24THRUST_300001_SM_1000_NS18transform_iteratorINSD_6detail14equal_to_valueIiEENSF_15normal_iteratorINSD_10device_ptrIiEEEEllEEPljS9_llNS7_10__identityEEEvT0_T1_T2_T3_T4_T6_E12temp_storage+104];
	add.s64 	%rd230, %rd228, %rd229;
	ld.shared.u64 	%rd231, [_ZZN3cub18CUB_300001_SM_10006detail6reduce28DeviceReduceSingleTileKernelINS2_10policy_hubIljN4cuda3std3__44plusIlEEE10Policy1000EN6thrust24THRUST_300001_SM_1000_NS18transform_iteratorINSD_6detail14equal_to_valueIiEENSF_15normal_iteratorINSD_10device_ptrIiEEEEllEEPljS9_llNS7_10__identityEEEvT0_T1_T2_T3_T4_T6_E12temp_storage+112];
	add.s64 	%rd232, %rd230, %rd231;
	ld.shared.u64 	%rd233, [_ZZN3cub18CUB_300001_SM_10006detail6reduce28DeviceReduceSingleTileKernelINS2_10policy_hubIljN4cuda3std3__44plusIlEEE10Policy1000EN6thrust24THRUST_300001_SM_1000_NS18transform_iteratorINSD_6detail14equal_to_valueIiEENSF_15normal_iteratorINSD_10device_ptrIiEEEEllEEPljS9_llNS7_10__identityEEEvT0_T1_T2_T3_T4_T6_E12temp_storage+120];
	add.s64 	%rd234, %rd232, %rd233;
	ld.shared.u64 	%rd235, [_ZZN3cub18CUB_300001_SM_10006detail6reduce28DeviceReduceSingleTileKernelINS2_10policy_hubIljN4cuda3std3__44plusIlEEE10Policy1000EN6thrust24THRUST_300001_SM_1000_NS18transform_iteratorINSD_6detail14equal_to_valueIiEENSF_15normal_iteratorINSD_10device_ptrIiEEEEllEEPljS9_llNS7_10__identityEEEvT0_T1_T2_T3_T4_T6_E12temp_storage+128];
	add.s64 	%rd236, %rd234, %rd235;
	ld.shared.u64 	%rd237, [_ZZN3cub18CUB_300001_SM_10006detail6reduce28DeviceReduceSingleTileKernelINS2_10policy_hubIljN4cuda3std3__44plusIlEEE10Policy1000EN6thrust24THRUST_300001_SM_1000_NS18transform_iteratorINSD_6detail14equal_to_valueIiEENSF_15normal_iteratorINSD_10device_ptrIiEEEEllEEPljS9_llNS7_10__identityEEEvT0_T1_T2_T3_T4_T6_E12temp_storage+136];
	add.s64 	%rd430, %rd236, %rd237;
$L__BB4_50:
	mov.u32 	%r346, %tid.x;
	setp.ne.s32 	%p138, %r346, 0;
	@%p138 bra 	$L__BB4_52;
	add.s64 	%rd406, %rd430, %rd50;
	st.global.u64 	[%rd1], %rd406;
$L__BB4_52:
	ret;

}
	// .globl	_ZN3cub18CUB_300001_SM_10006detail6reduce18DeviceReduceKernelINS2_10policy_hubIljN4cuda3std3__44plusIlEEE10Policy1000EN6thrust24THRUST_300001_SM_1000_NS18transform_iteratorINSD_6detail14equal_to_valueIiEENSF_15normal_iteratorINSD_10device_ptrIiEEEEllEEjS9_lNS7_10__identityEEEvT0_PT3_T1_NS0_13GridEvenShareISR_EET2_T4_
.visible .entry _ZN3cub18CUB_300001_SM_10006detail6reduce18DeviceReduceKernelINS2_10policy_hubIljN4cuda3std3__44plusIlEEE10Policy1000EN6thrust24THRUST_300001_SM_1000_NS18transform_iteratorINSD_6detail14equal_to_valueIiEENSF_15normal_iteratorINSD_10device_ptrIiEEEEllEEjS9_lNS7_10__identityEEEvT0_PT3_T1_NS0_13GridEvenShareISR_EET2_T4_(
	.param .align 8 .b8 _ZN3cub18CUB_300001_SM_10006detail6reduce18DeviceReduceKernelINS2_10policy_hubIljN4cuda3std3__44plusIlEEE10Policy1000EN6thrust24THRUST_300001_SM_1000_NS18transform_iteratorINSD_6detail14equal_to_valueIiEENSF_15normal_iteratorINSD_10device_ptrIiEEEEllEEjS9_lNS7_10__identityEEEvT0_PT3_T1_NS0_13GridEvenShareISR_EET2_T4__param_0[16],
	.param .u64 .ptr .align 1 _ZN3cub18CUB_300001_SM_10006detail6reduce18DeviceReduceKernelINS2_10policy_hubIljN4cuda3std3__44plusIlEEE10Policy1000EN6thrust24THRUST_300001_SM_1000_NS18transform_iteratorINSD_6detail14equal_to_valueIiEENSF_15normal_iteratorINSD_10device_ptrIiEEEEllEEjS9_lNS7_10__identityEEEvT0_PT3_T1_NS0_13GridEvenShareISR_EET2_T4__param_1,
	.param .u32 _ZN3cub18CUB_300001_SM_10006detail6reduce18DeviceReduceKernelINS2_10policy_hubIljN4cuda3std3__44plusIlEEE10Policy1000EN6thrust24THRUST_300001_SM_1000_NS18transform_iteratorINSD_6detail14equal_to_valueIiEENSF_15normal_iteratorINSD_10device_ptrIiEEEEllEEjS9_lNS7_10__identityEEEvT0_PT3_T1_NS0_13GridEvenShareISR_EET2_T4__param_2,
	.param .align 4 .b8 _ZN3cub18CUB_300001_SM_10006detail6reduce18DeviceReduceKernelINS2_10policy_hubIljN4cuda3std3__44plusIlEEE10Policy1000EN6thrust24THRUST_300001_SM_1000_NS18transform_iteratorINSD_6detail14equal_to_valueIiEENSF_15normal_iteratorINSD_10device_ptrIiEEEEllEEjS9_lNS7_10__identityEEEvT0_PT3_T1_NS0_13GridEvenShareISR_EET2_T4__param_3[40],
	.param .align 1 .b8 _ZN3cub18CUB_300001_SM_10006detail6reduce18DeviceReduceKernelINS2_10policy_hubIljN4cuda3std3__44plusIlEEE10Policy1000EN6thrust24THRUST_300001_SM_1000_NS18transform_iteratorINSD_6detail14equal_to_valueIiEENSF_15normal_iteratorINSD_10device_ptrIiEEEEllEEjS9_lNS7_10__identityEEEvT0_PT3_T1_NS0_13GridEvenShareISR_EET2_T4__param_4[1],
	.param .align 1 .b8 _ZN3cub18CUB_300001_SM_10006detail6reduce18DeviceReduceKernelINS2_10policy_hubIljN4cuda3std3__44plusIlEEE10Policy1000EN6thrust24THRUST_300001_SM_1000_NS18transform_iteratorINSD_6detail14equal_to_valueIiEENSF_15normal_iteratorINSD_10device_ptrIiEEEEllEEjS9_lNS7_10__identityEEEvT0_PT3_T1_NS0_13GridEvenShareISR_EET2_T4__param_5[1]
)
.maxntid 512
{
	.reg .pred 	%p<138>;
	.reg .b16 	%rs<4>;
	.reg .b32 	%r<424>;
	.reg .b64 	%rd<476>;
	// demoted variable
	.shared .align 8 .b8 _ZZN3cub18CUB_300001_SM_10006detail6reduce18DeviceReduceKernelINS2_10policy_hubIljN4cuda3std3__44plusIlEEE10Policy1000EN6thrust24THRUST_300001_SM_1000_NS18transform_iteratorINSD_6detail14equal_to_valueIiEENSF_15normal_iteratorINSD_10device_ptrIiEEEEllEEjS9_lNS7_10__identityEEEvT0_PT3_T1_NS0_13GridEvenShareISR_EET2_T4_E12temp_storage[152];
	ld.param.u32 	%r3, [_ZN3cub18CUB_300001_SM_10006detail6reduce18DeviceReduceKernelINS2_10policy_hubIljN4cuda3std3__44plusIlEEE10Policy1000EN6thrust24THRUST_300001_SM_1000_NS18transform_iteratorINSD_6detail14equal_to_valueIiEENSF_15normal_iteratorINSD_10device_ptrIiEEEEllEEjS9_lNS7_10__identityEEEvT0_PT3_T1_NS0_13GridEvenShareISR_EET2_T4__param_0+8];
	ld.param.u32 	%r1, [_ZN3cub18CUB_300001_SM_10006detail6reduce18DeviceReduceKernelINS2_10policy_hubIljN4cuda3std3__44plusIlEEE10Policy1000EN6thrust24THRUST_300001_SM_1000_NS18transform_iteratorINSD_6detail14equal_to_valueIiEENSF_15normal_iteratorINSD_10device_ptrIiEEEEllEEjS9_lNS7_10__identityEEEvT0_PT3_T1_NS0_13GridEvenShareISR_EET2_T4__param_3+20];
	ld.param.u32 	%r2, [_ZN3cub18CUB_300001_SM_10006detail6reduce18DeviceReduceKernelINS2_10policy_hubIljN4cuda3std3__44plusIlEEE10Policy1000EN6thrust24THRUST_300001_SM_1000_NS18transform_iteratorINSD_6detail14equal_to_valueIiEENSF_15normal_iteratorINSD_10device_ptrIiEEEEllEEjS9_lNS7_10__identityEEEvT0_PT3_T1_NS0_13GridEvenShareISR_EET2_T4__param_3+24];
	ld.param.u64 	%rd41, [_ZN3cub18CUB_300001_SM_10006detail6reduce18DeviceReduceKernelINS2_10policy_hubIljN4cuda3std3__44plusIlEEE10Policy1000EN6thrust24THRUST_300001_SM_1000_NS18transform_iteratorINSD_6detail14equal_to_valueIiEENSF_15normal_iteratorINSD_10device_ptrIiEEEEllEEjS9_lNS7_10__identityEEEvT0_PT3_T1_NS0_13GridEvenShareISR_EET2_T4__param_0];
	cvta.to.global.u64 	%rd1, %rd41;
	mov.u32 	%r4, %ctaid.x;
	mul.lo.s32 	%r5, %r2, 3584;
	mul.lo.s32 	%r415, %r4, 3584;
	sub.s32 	%r7, %r1, %r415;
	setp.gt.u32 	%p1, %r7, 3583;
	@%p1 bra 	$L__BB5_26;
	mov.u32 	%r8, %tid.x;
	setp.ge.u32 	%p66, %r8, %r7;
	mov.b64 	%rd464, 0;
	mov.u32 	%r406, %r8;
	@%p66 bra 	$L__BB5_3;
	add.s32 	%r220, %r415, %r8;
	mul.wide.u32 	%rd233, %r220, 4;
	add.s64 	%rd234, %rd1, %rd233;
	ld.global.u32 	%r221, [%rd234];
	setp.eq.s32 	%p67, %r221, %r3;
	selp.u64 	%rd464, 1, 0, %p67;
	add.s32 	%r406, %r8, 512;
$L__BB5_3:
	setp.ge.u32 	%p68, %r406, %r7;
	@%p68 bra 	$L__BB5_17;
	not.b32 	%r222, %r406;
	add.s32 	%r223, %r1, %r222;
	sub.s32 	%r224, %r223, %r415;
	shr.u32 	%r225, %r224, 9;
	add.s32 	%r11, %r225, 1;
	and.b32  	%r12, %r11, 15;
	setp.lt.u32 	%p69, %r224, 7680;
	@%p69 bra 	$L__BB5_8;
	or.b32  	%r405, %r406, 4096;
	add.s32 	%r404, %r406, %r415;
	and.b32  	%r226, %r11, 16777200;
	neg.s32 	%r403, %r226;
$L__BB5_6:
	.pragma "nounroll";
	mul.wide.u32 	%rd236, %r404, 4;
	add.s64 	%rd237, %rd1, %rd236;
	ld.global.u32 	%r227, [%rd237];
	setp.eq.s32 	%p70, %r227, %r3;
	selp.u64 	%rd238, 1, 0, %p70;
	add.s64 	%rd239, %rd464, %rd238;
	add.s32 	%r228, %r404, 512;
	mul.wide.u32 	%rd240, %r228, 4;
	add.s64 	%rd241, %rd1, %rd240;
	ld.global.u32 	%r229, [%rd241];
	setp.eq.s32 	%p71, %r229, %r3;
	selp.u64 	%rd242, 1, 0, %p71;
	add.s64 	%rd243, %rd239, %rd242;
	add.s32 	%r230, %r404, 1024;
	mul.wide.u32 	%rd244, %r230, 4;
	add.s64 	%rd245, %rd1, %rd244;
	ld.global.u32 	%r231, [%rd245];
	setp.eq.s32 	%p72, %r231, %r3;
	selp.u64 	%rd246, 1, 0, %p72;
	add.s64 	%rd247, %rd243, %rd246;
	add.s32 	%r232, %r404, 1536;
	mul.wide.u32 	%rd248, %r232, 4;
	add.s64 	%rd249, %rd1, %rd248;
	ld.global.u32 	%r233, [%rd249];
	setp.eq.s32 	%p73, %r233, %r3;
	selp.u64 	%rd250, 1, 0, %p73;
	add.s64 	%rd251, %rd247, %rd250;
	add.s32 	%r234, %r404, 2048;
	mul.wide.u32 	%rd252, %r234, 4;
	add.s64 	%rd253, %rd1, %rd252;
	ld.global.u32 	%r235, [%rd253];
	setp.eq.s32 	%p74, %r235, %r3;
	selp.u64 	%rd254, 1, 0, %p74;
	add.s64 	%rd255, %rd251, %rd254;
	add.s32 	%r236, %r404, 2560;
	mul.wide.u32 	%rd256, %r236, 4;
	add.s64 	%rd257, %rd1, %rd256;
	ld.global.u32 	%r237, [%rd257];
	setp.eq.s32 	%p75, %r237, %r3;
	selp.u64 	%rd258, 1, 0, %p75;
	add.s64 	%rd259, %rd255, %rd258;
	add.s32 	%r238, %r404, 3072;
	mul.wide.u32 	%rd260, %r238, 4;
	add.s64 	%rd261, %rd1, %rd260;
	ld.global.u32 	%r239, [%rd261];
	setp.eq.s32 	%p76, %r239, %r3;
	selp.u64 	%rd262, 1, 0, %p76;
	add.s64 	%rd263, %rd259, %rd262;
	add.s32 	%r240, %r404, 3584;
	mul.wide.u32 	%rd264, %r240, 4;
	add.s64 	%rd265, %rd1, %rd264;
	ld.global.u32 	%r241, [%rd265];
	setp.eq.s32 	%p77, %r241, %r3;
	selp.u64 	%rd266, 1, 0, %p77;
	add.s64 	%rd267, %rd263, %rd266;
	add.s32 	%r242, %r404, 4096;
	mul.wide.u32 	%rd268, %r242, 4;
	add.s64 	%rd269, %rd1, %rd268;
	ld.global.u32 	%r243, [%rd269];
	setp.eq.s32 	%p78, %r243, %r3;
	selp.u64 	%rd270, 1, 0, %p78;
	add.s64 	%rd271, %rd267, %rd270;
	add.s32 	%r244, %r404, 4608;
	mul.wide.u32 	%rd272, %r244, 4;
	add.s64 	%rd273, %rd1, %rd272;
	ld.global.u32 	%r245, [%rd273];
	setp.eq.s32 	%p79, %r245, %r3;
	selp.u64 	%rd274, 1, 0, %p79;
	add.s64 	%rd275, %rd271, %rd274;
	add.s32 	%r246, %r404, 5120;
	mul.wide.u32 	%rd276, %r246, 4;
	add.s64 	%rd277, %rd1, %rd276;
	ld.global.u32 	%r247, [%rd277];
	setp.eq.s32 	%p80, %r247, %r3;
	selp.u64 	%rd278, 1, 0, %p80;
	add.s64 	%rd279, %rd275, %rd278;
	add.s32 	%r248, %r404, 5632;
	mul.wide.u32 	%rd280, %r248, 4;
	add.s64 	%rd281, %rd1, %rd280;
	ld.global.u32 	%r249, [%rd281];
	setp.eq.s32 	%p81, %r249, %r3;
	selp.u64 	%rd282, 1, 0, %p81;
	add.s64 	%rd283, %rd279, %rd282;
	add.s32 	%r250, %r404, 6144;
	mul.wide.u32 	%rd284, %r250, 4;
	add.s64 	%rd285, %rd1, %rd284;
	ld.global.u32 	%r251, [%rd285];
	setp.eq.s32 	%p82, %r251, %r3;
	selp.u64 	%rd286, 1, 0, %p82;
	add.s64 	%rd287, %rd283, %rd286;
	add.s32 	%r252, %r404, 6656;
	mul.wide.u32 	%rd288, %r252, 4;
	add.s64 	%rd289, %rd1, %rd288;
	ld.global.u32 	%r253, [%rd289];
	setp.eq.s32 	%p83, %r253, %r3;
	selp.u64 	%rd290, 1, 0, %p83;
	add.s64 	%rd291, %rd287, %rd290;
	add.s32 	%r254, %r404, 7168;
	mul.wide.u32 	%rd292, %r254, 4;
	add.s64 	%rd293, %rd1, %rd292;
	ld.global.u32 	%r255, [%rd293];
	setp.eq.s32 	%p84, %r255, %r3;
	selp.u64 	%rd294, 1, 0, %p84;
	add.s64 	%rd295, %rd291, %rd294;
	add.s32 	%r256, %r404, 7680;
	mul.wide.u32 	%rd296, %r256, 4;
	add.s64 	%rd297, %rd1, %rd296;
	ld.global.u32 	%r257, [%rd297];
	setp.eq.s32 	%p85, %r257, %r3;
	selp.u64 	%rd298, 1, 0, %p85;
	add.s64 	%rd464, %rd295, %rd298;
	add.s32 	%r405, %r405, 8192;
	add.s32 	%r404, %r404, 8192;
	add.s32 	%r403, %r403, 16;
	setp.ne.s32 	%p86, %r403, 0;
	@%p86 bra 	$L__BB5_6;
	add.s32 	%r406, %r405, -4096;
$L__BB5_8:
	setp.eq.s32 	%p87, %r12, 0;
	@%p87 bra 	$L__BB5_17;
	and.b32  	%r24, %r11, 7;
	setp.lt.u32 	%p88, %r12, 8;
	@%p88 bra 	$L__BB5_11;
	add.s32 	%r258, %r406, %r415;
	mul.wide.u32 	%rd300, %r258, 4;
	add.s64 	%rd301, %rd1, %rd300;
	ld.global.u32 	%r259, [%rd301];
	setp.eq.s32 	%p89, %r259, %r3;
	selp.u64 	%rd302, 1, 0, %p89;
	add.s64 	%rd303, %rd464, %rd302;
	add.s32 	%r260, %r258, 512;
	mul.wide.u32 	%rd304, %r260, 4;
	add.s64 	%rd305, %rd1, %rd304;
	ld.global.u32 	%r261, [%rd305];
	setp.eq.s32 	%p90, %r261, %r3;
	selp.u64 	%rd306, 1, 0, %p90;
	add.s64 	%rd307, %rd303, %rd306;
	add.s32 	%r262, %r258, 1024;
	mul.wide.u32 	%rd308, %r262, 4;
	add.s64 	%rd309, %rd1, %rd308;
	ld.global.u32 	%r263, [%rd309];
	setp.eq.s32 	%p91, %r263, %r3;
	selp.u64 	%rd310, 1, 0, %p91;
	add.s64 	%rd311, %rd307, %rd310;
	add.s32 	%r264, %r258, 1536;
	mul.wide.u32 	%rd312, %r264, 4;
	add.s64 	%rd313, %rd1, %rd312;
	ld.global.u32 	%r265, [%rd313];
	setp.eq.s32 	%p92, %r265, %r3;
	selp.u64 	%rd314, 1, 0, %p92;
	add.s64 	%rd315, %rd311, %rd314;
	add.s32 	%r266, %r258, 2048;
	mul.wide.u32 	%rd316, %r266, 4;
	add.s64 	%rd317, %rd1, %rd316;
	ld.global.u32 	%r267, [%rd317];
	setp.eq.s32 	%p93, %r267, %r3;
	selp.u64 	%rd318, 1, 0, %p93;
	add.s64 	%rd319, %rd315, %rd318;
	add.s32 	%r268, %r258, 2560;
	mul.wide.u32 	%rd320, %r268, 4;
	add.s64 	%rd321, %rd1, %rd320;
	ld.global.u32 	%r269, [%rd321];
	setp.eq.s32 	%p94, %r269, %r3;
	selp.u64 	%rd322, 1, 0, %p94;
	add.s64 	%rd323, %rd319, %rd322;
	add.s32 	%r270, %r258, 3072;
	mul.wide.u32 	%rd324, %r270, 4;
	add.s64 	%rd325, %rd1, %rd324;
	ld.global.u32 	%r271, [%rd325];
	setp.eq.s32 	%p95, %r271, %r3;
	selp.u64 	%rd326, 1, 0, %p95;
	add.s64 	%rd327, %rd323, %rd326;
	add.s32 	%r272, %r258, 3584;
	mul.wide.u32 	%rd328, %r272, 4;
	add.s64 	%rd329, %rd1, %rd328;
	ld.global.u32 	%r273, [%rd329];
	setp.eq.s32 	%p96, %r273, %r3;
	selp.u64 	%rd330, 1, 0, %p96;
	add.s64 	%rd464, %rd327, %rd330;
	add.s32 	%r406, %r406, 4096;
$L__BB5_11:
	setp.eq.s32 	%p97, %r24, 0;
	@%p97 bra 	$L__BB5_17;
	and.b32  	%r27, %r11, 3;
	setp.lt.u32 	%p98, %r24, 4;
	@%p98 bra 	$L__BB5_14;
	add.s32 	%r274, %r406, %r415;
	mul.wide.u32 	%rd332, %r274, 4;
	add.s64 	%rd333, %rd1, %rd332;
	ld.global.u32 	%r275, [%rd333];
	setp.eq.s32 	%p99, %r275, %r3;
	selp.u64 	%rd334, 1, 0, %p99;
	add.s64 	%rd335, %rd464, %rd334;
	add.s32 	%r276, %r274, 512;
	mul.wide.u32 	%rd336, %r276, 4;
	add.s64 	%rd337, %rd1, %rd336;
	ld.global.u32 	%r277, [%rd337];
	setp.eq.s32 	%p100, %r277, %r3;
	selp.u64 	%rd338, 1, 0, %p100;
	add.s64 	%rd339, %rd335, %rd338;
	add.s32 	%r278, %r274, 1024;
	mul.wide.u32 	%rd340, %r278, 4;
	add.s64 	%rd341, %rd1, %rd340;
	ld.global.u32 	%r279, [%rd341];
	setp.eq.s32 	%p101, %r279, %r3;
	selp.u64 	%rd342, 1, 0, %p101;
	add.s64 	%rd343, %rd339, %rd342;
	add.s32 	%r280, %r274, 1536;
	mul.wide.u32 	%rd344, %r280, 4;
	add.s64 	%rd345, %rd1, %rd344;
	ld.global.u32 	%r281, [%rd345];
	setp.eq.s32 	%p102, %r281, %r3;
	selp.u64 	%rd346, 1, 0, %p102;
	add.s64 	%rd464, %rd343, %rd346;
	add.s32 	%r406, %r406, 2048;
$L__BB5_14:
	setp.eq.s32 	%p103, %r27, 0;
	@%p103 bra 	$L__BB5_17;
	add.s32 	%r410, %r406, %r415;
	neg.s32 	%r409, %r27;
$L__BB5_16:
	.pragma "nounroll";
	mul.wide.u32 	%rd347, %r410, 4;
	add.s64 	%rd348, %rd1, %rd347;
	ld.global.u32 	%r282, [%rd348];
	setp.eq.s32 	%p104, %r282, %r3;
	selp.u64 	%rd349, 1, 0, %p104;
	add.s64 	%rd464, %rd464, %rd349;
	add.s32 	%r410, %r410, 512;
	add.s32 	%r409, %r409, 1;
	setp.ne.s32 	%p105, %r409, 0;
	@%p105 bra 	$L__BB5_16;
$L__BB5_17:
	setp.lt.u32 	%p106, %r7, 512;
	@%p106 bra 	$L__BB5_22;
	// begin inline asm
	mov.u32 %r346, %laneid;
	// end inline asm
	mov.b64 	{%r348, %r353}, %rd464;
	mov.b32 	%r354, 1;
	mov.b32 	%r395, 31;
	mov.b32 	%r396, -1;
	// begin inline asm
	shfl.sync.down.b32 %r347, %r348, %r354, %r395, %r396;
	// end inline asm
	// begin inline asm
	shfl.sync.down.b32 %r352, %r353, %r354, %r395, %r396;
	// end inline asm
	mov.b64 	%rd408, {%r347, %r352};
	setp.gt.s32 	%p130, %r346, 30;
	selp.b64 	%rd409, 0, %rd408, %p130;
	add.s64 	%rd410, %rd409, %rd464;
	mov.b64 	{%r358, %r363}, %rd410;
	mov.b32 	%r364, 2;
	// begin inline asm
	shfl.sync.down.b32 %r357, %r358, %r364, %r395, %r396;
	// end inline asm
	// begin inline asm
	shfl.sync.down.b32 %r362, %r363, %r364, %r395, %r396;
	// end inline asm
	mov.b64 	%rd411, {%r357, %r362};
	setp.gt.s32 	%p131, %r346, 29;
	selp.b64 	%rd412, 0, %rd411, %p131;
	add.s64 	%rd413, %rd412, %rd410;
	mov.b64 	{%r368, %r373}, %rd413;
	mov.b32 	%r374, 4;
	// begin inline asm
	shfl.sync.down.b32 %r367, %r368, %r374, %r395, %r396;
	// end inline asm
	// begin inline asm
	shfl.sync.down.b32 %r372, %r373, %r374, %r395, %r396;
	// end inline asm
	mov.b64 	%rd414, {%r367, %r372};
	setp.gt.s32 	%p132, %r346, 27;
	selp.b64 	%rd415, 0, %rd414, %p132;
	add.s64 	%rd416, %rd415, %rd413;
	mov.b64 	{%r378, %r383}, %rd416;
	mov.b32 	%r384, 8;
	// begin inline asm
	shfl.sync.down.b32 %r377, %r378, %r384, %r395, %r396;
	// end inline asm
	// begin inline asm
	shfl.sync.down.b32 %r382, %r383, %r384, %r395, %r396;
	// end inline asm
	mov.b64 	%rd417, {%r377, %r382};
	setp.gt.s32 	%p133, %r346, 23;
	selp.b64 	%rd418, 0, %rd417, %p133;
	add.s64 	%rd419, %rd418, %rd416;
	mov.b64 	{%r388, %r393}, %rd419;
	mov.b32 	%r394, 16;
	// begin inline asm
	shfl.sync.down.b32 %r387, %r388, %r394, %r395, %r396;
	// end inline asm
	// begin inline asm
	shfl.sync.down.b32 %r392, %r393, %r394, %r395, %r396;
	// end inline asm
	mov.b64 	%rd420, {%r387, %r392};
	setp.gt.s32 	%p134, %r346, 15;
	selp.b64 	%rd421, 0, %rd420, %p134;
	add.s64 	%rd475, %rd421, %rd419;
	setp.ne.s32 	%p135, %r346, 0;
	@%p135 bra 	$L__BB5_20;
	shr.u32 	%r397, %r8, 2;
	and.b32  	%r398, %r397, 248;
	mov.u32 	%r399, _ZZN3cub18CUB_300001_SM_10006detail6reduce18DeviceReduceKernelINS2_10policy_hubIljN4cuda3std3__44plusIlEEE10Policy1000EN6thrust24THRUST_300001_SM_1000_NS18transform_iteratorINSD_6detail14equal_to_valueIiEENSF_15normal_iteratorINSD_10device_ptrIiEEEEllEEjS9_lNS7_10__identityEEEvT0_PT3_T1_NS0_13GridEvenShareISR_EET2_T4_E12temp_storage;
	add.s32 	%r400, %r399, %r398;
	st.shared.u64 	[%r400+16], %rd475;
$L__BB5_20:
	bar.sync 	0;
	setp.ne.s32 	%p136, %r8, 0;
	@%p136 bra 	$L__BB5_48;
	ld.shared.u64 	%rd422, [_ZZN3cub18CUB_300001_SM_10006detail6reduce18DeviceReduceKernelINS2_10policy_hubIljN4cuda3std3__44plusIlEEE10Policy1000EN6thrust24THRUST_300001_SM_1000_NS18transform_iteratorINSD_6detail14equal_to_valueIiEENSF_15normal_iteratorINSD_10device_ptrIiEEEEllEEjS9_lNS7_10__identityEEEvT0_PT3_T1_NS0_13GridEvenShareISR_EET2_T4_E12temp_storage+24];
	add.s64 	%rd423, %rd422, %rd475;
	ld.shared.u64 	%rd424, [_ZZN3cub18CUB_300001_SM_10006detail6reduce18DeviceReduceKernelINS2_10policy_hubIljN4cuda3std3__44plusIlEEE10Policy1000EN6thrust24THRUST_300001_SM_1000_NS18transform_iteratorINSD_6detail14equal_to_valueIiEENSF_15normal_iteratorINSD_10device_ptrIiEEEEllEEjS9_lNS7_10__identityEEEvT0_PT3_T1_NS0_13GridEvenShareISR_EET2_T4_E12temp_storage+32];
	add.s64 	%rd425, %rd423, %rd424;
	ld.shared.u64 	%rd426, [_ZZN3cub18CUB_300001_SM_10006detail6reduce18DeviceReduceKernelINS2_10policy_hubIljN4cuda3std3__44plusIlEEE10Policy1000EN6thrust24THRUST_300001_SM_1000_NS18transform_iteratorINSD_6detail14equal_to_valueIiEENSF_15normal_iteratorINSD_10device_ptrIiEEEEllEEjS9_lNS7_10__identityEEEvT0_PT3_T1_NS0_13GridEvenShareISR_EET2_T4_E12temp_storage+40];
	add.s64 	%rd427, %rd425, %rd426;
	ld.shared.u64 	%rd428, [_ZZN3cub18CUB_300001_SM_10006detail6reduce18DeviceReduceKernelINS2_10policy_hubIljN4cuda3std3__44plusIlEEE10Policy1000EN6thrust24THRUST_300001_SM_1000_NS18transform_iteratorINSD_6detail14equal_to_valueIiEENSF_15normal_iteratorINSD_10device_ptrIiEEEEllEEjS9_lNS7_10__identityEEEvT0_PT3_T1_NS0_13GridEvenShareISR_EET2_T4_E12temp_storage+48];
	add.s64 	%rd429, %rd427, %rd428;
	ld.shared.u64 	%rd430, [_ZZN3cub18CUB_300001_SM_10006detail6reduce18DeviceReduceKernelINS2_10policy_hubIljN4cuda3std3__44plusIlEEE10Policy1000EN6thrust24THRUST_300001_SM_1000_NS18transform_iteratorINSD_6detail14equal_to_valueIiEENSF_15normal_iteratorINSD_10device_ptrIiEEEEllEEjS9_lNS7_10__identityEEEvT0_PT3_T1_NS0_13GridEvenShareISR_EET2_T4_E12temp_storage+56];
	add.s64 	%rd431, %rd429, %rd430;
	ld.shared.u64 	%rd432, [_ZZN3cub18CUB_300001_SM_10006detail6reduce18DeviceReduceKernelINS2_10policy_hubIljN4cuda3std3__44plusIlEEE10Policy1000EN6thrust24THRUST_300001_SM_1000_NS18transform_iteratorINSD_6detail14equal_to_valueIiEENSF_15normal_iteratorINSD_10device_ptrIiEEEEllEEjS9_lNS7_10__identityEEEvT0_PT3_T1_NS0_13GridEvenShareISR_EET2_T4_E12temp_storage+64];
	add.s64 	%rd433, %rd431, %rd432;
	ld.shared.u64 	%rd434, [_ZZN3cub18CUB_300001_SM_10006detail6reduce18DeviceReduceKernelINS2_10policy_hubIljN4cuda3std3__44plusIlEEE10Policy1000EN6thrust24THRUST_300001_SM_1000_NS18transform_iteratorINSD_6detail14equal_to_valueIiEENSF_15normal_iteratorINSD_10device_ptrIiEEEEllEEjS9_lNS7_10__identityEEEvT0_PT3_T1_NS0_13GridEvenShareISR_EET2_T4_E12temp_storage+72];
	add.s64 	%rd435, %rd433, %rd434;
	ld.shared.u64 	%rd436, [_ZZN3cub18CUB_300001_SM_10006detail6reduce18DeviceReduceKernelINS2_10policy_hubIljN4cuda3std3__44plusIlEEE10Policy1000EN6thrust24THRUST_300001_SM_1000_NS18transform_iteratorINSD_6detail14equal_to_valueIiEENSF_15normal_iteratorINSD_10device_ptrIiEEEEllEEjS9_lNS7_10__identityEEEvT0_PT3_T1_NS0_13GridEvenShareISR_EET2_T4_E12temp_storage+80];
	add.s64 	%rd437, %rd435, %rd436;
	ld.shared.u64 	%rd438, [_ZZN3cub18CUB_300001_SM_10006detail6reduce18DeviceReduceKernelINS2_10policy_hubIljN4cuda3std3__44plusIlEEE10Policy1000EN6thrust24THRUST_300001_SM_1000_NS18transform_iteratorINSD_6detail14equal_to_valueIiEENSF_15normal_iteratorINSD_10device_ptrIiEEEEllEEjS9_lNS7_10__identityEEEvT0_PT3_T1_NS0_13GridEvenShareISR_EET2_T4_E12temp_storage+88];
	add.s64 	%rd439, %rd437, %rd438;
	ld.shared.u64 	%rd440, [_ZZN3cub18CUB_300001_SM_10006detail6reduce18DeviceReduceKernelINS2_10policy_hubIljN4cuda3std3__44plusIlEEE10Policy1000EN6thrust24THRUST_300001_SM_1000_NS18transform_iteratorINSD_6detail14equal_to_valueIiEENSF_15normal_iteratorINSD_10device_ptrIiEEEEllEEjS9_lNS7_10__identityEEEvT0_PT3_T1_NS0_13GridEvenShareISR_EET2_T4_E12temp_storage+96];
	add.s64 	%rd441, %rd439, %rd440;
	ld.shared.u64 	%rd442, [_ZZN3cub18CUB_300001_SM_10006detail6reduce18DeviceReduceKernelINS2_10policy_hubIljN4cuda3std3__44plusIlEEE10Policy1000EN6thrust24THRUST_300001_SM_1000_NS18transform_iteratorINSD_6detail14equal_to_valueIiEENSF_15normal_iteratorINSD_10device_ptrIiEEEEllEEjS9_lNS7_10__identityEEEvT0_PT3_T1_NS0_13GridEvenShareISR_EET2_T4_E12temp_storage+104];
	add.s64 	%rd443, %rd441, %rd442;
	ld.shared.u64 	%rd444, [_ZZN3cub18CUB_300001_SM_10006detail6reduce18DeviceReduceKernelINS2_10policy_hubIljN4cuda3std3__44plusIlEEE10Policy1000EN6thrust24THRUST_300001_SM_1000_NS18transform_iteratorINSD_6detail14equal_to_valueIiEENSF_15normal_iteratorINSD_10device_ptrIiEEEEllEEjS9_lNS7_10__identityEEEvT0_PT3_T1_NS0_13GridEvenShareISR_EET2_T4_E12temp_storage+112];
	add.s64 	%rd445, %rd443, %rd444;
	ld.shared.u64 	%rd446, [_ZZN3cub18CUB_300001_SM_10006detail6reduce18DeviceReduceKernelINS2_10policy_hubIljN4cuda3std3__44plusIlEEE10Policy1000EN6thrust24THRUST_300001_SM_1000_NS18transform_iteratorINSD_6detail14equal_to_valueIiEENSF_15normal_iteratorINSD_10device_ptrIiEEEEllEEjS9_lNS7_10__identityEEEvT0_PT3_T1_NS0_13GridEvenShareISR_EET2_T4_E12temp_storage+120];
	add.s64 	%rd447, %rd445, %rd446;
	ld.shared.u64 	%rd448, [_ZZN3cub18CUB_300001_SM_10006detail6reduce18DeviceReduceKernelINS2_10policy_hubIljN4cuda3std3__44plusIlEEE10Policy1000EN6thrust24THRUST_300001_SM_1000_NS18transform_iteratorINSD_6detail14equal_to_valueIiEENSF_15normal_iteratorINSD_10device_ptrIiEEEEllEEjS9_lNS7_10__identityEEEvT0_PT3_T1_NS0_13GridEvenShareISR_EET2_T4_E12temp_storage+128];
	add.s64 	%rd449, %rd447, %rd448;
	ld.shared.u64 	%rd450, [_ZZN3cub18CUB_300001_SM_10006detail6reduce18DeviceReduceKernelINS2_10policy_hubIljN4cuda3std3__44plusIlEEE10Policy1000EN6thrust24THRUST_300001_SM_1000_NS18transform_iteratorINSD_6detail14equal_to_valueIiEENSF_15normal_iteratorINSD_10device_ptrIiEEEEllEEjS9_lNS7_10__identityEEEvT0_PT3_T1_NS0_13GridEvenShareISR_EET2_T4_E12temp_storage+136];
	add.s64 	%rd475, %rd449, %rd450;
	bra.uni 	$L__BB5_48;
$L__BB5_22:
	// begin inline asm
	mov.u32 %r283, %laneid;
	// end inline asm
	and.b32  	%r334, %r8, 992;
	add.s32 	%r335, %r334, 32;
	setp.gt.u32 	%p107, %r335, %r7;
	not.b32 	%r336, %r334;
	add.s32 	%r337, %r7, %r336;
	selp.b32 	%r332, %r337, 31, %p107;
	mov.b64 	{%r285, %r290}, %rd464;
	mov.b32 	%r291, 1;
	mov.b32 	%r333, -1;
	// begin inline asm
	shfl.sync.down.b32 %r284, %r285, %r291, %r332, %r333;
	// end inline asm
	// begin inline asm
	shfl.sync.down.b32 %r289, %r290, %r291, %r332, %r333;
	// end inline asm
	mov.b64 	%rd350, {%r284, %r289};
	setp.lt.s32 	%p108, %r283, %r332;
	selp.b64 	%rd351, %rd350, 0, %p108;
	add.s64 	%rd352, %rd351, %rd464;
	mov.b64 	{%r295, %r300}, %rd352;
	mov.b32 	%r301, 2;
	// begin inline asm
	shfl.sync.down.b32 %r294, %r295, %r301, %r332, %r333;
	// end inline asm
	// begin inline asm
	shfl.sync.down.b32 %r299, %r300, %r301, %r332, %r333;
	// end inline asm
	mov.b64 	%rd353, {%r294, %r299};
	add.s32 	%r338, %r283, 2;
	setp.gt.s32 	%p109, %r338, %r332;
	selp.b64 	%rd354, 0, %rd353, %p109;
	add.s64 	%rd355, %rd354, %rd352;
	mov.b64 	{%r305, %r310}, %rd355;
	mov.b32 	%r311, 4;
	// begin inline asm
	shfl.sync.down.b32 %r304, %r305, %r311, %r332, %r333;
	// end inline asm
	// begin inline asm
	shfl.sync.down.b32 %r309, %r310, %r311, %r332, %r333;
	// end inline asm
	mov.b64 	%rd356, {%r304, %r309};
	add.s32 	%r339, %r283, 4;
	setp.gt.s32 	%p110, %r339, %r332;
	selp.b64 	%rd357, 0, %rd356, %p110;
	add.s64 	%rd358, %rd357, %rd355;
	mov.b64 	{%r315, %r320}, %rd358;
	mov.b32 	%r321, 8;
	// begin inline asm
	shfl.sync.down.b32 %r314, %r315, %r321, %r332, %r333;
	// end inline asm
	// begin inline asm
	shfl.sync.down.b32 %r319, %r320, %r321, %r332, %r333;
	// end inline asm
	mov.b64 	%rd359, {%r314, %r319};
	add.s32 	%r340, %r283, 8;
	setp.gt.s32 	%p111, %r340, %r332;
	selp.b64 	%rd360, 0, %rd359, %p111;
	add.s64 	%rd361, %rd360, %rd358;
	mov.b64 	{%r325, %r330}, %rd361;
	mov.b32 	%r331, 16;
	// begin inline asm
	shfl.sync.down.b32 %r324, %r325, %r331, %r332, %r333;
	// end inline asm
	// begin inline asm
	shfl.sync.down.b32 %r329, %r330, %r331, %r332, %r333;
	// end inline asm
	mov.b64 	%rd362, {%r324, %r329};
	add.s32 	%r341, %r283, 16;
	setp.gt.s32 	%p112, %r341, %r332;
	selp.b64 	%rd363, 0, %rd362, %p112;
	add.s64 	%rd475, %rd363, %rd361;
	setp.ne.s32 	%p113, %r283, 0;
	@%p113 bra 	$L__BB5_24;
	shr.u32 	%r342, %r8, 2;
	and.b32  	%r343, %r342, 248;
	mov.u32 	%r344, _ZZN3cub18CUB_300001_SM_10006detail6reduce18DeviceReduceKernelINS2_10policy_hubIljN4cuda3std3__44plusIlEEE10Policy1000EN6thrust24THRUST_300001_SM_1000_NS18transform_iteratorINSD_6detail14equal_to_valueIiEENSF_15normal_iteratorINSD_10device_ptrIiEEEEllEEjS9_lNS7_10__identityEEEvT0_PT3_T1_NS0_13GridEvenShareISR_EET2_T4_E12temp_storage;
	add.s32 	%r345, %r344, %r343;
	st.shared.u64 	[%r345+16], %rd475;
$L__BB5_24:
	bar.sync 	0;
	setp.ne.s32 	%p114, %r8, 0;
	@%p114 bra 	$L__BB5_48;
	setp.gt.u32 	%p115, %r7, 32;
	ld.shared.u64 	%rd364, [_ZZN3cub18CUB_300001_SM_10006detail6reduce18DeviceReduceKernelINS2_10policy_hubIljN4cuda3std3__44plusIlEEE10Policy1000EN6thrust24THRUST_300001_SM_1000_NS18transform_iteratorINSD_6detail14equal_to_valueIiEENSF_15normal_iteratorINSD_10device_ptrIiEEEEllEEjS9_lNS7_10__identityEEEvT0_PT3_T1_NS0_13GridEvenShareISR_EET2_T4_E12temp_storage+24];
	selp.b64 	%rd365, %rd364, 0, %p115;
	add.s64 	%rd366, %rd365, %rd475;
	setp.gt.u32 	%p116, %r7, 64;
	ld.shared.u64 	%rd367, [_ZZN3cub18CUB_300001_SM_10006detail6reduce18DeviceReduceKernelINS2_10policy_hubIljN4cuda3std3__44plusIlEEE10Policy1000EN6thrust24THRUST_300001_SM_1000_NS18transform_iteratorINSD_6detail14equal_to_valueIiEENSF_15normal_iteratorINSD_10device_ptrIiEEEEllEEjS9_lNS7_10__identityEEEvT0_PT3_T1_NS0_13GridEvenShareISR_EET2_T4_E12temp_storage+32];
	selp.b64 	%rd368, %rd367, 0, %p116;
	add.s64 	%rd369, %rd366, %rd368;
	setp.gt.u32 	%p117, %r7, 96;
	ld.shared.u64 	%rd370, [_ZZN3cub18CUB_300001_SM_10006detail6reduce18DeviceReduceKernelINS2_10policy_hubIljN4cuda3std3__44plusIlEEE10Policy1000EN6thrust24THRUST_300001_SM_1000_NS18transform_iteratorINSD_6detail14equal_to_valueIiEENSF_15normal_iteratorINSD_10device_ptrIiEEEEllEEjS9_lNS7_10__identityEEEvT0_PT3_T1_NS0_13GridEvenShareISR_EET2_T4_E12temp_storage+40];
	selp.b64 	%rd371, %rd370, 0, %p117;
	add.s64 	%rd372, %rd369, %rd371;
	setp.gt.u32 	%p118, %r7, 128;
	ld.shared.u64 	%rd373, [_ZZN3cub18CUB_300001_SM_10006detail6reduce18DeviceReduceKernelINS2_10policy_hubIljN4cuda3std3__44plusIlEEE10Policy1000EN6thrust24THRUST_300001_SM_1000_NS18transform_iteratorINSD_6detail14equal_to_valueIiEENSF_15normal_iteratorINSD_10device_ptrIiEEEEllEEjS9_lNS7_10__identityEEEvT0_PT3_T1_NS0_13GridEvenShareISR_EET2_T4_E12temp_storage+48];
	selp.b64 	%rd374, %rd373, 0, %p118;
	add.s64 	%rd375, %rd372, %rd374;
	setp.gt.u32 	%p119, %r7, 160;
	ld.shared.u64 	%rd376, [_ZZN3cub18CUB_300001_SM_10006detail6reduce18DeviceReduceKernelINS2_10policy_hubIljN4cuda3std3__44plusIlEEE10Policy1000EN6thrust24THRUST_300001_SM_1000_NS18transform_iteratorINSD_6detail14equal_to_valueIiEENSF_15normal_iteratorINSD_10device_ptrIiEEEEllEEjS9_lNS7_10__identityEEEvT0_PT3_T1_NS0_13GridEvenShareISR_EET2_T4_E12temp_storage+56];
	selp.b64 	%rd377, %rd376, 0, %p119;
	add.s64 	%rd378, %rd375, %rd377;
	setp.gt.u32 	%p120, %r7, 192;
	ld.shared.u64 	%rd379, [_ZZN3cub18CUB_300001_SM_10006detail6reduce18DeviceReduceKernelINS2_10policy_hubIljN4cuda3std3__44plusIlEEE10Policy1000EN6thrust24THRUST_300001_SM_1000_NS18transform_iteratorINSD_6detail14equal_to_valueIiEENSF_15normal_iteratorINSD_10device_ptrIiEEEEllEEjS9_lNS7_10__identityEEEvT0_PT3_T1_NS0_13GridEvenShareISR_EET2_T4_E12temp_storage+64];
	selp.b64 	%rd380, %rd379, 0, %p120;
	add.s64 	%rd381, %rd378, %rd380;
	setp.gt.u32 	%p121, %r7, 224;
	ld.shared.u64 	%rd382, [_ZZN3cub18CUB_300001_SM_10006detail6reduce18DeviceReduceKernelINS2_10policy_hubIljN4cuda3std3__44plusIlEEE10Policy1000EN6thrust24THRUST_300001_SM_1000_NS18transform_iteratorINSD_6detail14equal_to_valueIiEENSF_15normal_iteratorINSD_10device_ptrIiEEEEllEEjS9_lNS7_10__identityEEEvT0_PT3_T1_NS0_13GridEvenShareISR_EET2_T4_E12temp_storage+72];
	selp.b64 	%rd383, %rd382, 0, %p121;
	add.s64 	%rd384, %rd381, %rd383;
	setp.gt.u32 	%p122, %r7, 256;
	ld.shared.u64 	%rd385, [_ZZN3cub18CUB_300001_SM_10006detail6reduce18DeviceReduceKernelINS2_10policy_hubIljN4cuda3std3__44plusIlEEE10Policy1000EN6thrust24THRUST_300001_SM_1000_NS18transform_iteratorINSD_6detail14equal_to_valueIiEENSF_15normal_iteratorINSD_10device_ptrIiEEEEllEEjS9_lNS7_10__identityEEEvT0_PT3_T1_NS0_13GridEvenShareISR_EET2_T4_E12temp_storage+80];
	selp.b64 	%rd386, %rd385, 0, %p122;
	add.s64 	%rd387, %rd384, %rd386;
	setp.gt.u32 	%p123, %r7, 288;
	ld.shared.u64 	%rd388, [_ZZN3cub18CUB_300001_SM_10006detail6reduce18DeviceReduceKernelINS2_10policy_hubIljN4cuda3std3__44plusIlEEE10Policy1000EN6thrust24THRUST_300001_SM_1000_NS18transform_iteratorINSD_6detail14equal_to_valueIiEENSF_15normal_iteratorINSD_10device_ptrIiEEEEllEEjS9_lNS7_10__identityEEEvT0_PT3_T1_NS0_13GridEvenShareISR_EET2_T4_E12temp_storage+88];
	selp.b64 	%rd389, %rd388, 0, %p123;
	add.s64 	%rd390, %rd387, %rd389;
	setp.gt.u32 	%p124, %r7, 320;
	ld.shared.u64 	%rd391, [_ZZN3cub18CUB_300001_SM_10006detail6reduce18DeviceReduceKernelINS2_10policy_hubIljN4cuda3std3__44plusIlEEE10Policy1000EN6thrust24THRUST_300001_SM_1000_NS18transform_iteratorINSD_6detail14equal_to_valueIiEENSF_15normal_iteratorINSD_10device_ptrIiEEEEllEEjS9_lNS7_10__identityEEEvT0_PT3_T1_NS0_13GridEvenShareISR_EET2_T4_E12temp_storage+96];
	selp.b64 	%rd392, %rd391, 0, %p124;
	add.s64 	%rd393, %rd390, %rd392;
	setp.gt.u32 	%p125, %r7, 352;
	ld.shared.u64 	%rd394, [_ZZN3cub18CUB_300001_SM_10006detail6reduce18DeviceReduceKernelINS2_10policy_hubIljN4cuda3std3__44plusIlEEE10Policy1000EN6thrust24THRUST_300001_SM_1000_NS18transform_iteratorINSD_6detail14equal_to_valueIiEENSF_15normal_iteratorINSD_10device_ptrIiEEEEllEEjS9_lNS7_10__identityEEEvT0_PT3_T1_NS0_13GridEvenShareISR_EET2_T4_E12temp_storage+104];
	selp.b64 	%rd395, %rd394, 0, %p125;
	add.s64 	%rd396, %rd393, %rd395;
	setp.gt.u32 	%p126, %r7, 384;
	ld.shared.u64 	%rd397, [_ZZN3cub18CUB_300001_SM_10006detail6reduce18DeviceReduceKernelINS2_10policy_hubIljN4cuda3std3__44plusIlEEE10Policy1000EN6thrust24THRUST_300001_SM_1000_NS18transform_iteratorINSD_6detail14equal_to_valueIiEENSF_15normal_iteratorINSD_10device_ptrIiEEEEllEEjS9_lNS7_10__identityEEEvT0_PT3_T1_NS0_13GridEvenShareISR_EET2_T4_E12temp_storage+112];
	selp.b64 	%rd398, %rd397, 0, %p126;
	add.s64 	%rd399, %rd396, %rd398;
	setp.gt.u32 	%p127, %r7, 416;
	ld.shared.u64 	%rd400, [_ZZN3cub18CUB_300001_SM_10006detail6reduce18DeviceReduceKernelINS2_10policy_hubIljN4cuda3std3__44plusIlEEE10Policy1000EN6thrust24THRUST_300001_SM_1000_NS18transform_iteratorINSD_6detail14equal_to_valueIiEENSF_15normal_iteratorINSD_10device_ptrIiEEEEllEEjS9_lNS7_10__identityEEEvT0_PT3_T1_NS0_13GridEvenShareISR_EET2_T4_E12temp_storage+120];
	selp.b64 	%rd401, %rd400, 0, %p127;
	add.s64 	%rd402, %rd399, %rd401;
	setp.gt.u32 	%p128, %r7, 448;
	ld.shared.u64 	%rd403, [_ZZN3cub18CUB_300001_SM_10006detail6reduce18DeviceReduceKernelINS2_10policy_hubIljN4cuda3std3__44plusIlEEE10Policy1000EN6thrust24THRUST_300001_SM_1000_NS18transform_iteratorINSD_6detail14equal_to_valueIiEENSF_15normal_iteratorINSD_10device_ptrIiEEEEllEEjS9_lNS7_10__identityEEEvT0_PT3_T1_NS0_13GridEvenShareISR_EET2_T4_E12temp_storage+128];
	selp.b64 	%rd404, %rd403, 0, %p128;
	add.s64 	%rd405, %rd402, %rd404;
	setp.gt.u32 	%p129, %r7, 480;
	ld.shared.u64 	%rd406, [_ZZN3cub18CUB_300001_SM_10006detail6reduce18DeviceReduceKernelINS2_10policy_hubIljN4cuda3std3__44plusIlEEE10Policy1000EN6thrust24THRUST_300001_SM_1000_NS18transform_iteratorINSD_6detail14equal_to_valueIiEENSF_15normal_iteratorINSD_10device_ptrIiEEEEllEEjS9_lNS7_10__identityEEEvT0_PT3_T1_NS0_13GridEvenShareISR_EET2_T4_E12temp_storage+136];
	selp.b64 	%rd407, %rd406, 0, %p129;
	add.s64 	%rd475, %rd405, %rd407;
	bra.uni 	$L__BB5_48;
$L__BB5_26:
	mov.u32 	%r36, %tid.x;
	add.s32 	%r73, %r415, %r36;
	mul.wide.u32 	%rd42, %r73, 4;
	add.s64 	%rd43, %rd1, %rd42;
	ld.global.u32 	%r74, [%rd43];
	setp.eq.s32 	%p2, %r74, %r3;
	selp.u64 	%rd44, 1, 0, %p2;
	ld.global.u32 	%r75, [%rd43+2048];
	setp.eq.s32 	%p3, %r75, %r3;
	selp.u64 	%rd45, 1, 0, %p3;
	ld.global.u32 	%r76, [%rd43+4096];
	setp.eq.s32 	%p4, %r76, %r3;
	selp.u64 	%rd46, 1, 0, %p4;
	ld.global.u32 	%r77, [%rd43+6144];
	setp.eq.s32 	%p5, %r77, %r3;
	selp.u64 	%rd47, 1, 0, %p5;
	ld.global.u32 	%r78, [%rd43+8192];
	setp.eq.s32 	%p6, %r78, %r3;
	selp.u64 	%rd48, 1, 0, %p6;
	ld.global.u32 	%r79, [%rd43+10240];
	setp.eq.s32 	%p7, %r79, %r3;
	selp.u64 	%rd49, 1, 0, %p7;
	ld.global.u32 	%r80, [%rd43+12288];
	setp.eq.s32 	%p8, %r80, %r3;
	selp.u64 	%rd50, 1, 0, %p8;
	add.s64 	%rd51, %rd45, %rd44;
	add.s64 	%rd52, %rd51, %rd46;
	add.s64 	%rd53, %rd52, %rd47;
	add.s64 	%rd54, %rd53, %rd48;
	add.s64 	%rd55, %rd54, %rd49;
	add.s64 	%rd474, %rd55, %rd50;
	setp.lt.u32 	%p9, %r7, %r5;
	@%p9 bra 	$L__BB5_44;
	add.s32 	%r37, %r5, %r415;
	not.b32 	%r82, %r36;
	add.s32 	%r83, %r82, %r1;
	sub.s32 	%r84, %r83, %r5;
	sub.s32 	%r412, %r84, %r415;
	add.s32 	%r85, %r37, %r36;
	add.s32 	%r411, %r85, 4096;
	mov.b32 	%r414, 0;
	cvt.u64.u32 	%rd57, %r36;
	mov.u32 	%r413, %r37;
$L__BB5_28:
	add.s32 	%r415, %r415, %r5;
	add.s32 	%r86, %r1, -3584;
	setp.gt.u32 	%p10, %r415, %r86;
	@%p10 bra 	$L__BB5_30;
	cvt.u64.u32 	%rd56, %r415;
	add.s64 	%rd58, %rd57, %rd56;
	shl.b64 	%rd59, %rd58, 2;
	add.s64 	%rd60, %rd1, %rd59;
	ld.global.u32 	%r87, [%rd60];
	setp.eq.s32 	%p11, %r87, %r3;
	selp.u64 	%rd61, 1, 0, %p11;
	ld.global.u32 	%r88, [%rd60+2048];
	setp.eq.s32 	%p12, %r88, %r3;
	selp.u64 	%rd62, 1, 0, %p12;
	ld.global.u32 	%r89, [%rd60+4096];
	setp.eq.s32 	%p13, %r89, %r3;
	selp.u64 	%rd63, 1, 0, %p13;
	ld.global.u32 	%r90, [%rd60+6144];
	setp.eq.s32 	%p14, %r90, %r3;
	selp.u64 	%rd64, 1, 0, %p14;
	ld.global.u32 	%r91, [%rd60+8192];
	setp.eq.s32 	%p15, %r91, %r3;
	selp.u64 	%rd65, 1, 0, %p15;
	ld.global.u32 	%r92, [%rd60+10240];
	setp.eq.s32 	%p16, %r92, %r3;
	selp.u64 	%rd66, 1, 0, %p16;
	ld.global.u32 	%r93, [%rd60+12288];
	setp.eq.s32 	%p17, %r93, %r3;
	selp.u64 	%rd67, 1, 0, %p17;
	add.s64 	%rd68, %rd474, %rd61;
	add.s64 	%rd69, %rd68, %rd62;
	add.s64 	%rd70, %rd69, %rd63;
	add.s64 	%rd71, %rd70, %rd64;
	add.s64 	%rd72, %rd71, %rd65;
	add.s64 	%rd73, %rd72, %rd66;
	add.s64 	%rd474, %rd73, %rd67;
	sub.s32 	%r94, %r1, %r415;
	setp.lt.u32 	%p18, %r94, %r5;
	add.s32 	%r414, %r414, 1;
	add.s32 	%r413, %r413, %r5;
	sub.s32 	%r412, %r412, %r5;
	add.s32 	%r411, %r411, %r5;
	@%p18 bra 	$L__BB5_44;
	bra.uni 	$L__BB5_28;
$L__BB5_30:
	setp.le.u32 	%p19, %r1, %r415;
	sub.s32 	%r95, %r1, %r415;
	setp.ge.s32 	%p20, %r36, %r95;
	or.pred  	%p21, %p19, %p20;
	@%p21 bra 	$L__BB5_44;
	not.b32 	%r97, %r36;
	add.s32 	%r98, %r1, %r97;
	sub.s32 	%r99, %r98, %r37;
	mul.lo.s32 	%r100, %r2, %r414;
	mad.lo.s32 	%r101, %r100, -3584, %r99;
	shr.u32 	%r102, %r101, 9;
	add.s32 	%r50, %r102, 1;
	and.b32  	%r51, %r50, 15;
	setp.lt.u32 	%p22, %r101, 7680;
	mov.u32 	%r420, %r36;
	@%p22 bra 	$L__BB5_35;
	or.b32  	%r418, %r36, 4096;
	shr.u32 	%r103, %r412, 9;
	add.s32 	%r104, %r103, 1;
	and.b32  	%r105, %r104, 16777200;
	neg.s32 	%r416, %r105;
$L__BB5_33:
	.pragma "nounroll";
	add.s32 	%r106, %r411, -4096;
	mul.wide.u32 	%rd75, %r106, 4;
	add.s64 	%rd76, %rd1, %rd75;
	ld.global.u32 	%r107, [%rd76];
	setp.eq.s32 	%p23, %r107, %r3;
	selp.u64 	%rd77, 1, 0, %p23;
	add.s64 	%rd78, %rd474, %rd77;
	add.s32 	%r108, %r411, -3584;
	mul.wide.u32 	%rd79, %r108, 4;
	add.s64 	%rd80, %rd1, %rd79;
	ld.global.u32 	%r109, [%rd80];
	setp.eq.s32 	%p24, %r109, %r3;
	selp.u64 	%rd81, 1, 0, %p24;
	add.s64 	%rd82, %rd78, %rd81;
	add.s32 	%r110, %r411, -3072;
	mul.wide.u32 	%rd83, %r110, 4;
	add.s64 	%rd84, %rd1, %rd83;
	ld.global.u32 	%r111, [%rd84];
	setp.eq.s32 	%p25, %r111, %r3;
	selp.u64 	%rd85, 1, 0, %p25;
	add.s64 	%rd86, %rd82, %rd85;
	add.s32 	%r112, %r411, -2560;
	mul.wide.u32 	%rd87, %r112, 4;
	add.s64 	%rd88, %rd1, %rd87;
	ld.global.u32 	%r113, [%rd88];
	setp.eq.s32 	%p26, %r113, %r3;
	selp.u64 	%rd89, 1, 0, %p26;
	add.s64 	%rd90, %rd86, %rd89;
	add.s32 	%r114, %r411, -2048;
	mul.wide.u32 	%rd91, %r114, 4;
	add.s64 	%rd92, %rd1, %rd91;
	ld.global.u32 	%r115, [%rd92];
	setp.eq.s32 	%p27, %r115, %r3;
	selp.u64 	%rd93, 1, 0, %p27;
	add.s64 	%rd94, %rd90, %rd93;
	add.s32 	%r116, %r411, -1536;
	mul.wide.u32 	%rd95, %r116, 4;
	add.s64 	%rd96, %rd1, %rd95;
	ld.global.u32 	%r117, [%rd96];
	setp.eq.s32 	%p28, %r117, %r3;
	selp.u64 	%rd97, 1, 0, %p28;
	add.s64 	%rd98, %rd94, %rd97;
	add.s32 	%r118, %r411, -1024;
	mul.wide.u32 	%rd99, %r118, 4;
	add.s64 	%rd100, %rd1, %rd99;
	ld.global.u32 	%r119, [%rd100];
	setp.eq.s32 	%p29, %r119, %r3;
	selp.u64 	%rd101, 1, 0, %p29;
	add.s64 	%rd102, %rd98, %rd101;
	add.s32 	%r120, %r411, 3584;
	add.s32 	%r121, %r411, -512;
	mul.wide.u32 	%rd103, %r121, 4;
	add.s64 	%rd104, %rd1, %rd103;
	ld.global.u32 	%r122, [%rd104];
	setp.eq.s32 	%p30, %r122, %r3;
	selp.u64 	%rd105, 1, 0, %p30;
	add.s64 	%rd106, %rd102, %rd105;
	mul.wide.u32 	%rd107, %r411, 4;
	add.s64 	%rd108, %rd1, %rd107;
	ld.global.u32 	%r123, [%rd108];
	setp.eq.s32 	%p31, %r123, %r3;
	selp.u64 	%rd109, 1, 0, %p31;
	add.s64 	%rd110, %rd106, %rd109;
	add.s32 	%r124, %r411, 512;
	mul.wide.u32 	%rd111, %r124, 4;
	add.s64 	%rd112, %rd1, %rd111;
	ld.global.u32 	%r125, [%rd112];
	setp.eq.s32 	%p32, %r125, %r3;
	selp.u64 	%rd113, 1, 0, %p32;
	add.s64 	%rd114, %rd110, %rd113;
	add.s32 	%r126, %r411, 1024;
	mul.wide.u32 	%rd115, %r126, 4;
	add.s64 	%rd116, %rd1, %rd115;
	ld.global.u32 	%r127, [%rd116];
	setp.eq.s32 	%p33, %r127, %r3;
	selp.u64 	%rd117, 1, 0, %p33;
	add.s64 	%rd118, %rd114, %rd117;
	add.s32 	%r128, %r411, 1536;
	mul.wide.u32 	%rd119, %r128, 4;
	add.s64 	%rd120, %rd1, %rd119;
	ld.global.u32 	%r129, [%rd120];
	setp.eq.s32 	%p34, %r129, %r3;
	selp.u64 	%rd121, 1, 0, %p34;
	add.s64 	%rd122, %rd118, %rd121;
	add.s32 	%r130, %r411, 2048;
	mul.wide.u32 	%rd123, %r130, 4;
	add.s64 	%rd124, %rd1, %rd123;
	ld.global.u32 	%r131, [%rd124];
	setp.eq.s32 	%p35, %r131, %r3;
	selp.u64 	%rd125, 1, 0, %p35;
	add.s64 	%rd126, %rd122, %rd125;
	add.s32 	%r132, %r411, 2560;
	mul.wide.u32 	%rd127, %r132, 4;
	add.s64 	%rd128, %rd1, %rd127;
	ld.global.u32 	%r133, [%rd128];
	setp.eq.s32 	%p36, %r133, %r3;
	selp.u64 	%rd129, 1, 0, %p36;
	add.s64 	%rd130, %rd126, %rd129;
	add.s32 	%r134, %r411, 3072;
	mul.wide.u32 	%rd131, %r134, 4;
	add.s64 	%rd132, %rd1, %rd131;
	ld.global.u32 	%r135, [%rd132];
	setp.eq.s32 	%p37, %r135, %r3;
	selp.u64 	%rd133, 1, 0, %p37;
	add.s64 	%rd134, %rd130, %rd133;
	mul.wide.u32 	%rd135, %r120, 4;
	add.s64 	%rd136, %rd1, %rd135;
	ld.global.u32 	%r136, [%rd136];
	setp.eq.s32 	%p38, %r136, %r3;
	selp.u64 	%rd137, 1, 0, %p38;
	add.s64 	%rd474, %rd134, %rd137;
	add.s32 	%r418, %r418, 8192;
	add.s32 	%r411, %r411, 8192;
	add.s32 	%r416, %r416, 16;
	setp.ne.s32 	%p39, %r416, 0;
	@%p39 bra 	$L__BB5_33;
	add.s32 	%r420, %r418, -4096;
$L__BB5_35:
	setp.eq.s32 	%p40, %r51, 0;
	@%p40 bra 	$L__BB5_44;
	and.b32  	%r62, %r50, 7;
	setp.lt.u32 	%p41, %r51, 8;
	@%p41 bra 	$L__BB5_38;
	add.s32 	%r137, %r420, %r415;
	mul.wide.u32 	%rd139, %r137, 4;
	add.s64 	%rd140, %rd1, %rd139;
	ld.global.u32 	%r138, [%rd140];
	setp.eq.s32 	%p42, %r138, %r3;
	selp.u64 	%rd141, 1, 0, %p42;
	add.s64 	%rd142, %rd474, %rd141;
	add.s32 	%r139, %r137, 512;
	mul.wide.u32 	%rd143, %r139, 4;
	add.s64 	%rd144, %rd1, %rd143;
	ld.global.u32 	%r140, [%rd144];
	setp.eq.s32 	%p43, %r140, %r3;
	selp.u64 	%rd145, 1, 0, %p43;
	add.s64 	%rd146, %rd142, %rd145;
	add.s32 	%r141, %r137, 1024;
	mul.wide.u32 	%rd147, %r141, 4;
	add.s64 	%rd148, %rd1, %rd147;
	ld.global.u32 	%r142, [%rd148];
	setp.eq.s32 	%p44, %r142, %r3;
	selp.u64 	%rd149, 1, 0, %p44;
	add.s64 	%rd150, %rd146, %rd149;
	add.s32 	%r143, %r137, 1536;
	mul.wide.u32 	%rd151, %r143, 4;
	add.s64 	%rd152, %rd1, %rd151;
	ld.global.u32 	%r144, [%rd152];
	setp.eq.s32 	%p45, %r144, %r3;
	selp.u64 	%rd153, 1, 0, %p45;
	add.s64 	%rd154, %rd150, %rd153;
	add.s32 	%r145, %r137, 2048;
	mul.wide.u32 	%rd155, %r145, 4;
	add.s64 	%rd156, %rd1, %rd155;
	ld.global.u32 	%r146, [%rd156];
	setp.eq.s32 	%p46, %r146, %r3;
	selp.u64 	%rd157, 1, 0, %p46;
	add.s64 	%rd158, %rd154, %rd157;
	add.s32 	%r147, %r137, 2560;
	mul.wide.u32 	%rd159, %r147, 4;
	add.s64 	%rd160, %rd1, %rd159;
	ld.global.u32 	%r148, [%rd160];
	setp.eq.s32 	%p47, %r148, %r3;
	selp.u64 	%rd161, 1, 0, %p47;
	add.s64 	%rd162, %rd158, %rd161;
	add.s32 	%r149, %r137, 3072;
	mul.wide.u32 	%rd163, %r149, 4;
	add.s64 	%rd164, %rd1, %rd163;
	ld.global.u32 	%r150, [%rd164];
	setp.eq.s32 	%p48, %r150, %r3;
	selp.u64 	%rd165, 1, 0, %p48;
	add.s64 	%rd166, %rd162, %rd165;
	add.s32 	%r151, %r137, 3584;
	mul.wide.u32 	%rd167, %r151, 4;
	add.s64 	%rd168, %rd1, %rd167;
	ld.global.u32 	%r152, [%rd168];
	setp.eq.s32 	%p49, %r152, %r3;
	selp.u64 	%rd169, 1, 0, %p49;
	add.s64 	%rd474, %rd166, %rd169;
	add.s32 	%r420, %r420, 4096;
$L__BB5_38:
	setp.eq.s32 	%p50, %r62, 0;
	@%p50 bra 	$L__BB5_44;
	setp.lt.u32 	%p51, %r62, 4;
	@%p51 bra 	$L__BB5_41;
	add.s32 	%r153, %r420, %r415;
	mul.wide.u32 	%rd171, %r153, 4;
	add.s64 	%rd172, %rd1, %rd171;
	ld.global.u32 	%r154, [%rd172];
	setp.eq.s32 	%p52, %r154, %r3;
	selp.u64 	%rd173, 1, 0, %p52;
	add.s64 	%rd174, %rd474, %rd173;
	add.s32 	%r155, %r153, 512;
	mul.wide.u32 	%rd175, %r155, 4;
	add.s64 	%rd176, %rd1, %rd175;
	ld.global.u32 	%r156, [%rd176];
	setp.eq.s32 	%p53, %r156, %r3;
	selp.u64 	%rd177, 1, 0, %p53;
	add.s64 	%rd178, %rd174, %rd177;
	add.s32 	%r157, %r153, 1024;
	mul.wide.u32 	%rd179, %r157, 4;
	add.s64 	%rd180, %rd1, %rd179;
	ld.global.u32 	%r158, [%rd180];
	setp.eq.s32 	%p54, %r158, %r3;
	selp.u64 	%rd181, 1, 0, %p54;
	add.s64 	%rd182, %rd178, %rd181;
	add.s32 	%r159, %r153, 1536;
	mul.wide.u32 	%rd183, %r159, 4;
	add.s64 	%rd184, %rd1, %rd183;
	ld.global.u32 	%r160, [%rd184];
	setp.eq.s32 	%p55, %r160, %r3;
	selp.u64 	%rd185, 1, 0, %p55;
	add.s64 	%rd474, %rd182, %rd185;
	add.s32 	%r420, %r420, 2048;
$L__BB5_41:
	and.b32  	%r161, %r50, 3;
	setp.eq.s32 	%p56, %r161, 0;
	@%p56 bra 	$L__BB5_44;
	add.s32 	%r423, %r420, %r413;
	cvt.u16.u32 	%rs1, %r412;
	shr.u16 	%rs2, %rs1, 9;
	add.s16 	%rs3, %rs2, 1;
	cvt.u32.u16 	%r162, %rs3;
	and.b32  	%r163, %r162, 3;
	neg.s32 	%r422, %r163;
$L__BB5_43:
	.pragma "nounroll";
	mul.wide.u32 	%rd186, %r423, 4;
	add.s64 	%rd187, %rd1, %rd186;
	ld.global.u32 	%r164, [%rd187];
	setp.eq.s32 	%p57, %r164, %r3;
	selp.u64 	%rd188, 1, 0, %p57;
	add.s64 	%rd474, %rd474, %rd188;
	add.s32 	%r423, %r423, 512;
	add.s32 	%r422, %r422, 1;
	setp.ne.s32 	%p58, %r422, 0;
	@%p58 bra 	$L__BB5_43;
$L__BB5_44:
	// begin inline asm
	mov.u32 %r165, %laneid;
	// end inline asm
	mov.b64 	{%r167, %r172}, %rd474;
	mov.b32 	%r173, 1;
	mov.b32 	%r214, 31;
	mov.b32 	%r215, -1;
	// begin inline asm
	shfl.sync.down.b32 %r166, %r167, %r173, %r214, %r215;
	// end inline asm
	// begin inline asm
	shfl.sync.down.b32 %r171, %r172, %r173, %r214, %r215;
	// end inline asm
	mov.b64 	%rd189, {%r166, %r171};
	setp.gt.s32 	%p59, %r165, 30;
	selp.b64 	%rd190, 0, %rd189, %p59;
	add.s64 	%rd191, %rd190, %rd474;
	mov.b64 	{%r177, %r182}, %rd191;
	mov.b32 	%r183, 2;
	// begin inline asm
	shfl.sync.down.b32 %r176, %r177, %r183, %r214, %r215;
	// end inline asm
	// begin inline asm
	shfl.sync.down.b32 %r181, %r182, %r183, %r214, %r215;
	// end inline asm
	mov.b64 	%rd192, {%r176, %r181};
	setp.gt.s32 	%p60, %r165, 29;
	selp.b64 	%rd193, 0, %rd192, %p60;
	add.s64 	%rd194, %rd193, %rd191;
	mov.b64 	{%r187, %r192}, %rd194;
	mov.b32 	%r193, 4;
	// begin inline asm
	shfl.sync.down.b32 %r186, %r187, %r193, %r214, %r215;
	// end inline asm
	// begin inline asm
	shfl.sync.down.b32 %r191, %r192, %r193, %r214, %r215;
	// end inline asm
	mov.b64 	%rd195, {%r186, %r191};
	setp.gt.s32 	%p61, %r165, 27;
	selp.b64 	%rd196, 0, %rd195, %p61;
	add.s64 	%rd197, %rd196, %rd194;
	mov.b64 	{%r197, %r202}, %rd197;
	mov.b32 	%r203, 8;
	// begin inline asm
	shfl.sync.down.b32 %r196, %r197, %r203, %r214, %r215;
	// end inline asm
	// begin inline asm
	shfl.sync.down.b32 %r201, %r202, %r203, %r214, %r215;
	// end inline asm
	mov.b64 	%rd198, {%r196, %r201};
	setp.gt.s32 	%p62, %r165, 23;
	selp.b64 	%rd199, 0, %rd198, %p62;
	add.s64 	%rd200, %rd199, %rd197;
	mov.b64 	{%r207, %r212}, %rd200;
	mov.b32 	%r213, 16;
	// begin inline asm
	shfl.sync.down.b32 %r206, %r207, %r213, %r214, %r215;
	// end inline asm
	// begin inline asm
	shfl.sync.down.b32 %r211, %r212, %r213, %r214, %r215;
	// end inline asm
	mov.b64 	%rd201, {%r206, %r211};
	setp.gt.s32 	%p63, %r165, 15;
	selp.b64 	%rd202, 0, %rd201, %p63;
	add.s64 	%rd475, %rd202, %rd200;
	setp.ne.s32 	%p64, %r165, 0;
	@%p64 bra 	$L__BB5_46;
	shr.u32 	%r216, %r36, 2;
	and.b32  	%r217, %r216, 248;
	mov.u32 	%r218, _ZZN3cub18CUB_300001_SM_10006detail6reduce18DeviceReduceKernelINS2_10policy_hubIljN4cuda3std3__44plusIlEEE10Policy1000EN6thrust24THRUST_300001_SM_1000_NS18transform_iteratorINSD_6detail14equal_to_valueIiEENSF_15normal_iteratorINSD_10device_ptrIiEEEEllEEjS9_lNS7_10__identityEEEvT0_PT3_T1_NS0_13GridEvenShareISR_EET2_T4_E12temp_storage;
	add.s32 	%r219, %r218, %r217;
	st.shared.u64 	[%r219+16], %rd475;
$L__BB5_46:
	bar.sync 	0;
	setp.ne.s32 	%p65, %r36, 0;
	@%p65 bra 	$L__BB5_48;
	ld.shared.u64 	%rd203, [_ZZN3cub18CUB_300001_SM_10006detail6reduce18DeviceReduceKernelINS2_10policy_hubIljN4cuda3std3__44plusIlEEE10Policy1000EN6thrust24THRUST_300001_SM_1000_NS18transform_iteratorINSD_6detail14equal_to_valueIiEENSF_15normal_iteratorINSD_10device_ptrIiEEEEllEEjS9_lNS7_10__identityEEEvT0_PT3_T1_NS0_13GridEvenShareISR_EET2_T4_E12temp_storage+24];
	add.s64 	%rd204, %rd203, %rd475;
	ld.shared.u64 	%rd205, [_ZZN3cub18CUB_300001_SM_10006detail6reduce18DeviceReduceKernelINS2_10policy_hubIljN4cuda3std3__44plusIlEEE10Policy1000EN6thrust24THRUST_300001_SM_1000_NS18transform_iteratorINSD_6detail14equal_to_valueIiEENSF_15normal_iteratorINSD_10device_ptrIiEEEEllEEjS9_lNS7_10__identityEEEvT0_PT3_T1_NS0_13GridEvenShareISR_EET2_T4_E12temp_storage+32];
	add.s64 	%rd206, %rd204, %rd205;
	ld.shared.u64 	%rd207, [_ZZN3cub18CUB_300001_SM_10006detail6reduce18DeviceReduceKernelINS2_10policy_hubIljN4cuda3std3__44plusIlEEE10Policy1000EN6thrust24THRUST_300001_SM_1000_NS18transform_iteratorINSD_6detail14equal_to_valueIiEENSF_15normal_iteratorINSD_10device_ptrIiEEEEllEEjS9_lNS7_10__identityEEEvT0_PT3_T1_NS0_13GridEvenShareISR_EET2_T4_E12temp_storage+40];
	add.s64 	%rd208, %rd206, %rd207;
	ld.shared.u64 	%rd209, [_ZZN3cub18CUB_300001_SM_10006detail6reduce18DeviceReduceKernelINS2_10policy_hubIljN4cuda3std3__44plusIlEEE10Policy1000EN6thrust24THRUST_300001_SM_1000_NS18transform_iteratorINSD_6detail14equal_to_valueIiEENSF_15normal_iteratorINSD_10device_ptrIiEEEEllEEjS9_lNS7_10__identityEEEvT0_PT3_T1_NS0_13GridEvenShareISR_EET2_T4_E12temp_storage+48];
	add.s64 	%rd210, %rd208, %rd209;
	ld.shared.u64 	%rd211, [_ZZN3cub18CUB_300001_SM_10006detail6reduce18DeviceReduceKernelINS2_10policy_hubIljN4cuda3std3__44plusIlEEE10Policy1000EN6thrust24THRUST_300001_SM_1000_NS18transform_iteratorINSD_6detail14equal_to_valueIiEENSF_15normal_iteratorINSD_10device_ptrIiEEEEllEEjS9_lNS7_10__identityEEEvT0_PT3_T1_NS0_13GridEvenShareISR_EET2_T4_E12temp_storage+56];
	add.s64 	%rd212, %rd210, %rd211;
	ld.shared.u64 	%rd213, [_ZZN3cub18CUB_300001_SM_10006detail6reduce18DeviceReduceKernelINS2_10policy_hubIljN4cuda3std3__44plusIlEEE10Policy1000EN6thrust24THRUST_300001_SM_1000_NS18transform_iteratorINSD_6detail14equal_to_valueIiEENSF_15normal_iteratorINSD_10device_ptrIiEEEEllEEjS9_lNS7_10__identityEEEvT0_PT3_T1_NS0_13GridEvenShareISR_EET2_T4_E12temp_storage+64];
	add.s64 	%rd214, %rd212, %rd213;
	ld.shared.u64 	%rd215, [_ZZN3cub18CUB_300001_SM_10006detail6reduce18DeviceReduceKernelINS2_10policy_hubIljN4cuda3std3__44plusIlEEE10Policy1000EN6thrust24THRUST_300001_SM_1000_NS18transform_iteratorINSD_6detail14equal_to_valueIiEENSF_15normal_iteratorINSD_10device_ptrIiEEEEllEEjS9_lNS7_10__identityEEEvT0_PT3_T1_NS0_13GridEvenShareISR_EET2_T4_E12temp_storage+72];
	add.s64 	%rd216, %rd214, %rd215;
	ld.shared.u64 	%rd217, [_ZZN3cub18CUB_300001_SM_10006detail6reduce18DeviceReduceKernelINS2_10policy_hubIljN4cuda3std3__44plusIlEEE10Policy1000EN6thrust24THRUST_300001_SM_1000_NS18transform_iteratorINSD_6detail14equal_to_valueIiEENSF_15normal_iteratorINSD_10device_ptrIiEEEEllEEjS9_lNS7_10__identityEEEvT0_PT3_T1_NS0_13GridEvenShareISR_EET2_T4_E12temp_storage+80];
	add.s64 	%rd218, %rd216, %rd217;
	ld.shared.u64 	%rd219, [_ZZN3cub18CUB_300001_SM_10006detail6reduce18DeviceReduceKernelINS2_10policy_hubIljN4cuda3std3__44plusIlEEE10Policy1000EN6thrust24THRUST_300001_SM_1000_NS18transform_iteratorINSD_6detail14equal_to_valueIiEENSF_15normal_iteratorINSD_10device_ptrIiEEEEllEEjS9_lNS7_10__identityEEEvT0_PT3_T1_NS0_13GridEvenShareISR_EET2_T4_E12temp_storage+88];
	add.s64 	%rd220, %rd218, %rd219;
	ld.shared.u64 	%rd221, [_ZZN3cub18CUB_300001_SM_10006detail6reduce18DeviceReduceKernelINS2_10policy_hubIljN4cuda3std3__44plusIlEEE10Policy1000EN6thrust24THRUST_300001_SM_1000_NS18transform_iteratorINSD_6detail14equal_to_valueIiEENSF_15normal_iteratorINSD_10device_ptrIiEEEEllEEjS9_lNS7_10__identityEEEvT0_PT3_T1_NS0_13GridEvenShareISR_EET2_T4_E12temp_storage+96];
	add.s64 	%rd222, %rd220, %rd221;
	ld.shared.u64 	%rd223, [_ZZN3cub18CUB_300001_SM_10006detail6reduce18DeviceReduceKernelINS2_10policy_hubIljN4cuda3std3__44plusIlEEE10Policy1000EN6thrust24THRUST_300001_SM_1000_NS18transform_iteratorINSD_6detail14equal_to_valueIiEENSF_15normal_iteratorINSD_10device_ptrIiEEEEllEEjS9_lNS7_10__identityEEEvT0_PT3_T1_NS0_13GridEvenShareISR_EET2_T4_E12temp_storage+104];
	add.s64 	%rd224, %rd222, %rd223;
	ld.shared.u64 	%rd225, [_ZZN3cub18CUB_300001_SM_10006detail6reduce18DeviceReduceKernelINS2_10policy_hubIljN4cuda3std3__44plusIlEEE10Policy1000EN6thrust24THRUST_300001_SM_1000_NS18transform_iteratorINSD_6detail14equal_to_valueIiEENSF_15normal_iteratorINSD_10device_ptrIiEEEEllEEjS9_lNS7_10__identityEEEvT0_PT3_T1_NS0_13GridEvenShareISR_EET2_T4_E12temp_storage+112];
	add.s64 	%rd226, %rd224, %rd225;
	ld.shared.u64 	%rd227, [_ZZN3cub18CUB_300001_SM_10006detail6reduce18DeviceReduceKernelINS2_10policy_hubIljN4cuda3std3__44plusIlEEE10Policy1000EN6thrust24THRUST_300001_SM_1000_NS18transform_iteratorINSD_6detail14equal_to_valueIiEENSF_15normal_iteratorINSD_10device_ptrIiEEEEllEEjS9_lNS7_10__identityEEEvT0_PT3_T1_NS0_13GridEvenShareISR_EET2_T4_E12temp_storage+120];
	add.s64 	%rd228, %rd226, %rd227;
	ld.shared.u64 	%rd229, [_ZZN3cub18CUB_300001_SM_10006detail6reduce18DeviceReduceKernelINS2_10policy_hubIljN4cuda3std3__44plusIlEEE10Policy1000EN6thrust24THRUST_300001_SM_1000_NS18transform_iteratorINSD_6detail14equal_to_valueIiEENSF_15normal_iteratorINSD_10device_ptrIiEEEEllEEjS9_lNS7_10__identityEEEvT0_PT3_T1_NS0_13GridEvenShareISR_EET2_T4_E12temp_storage+128];
	add.s64 	%rd230, %rd228, %rd229;
	ld.shared.u64 	%rd231, [_ZZN3cub18CUB_300001_SM_10006detail6reduce18DeviceReduceKernelINS2_10policy_hubIljN4cuda3std3__44plusIlEEE10Policy1000EN6thrust24THRUST_300001_SM_1000_NS18transform_iteratorINSD_6detail14equal_to_valueIiEENSF_15normal_iteratorINSD_10device_ptrIiEEEEllEEjS9_lNS7_10__identityEEEvT0_PT3_T1_NS0_13GridEvenShareISR_EET2_T4_E12temp_storage+136];
	add.s64 	%rd475, %rd230, %rd231;
$L__BB5_48:
	mov.u32 	%r401, %tid.x;
	setp.ne.s32 	%p137, %r401, 0;
	@%p137 bra 	$L__BB5_50;
	ld.param.u64 	%rd454, [_ZN3cub18CUB_300001_SM_10006detail6reduce18DeviceReduceKernelINS2_10policy_hubIljN4cuda3std3__44plusIlEEE10Policy1000EN6thrust24THRUST_300001_SM_1000_NS18transform_iteratorINSD_6detail14equal_to_valueIiEENSF_15normal_iteratorINSD_10device_ptrIiEEEEllEEjS9_lNS7_10__identityEEEvT0_PT3_T1_NS0_13GridEvenShareISR_EET2_T4__param_1];
	cvta.to.global.u64 	%rd451, %rd454;
	mul.wide.u32 	%rd452, %r4, 8;
	add.s64 	%rd453, %rd451, %rd452;
	st.global.u64 	[%rd453], %rd475;
$L__BB5_50:
	ret;

}
	// .globl	_ZN3cub18CUB_300001_SM_10006detail6reduce28DeviceReduceSingleTileKernelINS2_10policy_hubIljN4cuda3std3__44plusIlEEE10Policy1000EPlSC_iS9_llNS7_10__identityEEEvT0_T1_T2_T3_T4_T6_
.visible .entry _ZN3cub18CUB_300001_SM_10006detail6reduce28DeviceReduceSingleTileKernelINS2_10policy_hubIljN4cuda3std3__44plusIlEEE10Policy1000EPlSC_iS9_llNS7_10__identityEEEvT0_T1_T2_T3_T4_T6_(
	.param .u64 .ptr .align 1 _ZN3cub18CUB_300001_SM_10006detail6reduce28DeviceReduceSingleTileKernelINS2_10policy_hubIljN4cuda3std3__44plusIlEEE10Policy1000EPlSC_iS9_llNS7_10__identityEEEvT0_T1_T2_T3_T4_T6__param_0,
	.param .u64 .ptr .align 1 _ZN3cub18CUB_300001_SM_10006detail6reduce28DeviceReduceSingleTileKernelINS2_10policy_hubIljN4cuda3std3__44plusIlEEE10Policy1000EPlSC_iS9_llNS7_10__identityEEEvT0_T1_T2_T3_T4_T6__param_1,
	.param .u32 _ZN3cub18CUB_300001_SM_10006detail6reduce28DeviceReduceSingleTileKernelINS2_10policy_hubIljN4cuda3std3__44plusIlEEE10Policy1000EPlSC_iS9_llNS7_10__identityEEEvT0_T1_T2_T3_T4_T6__param_2,
	.param .align 1 .b8 _ZN3cub18CUB_300001_SM_10006detail6reduce28DeviceReduceSingleTileKernelINS2_10policy_hubIljN4cuda3std3__44plusIlEEE10Policy1000EPlSC_iS9_llNS7_10__identityEEEvT0_T1_T2_T3_T4_T6__param_3[1],
	.param .u64 _ZN3cub18CUB_300001_SM_10006detail6reduce28DeviceReduceSingleTileKernelINS2_10policy_hubIljN4cuda3std3__44plusIlEEE10Policy1000EPlSC_iS9_llNS7_10__identityEEEvT0_T1_T2_T3_T4_T6__param_4,
	.param .align 1 .b8 _ZN3cub18CUB_300001_SM_10006detail6reduce28DeviceReduceSingleTileKernelINS2_10policy_hubIljN4cuda3std3__44plusIlEEE10Policy1000EPlSC_iS9_llNS7_10__identityEEEvT0_T1_T2_T3_T4_T6__param_5[1]
)
.maxntid 512
.minnctapersm 1
{
	.reg .pred 	%p<58>;
	.reg .b32 	%r<238>;
	.reg .b64 	%rd<281>;
	// demoted variable
	.shared .align 8 .b8 _ZZN3cub18CUB_300001_SM_10006detail6reduce28DeviceReduceSingleTileKernelINS2_10policy_hubIljN4cuda3std3__44plusIlEEE10Policy1000EPlSC_iS9_llNS7_10__identityEEEvT0_T1_T2_T3_T4_T6_E12temp_storage[152];
	ld.param.u64 	%rd35, [_ZN3cub18CUB_300001_SM_10006detail6reduce28DeviceReduceSingleTileKernelINS2_10policy_hubIljN4cuda3std3__44plusIlEEE10Policy1000EPlSC_iS9_llNS7_10__identityEEEvT0_T1_T2_T3_T4_T6__param_0];
	ld.param.u64 	%rd37, [_ZN3cub18CUB_300001_SM_10006detail6reduce28DeviceReduceSingleTileKernelINS2_10policy_hubIljN4cuda3std3__44plusIlEEE10Policy1000EPlSC_iS9_llNS7_10__identityEEEvT0_T1_T2_T3_T4_T6__param_1];
	ld.param.u32 	%r34, [_ZN3cub18CUB_300001_SM_10006detail6reduce28DeviceReduceSingleTileKernelINS2_10policy_hubIljN4cuda3std3__44plusIlEEE10Policy1000EPlSC_iS9_llNS7_10__identityEEEvT0_T1_T2_T3_T4_T6__param_2];
	ld.param.u64 	%rd36, [_ZN3cub18CUB_300001_SM_10006detail6reduce28DeviceReduceSingleTileKernelINS2_10policy_hubIljN4cuda3std3__44plusIlEEE10Policy1000EPlSC_iS9_llNS7_10__identityEEEvT0_T1_T2_T3_T4_T6__param_4];
	cvta.to.global.u64 	%rd1, %rd37;
	setp.ne.s32 	%p1, %r34, 0;
	@%p1 bra 	$L__BB6_3;
	mov.u32 	%r224, %tid.x;
	setp.ne.s32 	%p57, %r224, 0;
	@%p57 bra 	$L__BB6_39;
	st.global.u64 	[%rd1], %rd36;
	bra.uni 	$L__BB6_39;
$L__BB6_3:
	setp.gt.s32 	%p2, %r34, 3583;
	@%p2 bra 	$L__BB6_21;
	mov.u32 	%r1, %tid.x;
	setp.ge.s32 	%p19, %r1, %r34;
	mov.b64 	%rd271, 0;
	mov.u32 	%r228, %r1;
	@%p19 bra 	$L__BB6_6;
	mul.wide.u32 	%rd146, %r1, 8;
	add.s64 	%rd145, %rd35, %rd146;
	// begin inline asm
	ld.global.nc.u64 %rd271, [%rd145];
	// end inline asm
	add.s32 	%r228, %r1, 512;
$L__BB6_6:
	setp.ge.s32 	%p20, %r228, %r34;
	@%p20 bra 	$L__BB6_12;
	not.b32 	%r100, %r228;
	add.s32 	%r4, %r34, %r100;
	and.b32  	%r101, %r4, 1536;
	setp.eq.s32 	%p21, %r101, 1536;
	@%p21 bra 	$L__BB6_10;
	mul.wide.u32 	%rd148, %r228, 8;
	add.s64 	%rd266, %rd35, %rd148;
	shr.u32 	%r102, %r4, 9;
	add.s32 	%r103, %r102, 1;
	and.b32  	%r104, %r103, 3;
	neg.s32 	%r226, %r104;
$L__BB6_9:
	.pragma "nounroll";
	// begin inline asm
	ld.global.nc.u64 %rd149, [%rd266];
	// end inline asm
	add.s64 	%rd271, %rd149, %rd271;
	add.s32 	%r228, %r228, 512;
	add.s64 	%rd266, %rd266, 4096;
	add.s32 	%r226, %r226, 1;
	setp.ne.s32 	%p22, %r226, 0;
	@%p22 bra 	$L__BB6_9;
$L__BB6_10:
	setp.lt.u32 	%p23, %r4, 1536;
	@%p23 bra 	$L__BB6_12;
$L__BB6_11:
	mul.wide.s32 	%rd159, %r228, 8;
	add.s64 	%rd152, %rd35, %rd159;
	// begin inline asm
	ld.global.nc.u64 %rd151, [%rd152];
	// end inline asm
	add.s64 	%rd160, %rd151, %rd271;
	add.s64 	%rd154, %rd152, 4096;
	// begin inline asm
	ld.global.nc.u64 %rd153, [%rd154];
	// end inline asm
	add.s64 	%rd161, %rd153, %rd160;
	add.s64 	%rd156, %rd152, 8192;
	// begin inline asm
	ld.global.nc.u64 %rd155, [%rd156];
	// end inline asm
	add.s64 	%rd162, %rd155, %rd161;
	add.s64 	%rd158, %rd152, 12288;
	// begin inline asm
	ld.global.nc.u64 %rd157, [%rd158];
	// end inline asm
	add.s64 	%rd271, %rd157, %rd162;
	add.s32 	%r228, %r228, 2048;
	setp.lt.s32 	%p24, %r228, %r34;
	@%p24 bra 	$L__BB6_11;
$L__BB6_12:
	setp.lt.s32 	%p25, %r34, 512;
	@%p25 bra 	$L__BB6_17;
	// begin inline asm
	mov.u32 %r168, %laneid;
	// end inline asm
	mov.b64 	{%r170, %r175}, %rd271;
	mov.b32 	%r176, 1;
	mov.b32 	%r217, 31;
	mov.b32 	%r218, -1;
	// begin inline asm
	shfl.sync.down.b32 %r169, %r170, %r176, %r217, %r218;
	// end inline asm
	// begin inline asm
	shfl.sync.down.b32 %r174, %r175, %r176, %r217, %r218;
	// end inline asm
	mov.b64 	%rd221, {%r169, %r174};
	setp.gt.s32 	%p49, %r168, 30;
	selp.b64 	%rd222, 0, %rd221, %p49;
	add.s64 	%rd223, %rd222, %rd271;
	mov.b64 	{%r180, %r185}, %rd223;
	mov.b32 	%r186, 2;
	// begin inline asm
	shfl.sync.down.b32 %r179, %r180, %r186, %r217, %r218;
	// end inline asm
	// begin inline asm
	shfl.sync.down.b32 %r184, %r185, %r186, %r217, %r218;
	// end inline asm
	mov.b64 	%rd224, {%r179, %r184};
	setp.gt.s32 	%p50, %r168, 29;
	selp.b64 	%rd225, 0, %rd224, %p50;
	add.s64 	%rd226, %rd225, %rd223;
	mov.b64 	{%r190, %r195}, %rd226;
	mov.b32 	%r196, 4;
	// begin inline asm
	shfl.sync.down.b32 %r189, %r190, %r196, %r217, %r218;
	// end inline asm
	// begin inline asm
	shfl.sync.down.b32 %r194, %r195, %r196, %r217, %r218;
	// end inline asm
	mov.b64 	%rd227, {%r189, %r194};
	setp.gt.s32 	%p51, %r168, 27;
	selp.b64 	%rd228, 0, %rd227, %p51;
	add.s64 	%rd229, %rd228, %rd226;
	mov.b64 	{%r200, %r205}, %rd229;
	mov.b32 	%r206, 8;
	// begin inline asm
	shfl.sync.down.b32 %r199, %r200, %r206, %r217, %r218;
	// end inline asm
	// begin inline asm
	shfl.sync.down.b32 %r204, %r205, %r206, %r217, %r218;
	// end inline asm
	mov.b64 	%rd230, {%r199, %r204};
	setp.gt.s32 	%p52, %r168, 23;
	selp.b64 	%rd231, 0, %rd230, %p52;
	add.s64 	%rd232, %rd231, %rd229;
	mov.b64 	{%r210, %r215}, %rd232;
	mov.b32 	%r216, 16;
	// begin inline asm
	shfl.sync.down.b32 %r209, %r210, %r216, %r217, %r218;
	// end inline asm
	// begin inline asm
	shfl.sync.down.b32 %r214, %r215, %r216, %r217, %r218;
	// end inline asm
	mov.b64 	%rd233, {%r209, %r214};
	setp.gt.s32 	%p53, %r168, 15;
	selp.b64 	%rd234, 0, %rd233, %p53;
	add.s64 	%rd280, %rd234, %rd232;
	setp.ne.s32 	%p54, %r168, 0;
	@%p54 bra 	$L__BB6_15;
	shr.u32 	%r219, %r1, 2;
	and.b32  	%r220, %r219, 248;
	mov.u32 	%r221, _ZZN3cub18CUB_300001_SM_10006detail6reduce28DeviceReduceSingleTileKernelINS2_10policy_hubIljN4cuda3std3__44plusIlEEE10Policy1000EPlSC_iS9_llNS7_10__identityEEEvT0_T1_T2_T3_T4_T6_E12temp_storage;
	add.s32 	%r222, %r221, %r220;
	st.shared.u64 	[%r222+16], %rd280;
$L__BB6_15:
	bar.sync 	0;
	setp.ne.s32 	%p55, %r1, 0;
	@%p55 bra 	$L__BB6_37;
	ld.shared.u64 	%rd235, [_ZZN3cub18CUB_300001_SM_10006detail6reduce28DeviceReduceSingleTileKernelINS2_10policy_hubIljN4cuda3std3__44plusIlEEE10Policy1000EPlSC_iS9_llNS7_10__identityEEEvT0_T1_T2_T3_T4_T6_E12temp_storage+24];
	add.s64 	%rd236, %rd235, %rd280;
	ld.shared.u64 	%rd237, [_ZZN3cub18CUB_300001_SM_10006detail6reduce28DeviceReduceSingleTileKernelINS2_10policy_hubIljN4cuda3std3__44plusIlEEE10Policy1000EPlSC_iS9_llNS7_10__identityEEEvT0_T1_T2_T3_T4_T6_E12temp_storage+32];
	add.s64 	%rd238, %rd236, %rd237;
	ld.shared.u64 	%rd239, [_ZZN3cub18CUB_300001_SM_10006detail6reduce28DeviceReduceSingleTileKernelINS2_10policy_hubIljN4cuda3std3__44plusIlEEE10Policy1000EPlSC_iS9_llNS7_10__identityEEEvT0_T1_T2_T3_T4_T6_E12temp_storage+40];
	add.s64 	%rd240, %rd238, %rd239;
	ld.shared.u64 	%rd241, [_ZZN3cub18CUB_300001_SM_10006detail6reduce28DeviceReduceSingleTileKernelINS2_10policy_hubIljN4cuda3std3__44plusIlEEE10Policy1000EPlSC_iS9_llNS7_10__identityEEEvT0_T1_T2_T3_T4_T6_E12temp_storage+48];
	add.s64 	%rd242, %rd240, %rd241;
	ld.shared.u64 	%rd243, [_ZZN3cub18CUB_300001_SM_10006detail6reduce28DeviceReduceSingleTileKernelINS2_10policy_hubIljN4cuda3std3__44plusIlEEE10Policy1000EPlSC_iS9_llNS7_10__identityEEEvT0_T1_T2_T3_T4_T6_E12temp_storage+56];
	add.s64 	%rd244, %rd242, %rd243;
	ld.shared.u64 	%rd245, [_ZZN3cub18CUB_300001_SM_10006detail6reduce28DeviceReduceSingleTileKernelINS2_10policy_hubIljN4cuda3std3__44plusIlEEE10Policy1000EPlSC_iS9_llNS7_10__identityEEEvT0_T1_T2_T3_T4_T6_E12temp_storage+64];
	add.s64 	%rd246, %rd244, %rd245;
	ld.shared.u64 	%rd247, [_ZZN3cub18CUB_300001_SM_10006detail6reduce28DeviceReduceSingleTileKernelINS2_10policy_hubIljN4cuda3std3__44plusIlEEE10Policy1000EPlSC_iS9_llNS7_10__identityEEEvT0_T1_T2_T3_T4_T6_E12temp_storage+72];
	add.s64 	%rd248, %rd246, %rd247;
	ld.shared.u64 	%rd249, [_ZZN3cub18CUB_300001_SM_10006detail6reduce28DeviceReduceSingleTileKernelINS2_10policy_hubIljN4cuda3std3__44plusIlEEE10Policy1000EPlSC_iS9_llNS7_10__identityEEEvT0_T1_T2_T3_T4_T6_E12temp_storage+80];
	add.s64 	%rd250, %rd248, %rd249;
	ld.shared.u64 	%rd251, [_ZZN3cub18CUB_300001_SM_10006detail6reduce28DeviceReduceSingleTileKernelINS2_10policy_hubIljN4cuda3std3__44plusIlEEE10Policy1000EPlSC_iS9_llNS7_10__identityEEEvT0_T1_T2_T3_T4_T6_E12temp_storage+88];
	add.s64 	%rd252, %rd250, %rd251;
	ld.shared.u64 	%rd253, [_ZZN3cub18CUB_300001_SM_10006detail6reduce28DeviceReduceSingleTileKernelINS2_10policy_hubIljN4cuda3std3__44plusIlEEE10Policy1000EPlSC_iS9_llNS7_10__identityEEEvT0_T1_T2_T3_T4_T6_E12temp_storage+96];
	add.s64 	%rd254, %rd252, %rd253;
	ld.shared.u64 	%rd255, [_ZZN3cub18CUB_300001_SM_10006detail6reduce28DeviceReduceSingleTileKernelINS2_10policy_hubIljN4cuda3std3__44plusIlEEE10Policy1000EPlSC_iS9_llNS7_10__identityEEEvT0_T1_T2_T3_T4_T6_E12temp_storage+104];
	add.s64 	%rd256, %rd254, %rd255;
	ld.shared.u64 	%rd257, [_ZZN3cub18CUB_300001_SM_10006detail6reduce28DeviceReduceSingleTileKernelINS2_10policy_hubIljN4cuda3std3__44plusIlEEE10Policy1000EPlSC_iS9_llNS7_10__identityEEEvT0_T1_T2_T3_T4_T6_E12temp_storage+112];
	add.s64 	%rd258, %rd256, %rd257;
	ld.shared.u64 	%rd259, [_ZZN3cub18CUB_300001_SM_10006detail6reduce28DeviceReduceSingleTileKernelINS2_10policy_hubIljN4cuda3std3__44plusIlEEE10Policy1000EPlSC_iS9_llNS7_10__identityEEEvT0_T1_T2_T3_T4_T6_E12temp_storage+120];
	add.s64 	%rd260, %rd258, %rd259;
	ld.shared.u64 	%rd261, [_ZZN3cub18CUB_300001_SM_10006detail6reduce28DeviceReduceSingleTileKernelINS2_10policy_hubIljN4cuda3std3__44plusIlEEE10Policy1000EPlSC_iS9_llNS7_10__identityEEEvT0_T1_T2_T3_T4_T6_E12temp_storage+128];
	add.s64 	%rd262, %rd260, %rd261;
	ld.shared.u64 	%rd263, [_ZZN3cub18CUB_300001_SM_10006detail6reduce28DeviceReduceSingleTileKernelINS2_10policy_hubIljN4cuda3std3__44plusIlEEE10Policy1000EPlSC_iS9_llNS7_10__identityEEEvT0_T1_T2_T3_T4_T6_E12temp_storage+136];
	add.s64 	%rd280, %rd262, %rd263;
	bra.uni 	$L__BB6_37;
$L__BB6_17:
	// begin inline asm
	mov.u32 %r105, %laneid;
	// end inline asm
	and.b32  	%r156, %r1, 992;
	add.s32 	%r157, %r156, 32;
	setp.gt.s32 	%p26, %r157, %r34;
	not.b32 	%r158, %r156;
	add.s32 	%r159, %r34, %r158;
	selp.b32 	%r154, %r159, 31, %p26;
	mov.b64 	{%r107, %r112}, %rd271;
	mov.b32 	%r113, 1;
	mov.b32 	%r155, -1;
	// begin inline asm
	shfl.sync.down.b32 %r106, %r107, %r113, %r154, %r155;
	// end inline asm
	// begin inline asm
	shfl.sync.down.b32 %r111, %r112, %r113, %r154, %r155;
	// end inline asm
	mov.b64 	%rd163, {%r106, %r111};
	setp.lt.s32 	%p27, %r105, %r154;
	selp.b64 	%rd164, %rd163, 0, %p27;
	add.s64 	%rd165, %rd164, %rd271;
	mov.b64 	{%r117, %r122}, %rd165;
	mov.b32 	%r123, 2;
	// begin inline asm
	shfl.sync.down.b32 %r116, %r117, %r123, %r154, %r155;
	// end inline asm
	// begin inline asm
	shfl.sync.down.b32 %r121, %r122, %r123, %r154, %r155;
	// end inline asm
	mov.b64 	%rd166, {%r116, %r121};
	add.s32 	%r160, %r105, 2;
	setp.gt.s32 	%p28, %r160, %r154;
	selp.b64 	%rd167, 0, %rd166, %p28;
	add.s64 	%rd168, %rd167, %rd165;
	mov.b64 	{%r127, %r132}, %rd168;
	mov.b32 	%r133, 4;
	// begin inline asm
	shfl.sync.down.b32 %r126, %r127, %r133, %r154, %r155;
	// end inline asm
	// begin inline asm
	shfl.sync.down.b32 %r131, %r132, %r133, %r154, %r155;
	// end inline asm
	mov.b64 	%rd169, {%r126, %r131};
	add.s32 	%r161, %r105, 4;
	setp.gt.s32 	%p29, %r161, %r154;
	selp.b64 	%rd170, 0, %rd169, %p29;
	add.s64 	%rd171, %rd170, %rd168;
	mov.b64 	{%r137, %r142}, %rd171;
	mov.b32 	%r143, 8;
	// begin inline asm
	shfl.sync.down.b32 %r136, %r137, %r143, %r154, %r155;
	// end inline asm
	// begin inline asm
	shfl.sync.down.b32 %r141, %r142, %r143, %r154, %r155;
	// end inline asm
	mov.b64 	%rd172, {%r136, %r141};
	add.s32 	%r162, %r105, 8;
	setp.gt.s32 	%p30, %r162, %r154;
	selp.b64 	%rd173, 0, %rd172, %p30;
	add.s64 	%rd174, %rd173, %rd171;
	mov.b64 	{%r147, %r152}, %rd174;
	mov.b32 	%r153, 16;
	// begin inline asm
	shfl.sync.down.b32 %r146, %r147, %r153, %r154, %r155;
	// end inline asm
	// begin inline asm
	shfl.sync.down.b32 %r151, %r152, %r153, %r154, %r155;
	// end inline asm
	mov.b64 	%rd175, {%r146, %r151};
	add.s32 	%r163, %r105, 16;
	setp.gt.s32 	%p31, %r163, %r154;
	selp.b64 	%rd176, 0, %rd175, %p31;
	add.s64 	%rd280, %rd176, %rd174;
	setp.ne.s32 	%p32, %r105, 0;
	@%p32 bra 	$L__BB6_19;
	shr.u32 	%r164, %r1, 2;
	and.b32  	%r165, %r164, 248;
	mov.u32 	%r166, _ZZN3cub18CUB_300001_SM_10006detail6reduce28DeviceReduceSingleTileKernelINS2_10policy_hubIljN4cuda3std3__44plusIlEEE10Policy1000EPlSC_iS9_llNS7_10__identityEEEvT0_T1_T2_T3_T4_T6_E12temp_storage;
	add.s32 	%r167, %r166, %r165;
	st.shared.u64 	[%r167+16], %rd280;
$L__BB6_19:
	bar.sync 	0;
	setp.ne.s32 	%p33, %r1, 0;
	@%p33 bra 	$L__BB6_37;
	setp.gt.s32 	%p34, %r34, 32;
	ld.shared.u64 	%rd177, [_ZZN3cub18CUB_300001_SM_10006detail6reduce28DeviceReduceSingleTileKernelINS2_10policy_hubIljN4cuda3std3__44plusIlEEE10Policy1000EPlSC_iS9_llNS7_10__identityEEEvT0_T1_T2_T3_T4_T6_E12temp_storage+24];
	selp.b64 	%rd178, %rd177, 0, %p34;
	add.s64 	%rd179, %rd178, %rd280;
	setp.gt.s32 	%p35, %r34, 64;
	ld.shared.u64 	%rd180, [_ZZN3cub18CUB_300001_SM_10006detail6reduce28DeviceReduceSingleTileKernelINS2_10policy_hubIljN4cuda3std3__44plusIlEEE10Policy1000EPlSC_iS9_llNS7_10__identityEEEvT0_T1_T2_T3_T4_T6_E12temp_storage+32];
	selp.b64 	%rd181, %rd180, 0, %p35;
	add.s64 	%rd182, %rd179, %rd181;
	setp.gt.s32 	%p36, %r34, 96;
	ld.shared.u64 	%rd183, [_ZZN3cub18CUB_300001_SM_10006detail6reduce28DeviceReduceSingleTileKernelINS2_10policy_hubIljN4cuda3std3__44plusIlEEE10Policy1000EPlSC_iS9_llNS7_10__identityEEEvT0_T1_T2_T3_T4_T6_E12temp_storage+40];
	selp.b64 	%rd184, %rd183, 0, %p36;
	add.s64 	%rd185, %rd182, %rd184;
	setp.gt.s32 	%p37, %r34, 128;
	ld.shared.u64 	%rd186, [_ZZN3cub18CUB_300001_SM_10006detail6reduce28DeviceReduceSingleTileKernelINS2_10policy_hubIljN4cuda3std3__44plusIlEEE10Policy1000EPlSC_iS9_llNS7_10__identityEEEvT0_T1_T2_T3_T4_T6_E12temp_storage+48];
	selp.b64 	%rd187, %rd186, 0, %p37;
	add.s64 	%rd188, %rd185, %rd187;
	setp.gt.s32 	%p38, %r34, 160;
	ld.shared.u64 	%rd189, [_ZZN3cub18CUB_300001_SM_10006detail6reduce28DeviceReduceSingleTileKernelINS2_10policy_hubIljN4cuda3std3__44plusIlEEE10Policy1000EPlSC_iS9_llNS7_10__identityEEEvT0_T1_T2_T3_T4_T6_E12temp_storage+56];
	selp.b64 	%rd190, %rd189, 0, %p38;
	add.s64 	%rd191, %rd188, %rd190;
	setp.gt.s32 	%p39, %r34, 192;
	ld.shared.u64 	%rd192, [_ZZN3cub18CUB_300001_SM_10006detail6reduce28DeviceReduceSingleTileKernelINS2_10policy_hubIljN4cuda3std3__44plusIlEEE10Policy1000EPlSC_iS9_llNS7_10__identityEEEvT0_T1_T2_T3_T4_T6_E12temp_storage+64];
	selp.b64 	%rd193, %rd192, 0, %p39;
	add.s64 	%rd194, %rd191, %rd193;
	setp.gt.s32 	%p40, %r34, 224;
	ld.shared.u64 	%rd195, [_ZZN3cub18CUB_300001_SM_10006detail6reduce28DeviceReduceSingleTileKernelINS2_10policy_hubIljN4cuda3std3__44plusIlEEE10Policy1000EPlSC_iS9_llNS7_10__identityEEEvT0_T1_T2_T3_T4_T6_E12temp_storage+72];
	selp.b64 	%rd196, %rd195, 0, %p40;
	add.s64 	%rd197, %rd194, %rd196;
	setp.gt.s32 	%p41, %r34, 256;
	ld.shared.u64 	%rd198, [_ZZN3cub18CUB_300001_SM_10006detail6reduce28DeviceReduceSingleTileKernelINS2_10policy_hubIljN4cuda3std3__44plusIlEEE10Policy1000EPlSC_iS9_llNS7_10__identityEEEvT0_T1_T2_T3_T4_T6_E12temp_storage+80];
	selp.b64 	%rd199, %rd198, 0, %p41;
	add.s64 	%rd200, %rd197, %rd199;
	setp.gt.s32 	%p42, %r34, 288;
	ld.shared.u64 	%rd201, [_ZZN3cub18CUB_300001_SM_10006detail6reduce28DeviceReduceSingleTileKernelINS2_10policy_hubIljN4cuda3std3__44plusIlEEE10Policy1000EPlSC_iS9_llNS7_10__identityEEEvT0_T1_T2_T3_T4_T6_E12temp_storage+88];
	selp.b64 	%rd202, %rd201, 0, %p42;
	add.s64 	%rd203, %rd200, %rd202;
	setp.gt.s32 	%p43, %r34, 320;
	ld.shared.u64 	%rd204, [_ZZN3cub18CUB_300001_SM_10006detail6reduce28DeviceReduceSingleTileKernelINS2_10policy_hubIljN4cuda3std3__44plusIlEEE10Policy1000EPlSC_iS9_llNS7_10__identityEEEvT0_T1_T2_T3_T4_T6_E12temp_storage+96];
	selp.b64 	%rd205, %rd204, 0, %p43;
	add.s64 	%rd206, %rd203, %rd205;
	setp.gt.s32 	%p44, %r34, 352;
	ld.shared.u64 	%rd207, [_ZZN3cub18CUB_300001_SM_10006detail6reduce28DeviceReduceSingleTileKernelINS2_10policy_hubIljN4cuda3std3__44plusIlEEE10Policy1000EPlSC_iS9_llNS7_10__identityEEEvT0_T1_T2_T3_T4_T6_E12temp_storage+104];
	selp.b64 	%rd208, %rd207, 0, %p44;
	add.s64 	%rd209, %rd206, %rd208;
	setp.gt.s32 	%p45, %r34, 384;
	ld.shared.u64 	%rd210, [_ZZN3cub18CUB_300001_SM_10006detail6reduce28DeviceReduceSingleTileKernelINS2_10policy_hubIljN4cuda3std3__44plusIlEEE10Policy1000EPlSC_iS9_llNS7_10__identityEEEvT0_T1_T2_T3_T4_T6_E12temp_storage+112];
	selp.b64 	%rd211, %rd210, 0, %p45;
	add.s64 	%rd212, %rd209, %rd211;
	setp.gt.s32 	%p46, %r34, 416;
	ld.shared.u64 	%rd213, [_ZZN3cub18CUB_300001_SM_10006detail6reduce28DeviceReduceSingleTileKernelINS2_10policy_hubIljN4cuda3std3__44plusIlEEE10Policy1000EPlSC_iS9_llNS7_10__identityEEEvT0_T1_T2_T3_T4_T6_E12temp_storage+120];
	selp.b64 	%rd214, %rd213, 0, %p46;
	add.s64 	%rd215, %rd212, %rd214;
	setp.gt.s32 	%p47, %r34, 448;
	ld.shared.u64 	%rd216, [_ZZN3cub18CUB_300001_SM_10006detail6reduce28DeviceReduceSingleTileKernelINS2_10policy_hubIljN4cuda3std3__44plusIlEEE10Policy1000EPlSC_iS9_llNS7_10__identityEEEvT0_T1_T2_T3_T4_T6_E12temp_storage+128];
	selp.b64 	%rd217, %rd216, 0, %p47;
	add.s64 	%rd218, %rd215, %rd217;
	setp.gt.s32 	%p48, %r34, 480;
	ld.shared.u64 	%rd219, [_ZZN3cub18CUB_300001_SM_10006detail6reduce28DeviceReduceSingleTileKernelINS2_10policy_hubIljN4cuda3std3__44plusIlEEE10Policy1000EPlSC_iS9_llNS7_10__identityEEEvT0_T1_T2_T3_T4_T6_E12temp_storage+136];
	selp.b64 	%rd220, %rd219, 0, %p48;
	add.s64 	%rd280, %rd218, %rd220;
	bra.uni 	$L__BB6_37;
$L__BB6_21:
	mov.u32 	%r13, %tid.x;
	mul.wide.u32 	%rd52, %r13, 8;
	add.s64 	%rd39, %rd35, %rd52;
	// begin inline asm
	ld.global.nc.u64 %rd38, [%rd39];
	// end inline asm
	add.s64 	%rd41, %rd39, 4096;
	// begin inline asm
	ld.global.nc.u64 %rd40, [%rd41];
	// end inline asm
	add.s64 	%rd43, %rd39, 8192;
	// begin inline asm
	ld.global.nc.u64 %rd42, [%rd43];
	// end inline asm
	add.s64 	%rd45, %rd39, 12288;
	// begin inline asm
	ld.global.nc.u64 %rd44, [%rd45];
	// end inline asm
	add.s64 	%rd47, %rd39, 16384;
	// begin inline asm
	ld.global.nc.u64 %rd46, [%rd47];
	// end inline asm
	add.s64 	%rd49, %rd39, 20480;
	// begin inline asm
	ld.global.nc.u64 %rd48, [%rd49];
	// end inline asm
	add.s64 	%rd51, %rd39, 24576;
	// begin inline asm
	ld.global.nc.u64 %rd50, [%rd51];
	// end inline asm
	add.s64 	%rd53, %rd40, %rd38;
	add.s64 	%rd54, %rd42, %rd53;
	add.s64 	%rd55, %rd44, %rd54;
	add.s64 	%rd56, %rd46, %rd55;
	add.s64 	%rd57, %rd48, %rd56;
	add.s64 	%rd279, %rd50, %rd57;
	setp.lt.u32 	%p3, %r34, 7168;
	mov.b32 	%r231, 3584;
	@%p3 bra 	$L__BB6_25;
	add.s32 	%r14, %r34, -3584;
	mov.b32 	%r231, 3584;
$L__BB6_23:
	add.s32 	%r37, %r231, %r13;
	mul.wide.u32 	%rd72, %r37, 8;
	add.s64 	%rd59, %rd35, %rd72;
	// begin inline asm
	ld.global.nc.u64 %rd58, [%rd59];
	// end inline asm
	add.s64 	%rd61, %rd59, 4096;
	// begin inline asm
	ld.global.nc.u64 %rd60, [%rd61];
	// end inline asm
	add.s64 	%rd63, %rd59, 8192;
	// begin inline asm
	ld.global.nc.u64 %rd62, [%rd63];
	// end inline asm
	add.s64 	%rd65, %rd59, 12288;
	// begin inline asm
	ld.global.nc.u64 %rd64, [%rd65];
	// end inline asm
	add.s64 	%rd67, %rd59, 16384;
	// begin inline asm
	ld.global.nc.u64 %rd66, [%rd67];
	// end inline asm
	add.s64 	%rd69, %rd59, 20480;
	// begin inline asm
	ld.global.nc.u64 %rd68, [%rd69];
	// end inline asm
	add.s64 	%rd71, %rd59, 24576;
	// begin inline asm
	ld.global.nc.u64 %rd70, [%rd71];
	// end inline asm
	add.s64 	%rd73, %rd58, %rd279;
	add.s64 	%rd74, %rd60, %rd73;
	add.s64 	%rd75, %rd62, %rd74;
	add.s64 	%rd76, %rd64, %rd75;
	add.s64 	%rd77, %rd66, %rd76;
	add.s64 	%rd78, %rd68, %rd77;
	add.s64 	%rd279, %rd70, %rd78;
	sub.s32 	%r38, %r34, %r231;
	setp.lt.s32 	%p4, %r38, 3584;
	@%p4 bra 	$L__BB6_33;
	add.s32 	%r231, %r231, 3584;
	setp.le.s32 	%p5, %r231, %r14;
	@%p5 bra 	$L__BB6_23;
$L__BB6_25:
	setp.le.s32 	%p6, %r34, %r231;
	@%p6 bra 	$L__BB6_33;
	sub.s32 	%r18, %r34, %r231;
	setp.ge.s32 	%p7, %r13, %r18;
	@%p7 bra 	$L__BB6_33;
	not.b32 	%r39, %r13;
	add.s32 	%r40, %r34, %r39;
	sub.s32 	%r19, %r40, %r231;
	and.b32  	%r41, %r19, 1536;
	setp.eq.s32 	%p8, %r41, 1536;
	mov.u32 	%r235, %r13;
	@%p8 bra 	$L__BB6_30;
	add.s32 	%r233, %r13, %r231;
	shr.u32 	%r42, %r19, 9;
	add.s32 	%r43, %r42, 1;
	and.b32  	%r44, %r43, 3;
	neg.s32 	%r232, %r44;
	mov.u32 	%r235, %r13;
$L__BB6_29:
	.pragma "nounroll";
	mul.wide.u32 	%rd82, %r233, 8;
	add.s64 	%rd81, %rd35, %rd82;
	// begin inline asm
	ld.global.nc.u64 %rd80, [%rd81];
	// end inline asm
	add.s64 	%rd279, %rd80, %rd279;
	add.s32 	%r235, %r235, 512;
	add.s32 	%r233, %r233, 512;
	add.s32 	%r232, %r232, 1;
	setp.ne.s32 	%p9, %r232, 0;
	@%p9 bra 	$L__BB6_29;
$L__BB6_30:
	setp.lt.u32 	%p10, %r19, 1536;
	@%p10 bra 	$L__BB6_33;
	cvt.u64.u32 	%rd83, %r235;
	cvt.u64.u32 	%rd84, %r231;
	add.s64 	%rd85, %rd83, %rd84;
	shl.b64 	%rd86, %rd85, 3;
	add.s64 	%rd87, %rd86, %rd35;
	add.s64 	%rd277, %rd87, 8192;
	add.s32 	%r236, %r235, %r231;
$L__BB6_32:
	mul.wide.u32 	%rd96, %r236, 8;
	add.s64 	%rd89, %rd35, %rd96;
	// begin inline asm
	ld.global.nc.u64 %rd88, [%rd89];
	// end inline asm
	add.s64 	%rd97, %rd88, %rd279;
	add.s64 	%rd91, %rd277, -4096;
	// begin inline asm
	ld.global.nc.u64 %rd90, [%rd91];
	// end inline asm
	add.s64 	%rd98, %rd90, %rd97;
	// begin inline asm
	ld.global.nc.u64 %rd92, [%rd277];
	// end inline asm
	add.s64 	%rd99, %rd92, %rd98;
	add.s64 	%rd95, %rd277, 4096;
	// begin inline asm
	ld.global.nc.u64 %rd94, [%rd95];
	// end inline asm
	add.s64 	%rd279, %rd94, %rd99;
	add.s32 	%r235, %r235, 2048;
	add.s64 	%rd277, %rd277, 16384;
	add.s32 	%r236, %r236, 2048;
	setp.lt.s32 	%p11, %r235, %r18;
	@%p11 bra 	$L__BB6_32;
$L__BB6_33:
	// begin inline asm
	mov.u32 %r45, %laneid;
	// end inline asm
	mov.b64 	{%r47, %r52}, %rd279;
	mov.b32 	%r53, 1;
	mov.b32 	%r94, 31;
	mov.b32 	%r95, -1;
	// begin inline asm
	shfl.sync.down.b32 %r46, %r47, %r53, %r94, %r95;
	// end inline asm
	// begin inline asm
	shfl.sync.down.b32 %r51, %r52, %r53, %r94, %r95;
	// end inline asm
	mov.b64 	%rd100, {%r46, %r51};
	setp.gt.s32 	%p12, %r45, 30;
	selp.b64 	%rd101, 0, %rd100, %p12;
	add.s64 	%rd102, %rd101, %rd279;
	mov.b64 	{%r57, %r62}, %rd102;
	mov.b32 	%r63, 2;
	// begin inline asm
	shfl.sync.down.b32 %r56, %r57, %r63, %r94, %r95;
	// end inline asm
	// begin inline asm
	shfl.sync.down.b32 %r61, %r62, %r63, %r94, %r95;
	// end inline asm
	mov.b64 	%rd103, {%r56, %r61};
	setp.gt.s32 	%p13, %r45, 29;
	selp.b64 	%rd104, 0, %rd103, %p13;
	add.s64 	%rd105, %rd104, %rd102;
	mov.b64 	{%r67, %r72}, %rd105;
	mov.b32 	%r73, 4;
	// begin inline asm
	shfl.sync.down.b32 %r66, %r67, %r73, %r94, %r95;
	// end inline asm
	// begin inline asm
	shfl.sync.down.b32 %r71, %r72, %r73, %r94, %r95;
	// end inline asm
	mov.b64 	%rd106, {%r66, %r71};
	setp.gt.s32 	%p14, %r45, 27;
	selp.b64 	%rd107, 0, %rd106, %p14;
	add.s64 	%rd108, %rd107, %rd105;
	mov.b64 	{%r77, %r82}, %rd108;
	mov.b32 	%r83, 8;
	// begin inline asm
	shfl.sync.down.b32 %r76, %r77, %r83, %r94, %r95;
	// end inline asm
	// begin inline asm
	shfl.sync.down.b32 %r81, %r82, %r83, %r94, %r95;
	// end inline asm
	mov.b64 	%rd109, {%r76, %r81};
	setp.gt.s32 	%p15, %r45, 23;
	selp.b64 	%rd110, 0, %rd109, %p15;
	add.s64 	%rd111, %rd110, %rd108;
	mov.b64 	{%r87, %r92}, %rd111;
	mov.b32 	%r93, 16;
	// begin inline asm
	shfl.sync.down.b32 %r86, %r87, %r93, %r94, %r95;
	// end inline asm
	// begin inline asm
	shfl.sync.down.b32 %r91, %r92, %r93, %r94, %r95;
	// end inline asm
	mov.b64 	%rd112, {%r86, %r91};
	setp.gt.s32 	%p16, %r45, 15;
	selp.b64 	%rd113, 0, %rd112, %p16;
	add.s64 	%rd280, %rd113, %rd111;
	setp.ne.s32 	%p17, %r45, 0;
	@%p17 bra 	$L__BB6_35;
	shr.u32 	%r96, %r13, 2;
	and.b32  	%r97, %r96, 248;
	mov.u32 	%r98, _ZZN3cub18CUB_300001_SM_10006detail6reduce28DeviceReduceSingleTileKernelINS2_10policy_hubIljN4cuda3std3__44plusIlEEE10Policy1000EPlSC_iS9_llNS7_10__identityEEEvT0_T1_T2_T3_T4_T6_E12temp_storage;
	add.s32 	%r99, %r98, %r97;
	st.shared.u64 	[%r99+16], %rd280;
$L__BB6_35:
	bar.sync 	0;
	setp.ne.s32 	%p18, %r13, 0;
	@%p18 bra 	$L__BB6_37;
	ld.shared.u64 	%rd114, [_ZZN3cub18CUB_300001_SM_10006detail6reduce28DeviceReduceSingleTileKernelINS2_10policy_hubIljN4cuda3std3__44plusIlEEE10Policy1000EPlSC_iS9_llNS7_10__identityEEEvT0_T1_T2_T3_T4_T6_E12temp_storage+24];
	add.s64 	%rd115, %rd114, %rd280;
	ld.shared.u64 	%rd116, [_ZZN3cub18CUB_300001_SM_10006detail6reduce28DeviceReduceSingleTileKernelINS2_10policy_hubIljN4cuda3std3__44plusIlEEE10Policy1000EPlSC_iS9_llNS7_10__identityEEEvT0_T1_T2_T3_T4_T6_E12temp_storage+32];
	add.s64 	%rd117, %rd115, %rd116;
	ld.shared.u64 	%rd118, [_ZZN3cub18CUB_300001_SM_10006detail6reduce28DeviceReduceSingleTileKernelINS2_10policy_hubIljN4cuda3std3__44plusIlEEE10Policy1000EPlSC_iS9_llNS7_10__identityEEEvT0_T1_T2_T3_T4_T6_E12temp_storage+40];
	add.s64 	%rd119, %rd117, %rd118;
	ld.shared.u64 	%rd120, [_ZZN3cub18CUB_300001_SM_10006detail6reduce28DeviceReduceSingleTileKernelINS2_10policy_hubIljN4cuda3std3__44plusIlEEE10Policy1000EPlSC_iS9_llNS7_10__identityEEEvT0_T1_T2_T3_T4_T6_E12temp_storage+48];
	add.s64 	%rd121, %rd119, %rd120;
	ld.shared.u64 	%rd122, [_ZZN3cub18CUB_300001_SM_10006detail6reduce28DeviceReduceSingleTileKernelINS2_10policy_hubIljN4cuda3std3__44plusIlEEE10Policy1000EPlSC_iS9_llNS7_10__identityEEEvT0_T1_T2_T3_T4_T6_E12temp_storage+56];
	add.s64 	%rd123, %rd121, %rd122;
	ld.shared.u64 	%rd124, [_ZZN3cub18CUB_300001_SM_10006detail6reduce28DeviceReduceSingleTileKernelINS2_10policy_hubIljN4cuda3std3__44plusIlEEE10Policy1000EPlSC_iS9_llNS7_10__identityEEEvT0_T1_T2_T3_T4_T6_E12temp_storage+64];
	add.s64 	%rd125, %rd123, %rd124;
	ld.shared.u64 	%rd126, [_ZZN3cub18CUB_300001_SM_10006detail6reduce28DeviceReduceSingleTileKernelINS2_10policy_hubIljN4cuda3std3__44plusIlEEE10Policy1000EPlSC_iS9_llNS7_10__identityEEEvT0_T1_T2_T3_T4_T6_E12temp_storage+72];
	add.s64 	%rd127, %rd125, %rd126;
	ld.shared.u64 	%rd128, [_ZZN3cub18CUB_300001_SM_10006detail6reduce28DeviceReduceSingleTileKernelINS2_10policy_hubIljN4cuda3std3__44plusIlEEE10Policy1000EPlSC_iS9_llNS7_10__identityEEEvT0_T1_T2_T3_T4_T6_E12temp_storage+80];
	add.s64 	%rd129, %rd127, %rd128;
	ld.shared.u64 	%rd130, [_ZZN3cub18CUB_300001_SM_10006detail6reduce28DeviceReduceSingleTileKernelINS2_10policy_hubIljN4cuda3std3__44plusIlEEE10Policy1000EPlSC_iS9_llNS7_10__identityEEEvT0_T1_T2_T3_T4_T6_E12temp_storage+88];
	add.s64 	%rd131, %rd129, %rd130;
	ld.shared.u64 	%rd132, [_ZZN3cub18CUB_300001_SM_10006detail6reduce28DeviceReduceSingleTileKernelINS2_10policy_hubIljN4cuda3std3__44plusIlEEE10Policy1000EPlSC_iS9_llNS7_10__identityEEEvT0_T1_T2_T3_T4_T6_E12temp_storage+96];
	add.s64 	%rd133, %rd131, %rd132;
	ld.shared.u64 	%rd134, [_ZZN3cub18CUB_300001_SM_10006detail6reduce28DeviceReduceSingleTileKernelINS2_10policy_hubIljN4cuda3std3__44plusIlEEE10Policy1000EPlSC_iS9_llNS7_10__identityEEEvT0_T1_T2_T3_T4_T6_E12temp_storage+104];
	add.s64 	%rd135, %rd133, %rd134;
	ld.shared.u64 	%rd136, [_ZZN3cub18CUB_300001_SM_10006detail6reduce28DeviceReduceSingleTileKernelINS2_10policy_hubIljN4cuda3std3__44plusIlEEE10Policy1000EPlSC_iS9_llNS7_10__identityEEEvT0_T1_T2_T3_T4_T6_E12temp_storage+112];
	add.s64 	%rd137, %rd135, %rd136;
	ld.shared.u64 	%rd138, [_ZZN3cub18CUB_300001_SM_10006detail6reduce28DeviceReduceSingleTileKernelINS2_10policy_hubIljN4cuda3std3__44plusIlEEE10Policy1000EPlSC_iS9_llNS7_10__identityEEEvT0_T1_T2_T3_T4_T6_E12temp_storage+120];
	add.s64 	%rd139, %rd137, %rd138;
	ld.shared.u64 	%rd140, [_ZZN3cub18CUB_300001_SM_10006detail6reduce28DeviceReduceSingleTileKernelINS2_10policy_hubIljN4cuda3std3__44plusIlEEE10Policy1000EPlSC_iS9_llNS7_10__identityEEEvT0_T1_T2_T3_T4_T6_E12temp_storage+128];
	add.s64 	%rd141, %rd139, %rd140;
	ld.shared.u64 	%rd142, [_ZZN3cub18CUB_300001_SM_10006detail6reduce28DeviceReduceSingleTileKernelINS2_10policy_hubIljN4cuda3std3__44plusIlEEE10Policy1000EPlSC_iS9_llNS7_10__identityEEEvT0_T1_T2_T3_T4_T6_E12temp_storage+136];
	add.s64 	%rd280, %rd141, %rd142;
$L__BB6_37:
	mov.u32 	%r223, %tid.x;
	setp.ne.s32 	%p56, %r223, 0;
	@%p56 bra 	$L__BB6_39;
	add.s64 	%rd264, %rd280, %rd36;
	st.global.u64 	[%rd1], %rd264;
$L__BB6_39:
	ret;

}
	// .globl	_ZN3cub18CUB_300001_SM_10006detail6reduce28DeviceReduceSingleTileKernelINS2_10policy_hubIlyN4cuda3std3__44plusIlEEE10Policy1000EN6thrust24THRUST_300001_SM_1000_NS18transform_iteratorINSD_6detail14equal_to_valueIiEENSF_15normal_iteratorINSD_10device_ptrIiEEEEllEEPlyS9_llNS7_10__identityEEEvT0_T1_T2_T3_T4_T6_
.visible .entry _ZN3cub18CUB_300001_SM_10006detail6reduce28DeviceReduceSingleTileKernelINS2_10policy_hubIlyN4cuda3std3__44plusIlEEE10Policy1000EN6thrust24THRUST_300001_SM_1000_NS18transform_iteratorINSD_6detail14equal_to_valueIiEENSF_15normal_iteratorINSD_10device_ptrIiEEEEllEEPlyS9_llNS7_10__identityEEEvT0_T1_T2_T3_T4_T6_(
	.param .align 8 .b8 _ZN3cub18CUB_300001_SM_10006detail6reduce28DeviceReduceSingleTileKernelINS2_10policy_hubIlyN4cuda3std3__44plusIlEEE10Policy1000EN6thrust24THRUST_300001_SM_1000_NS18transform_iteratorINSD_6detail14equal_to_valueIiEENSF_15normal_iteratorINSD_10device_ptrIiEEEEllEEPlyS9_llNS7_10__identityEEEvT0_T1_T2_T3_T4_T6__param_0[16],
	.param .u64 .ptr .align 1 _ZN3cub18CUB_300001_SM_10006detail6reduce28DeviceReduceSingleTileKernelINS2_10policy_hubIlyN4cuda3std3__44plusIlEEE10Policy1000EN6thrust24THRUST_300001_SM_1000_NS18transform_iteratorINSD_6detail14equal_to_valueIiEENSF_15normal_iteratorINSD_10device_ptrIiEEEEllEEPlyS9_llNS7_10__identityEEEvT0_T1_T2_T3_T4_T6__param_1,
	.param .u64 _ZN3cub18CUB_300001_SM_10006detail6reduce28DeviceReduceSingleTileKernelINS2_10policy_hubIlyN4cuda3std3__44plusIlEEE10Policy1000EN6thrust24THRUST_300001_SM_1000_NS18transform_iteratorINSD_6detail14equal_to_valueIiEENSF_15normal_iteratorINSD_10device_ptrIiEEEEllEEPlyS9_llNS7_10__identityEEEvT0_T1_T2_T3_T4_T6__param_2,
	.param .align 1 .b8 _ZN3cub18CUB_300001_SM_10006detail6reduce28DeviceReduceSingleTileKernelINS2_10policy_hubIlyN4cuda3std3__44plusIlEEE10Policy1000EN6thrust24THRUST_300001_SM_1000_NS18transform_iteratorINSD_6detail14equal_to_valueIiEENSF_15normal_iteratorINSD_10device_ptrIiEEEEllEEPlyS9_llNS7_10__identityEEEvT0_T1_T2_T3_T4_T6__param_3[1],
	.param .u64 _ZN3cub18CUB_300001_SM_10006detail6reduce28DeviceReduceSingleTileKernelINS2_10policy_hubIlyN4cuda3std3__44plusIlEEE10Policy1000EN6thrust24THRUST_300001_SM_1000_NS18transform_iteratorINSD_6detail14equal_to_valueIiEENSF_15normal_iteratorINSD_10device_ptrIiEEEEllEEPlyS9_llNS7_10__identityEEEvT0_T1_T2_T3_T4_T6__param_4,
	.param .align 1 .b8 _ZN3cub18CUB_300001_SM_10006detail6reduce28DeviceReduceSingleTileKernelINS2_10policy_hubIlyN4cuda3std3__44plusIlEEE10Policy1000EN6thrust24THRUST_300001_SM_1000_NS18transform_iteratorINSD_6detail14equal_to_valueIiEENSF_15normal_iteratorINSD_10device_ptrIiEEEEllEEPlyS9_llNS7_10__identityEEEvT0_T1_T2_T3_T4_T6__param_5[1]
)
.maxntid 512
.minnctapersm 1
{
	.reg .pred 	%p<140>;
	.reg .b16 	%rs<5>;
	.reg .b32 	%r<326>;
	.reg .b64 	%rd<403>;
	// demoted variable
	.shared .align 8 .b8 _ZZN3cub18CUB_300001_SM_10006detail6reduce28DeviceReduceSingleTileKernelINS2_10policy_hubIlyN4cuda3std3__44plusIlEEE10Policy1000EN6thrust24THRUST_300001_SM_1000_NS18transform_iteratorINSD_6detail14equal_to_valueIiEENSF_15normal_iteratorINSD_10device_ptrIiEEEEllEEPlyS9_llNS7_10__identityEEEvT0_T1_T2_T3_T4_T6_E12temp_storage[152];
	ld.param.u32 	%r43, [_ZN3cub18CUB_300001_SM_10006detail6reduce28DeviceReduceSingleTileKernelINS2_10policy_hubIlyN4cuda3std3__44plusIlEEE10Policy1000EN6thrust24THRUST_300001_SM_1000_NS18transform_iteratorINSD_6detail14equal_to_valueIiEENSF_15normal_iteratorINSD_10device_ptrIiEEEEllEEPlyS9_llNS7_10__identityEEEvT0_T1_T2_T3_T4_T6__param_0+8];
	ld.param.u64 	%rd57, [_ZN3cub18CUB_300001_SM_10006detail6reduce28DeviceReduceSingleTileKernelINS2_10policy_hubIlyN4cuda3std3__44plusIlEEE10Policy1000EN6thrust24THRUST_300001_SM_1000_NS18transform_iteratorINSD_6detail14equal_to_valueIiEENSF_15normal_iteratorINSD_10device_ptrIiEEEEllEEPlyS9_llNS7_10__identityEEEvT0_T1_T2_T3_T4_T6__param_0];
	ld.param.u64 	%rd60, [_ZN3cub18CUB_300001_SM_10006detail6reduce28DeviceReduceSingleTileKernelINS2_10policy_hubIlyN4cuda3std3__44plusIlEEE10Policy1000EN6thrust24THRUST_300001_SM_1000_NS18transform_iteratorINSD_6detail14equal_to_valueIiEENSF_15normal_iteratorINSD_10device_ptrIiEEEEllEEPlyS9_llNS7_10__identityEEEvT0_T1_T2_T3_T4_T6__param_1];
	ld.param.u64 	%rd58, [_ZN3cub18CUB_300001_SM_10006detail6reduce28DeviceReduceSingleTileKernelINS2_10policy_hubIlyN4cuda3std3__44plusIlEEE10Policy1000EN6thrust24THRUST_300001_SM_1000_NS18transform_iteratorINSD_6detail14equal_to_valueIiEENSF_15normal_iteratorINSD_10device_ptrIiEEEEllEEPlyS9_llNS7_10__identityEEEvT0_T1_T2_T3_T4_T6__param_2];
	ld.param.u64 	%rd59, [_ZN3cub18CUB_300001_SM_10006detail6reduce28DeviceReduceSingleTileKernelINS2_10policy_hubIlyN4cuda3std3__44plusIlEEE10Policy1000EN6thrust24THRUST_300001_SM_1000_NS18transform_iteratorINSD_6detail14equal_to_valueIiEENSF_15normal_iteratorINSD_10device_ptrIiEEEEllEEPlyS9_llNS7_10__identityEEEvT0_T1_T2_T3_T4_T6__param_4];
	cvta.to.global.u64 	%rd1, %rd60;
	setp.ne.s64 	%p1, %rd58, 0;
	@%p1 bra 	$L__BB7_3;
	mov.u32 	%r311, %tid.x;
	setp.ne.s32 	%p139, %r311, 0;
	@%p139 bra 	$L__BB7_51;
	st.global.u64 	[%rd1], %rd59;
	bra.uni 	$L__BB7_51;
$L__BB7_3:
	cvta.to.global.u64 	%rd2, %rd57;
	setp.gt.u64 	%p2, %rd58, 3583;
	@%p2 bra 	$L__BB7_28;
	cvt.u32.u64 	%r2, %rd58;
	mov.u32 	%r3, %tid.x;
	setp.ge.u32 	%p67, %r3, %r2;
	mov.b64 	%rd386, 0;
	mov.u32 	%r315, %r3;
	@%p67 bra 	$L__BB7_6;
	mul.wide.u32 	%rd207, %r3, 4;
	add.s64 	%rd208, %rd2, %rd207;
	ld.global.u32 	%r158, [%rd208];
	setp.eq.s32 	%p68, %r158, %r43;
	selp.u64 	%rd386, 1, 0, %p68;
	add.s32 	%r315, %r3, 512;
$L__BB7_6:
	setp.ge.u32 	%p69, %r315, %r2;
	@%p69 bra 	$L__BB7_19;
	not.b32 	%r159, %r315;
	add.s32 	%r160, %r159, %r2;
	shr.u32 	%r161, %r160, 9;
	add.s32 	%r6, %r161, 1;
	and.b32  	%r7, %r6, 15;
	setp.lt.u32 	%p70, %r160, 7680;
	@%p70 bra 	$L__BB7_10;
	and.b32  	%r162, %r6, 16777200;
	neg.s32 	%r313, %r162;
	mul.wide.u32 	%rd210, %r315, 4;
	add.s64 	%rd211, %rd210, %rd2;
	add.s64 	%rd377, %rd211, 16384;
$L__BB7_9:
	.pragma "nounroll";
	ld.global.u32 	%r163, [%rd377+-16384];
	setp.eq.s32 	%p71, %r163, %r43;
	selp.u64 	%rd212, 1, 0, %p71;
	add.s64 	%rd213, %rd386, %rd212;
	ld.global.u32 	%r164, [%rd377+-14336];
	setp.eq.s32 	%p72, %r164, %r43;
	selp.u64 	%rd214, 1, 0, %p72;
	add.s64 	%rd215, %rd213, %rd214;
	ld.global.u32 	%r165, [%rd377+-12288];
	setp.eq.s32 	%p73, %r165, %r43;
	selp.u64 	%rd216, 1, 0, %p73;
	add.s64 	%rd217, %rd215, %rd216;
	ld.global.u32 	%r166, [%rd377+-10240];
	setp.eq.s32 	%p74, %r166, %r43;
	selp.u64 	%rd218, 1, 0, %p74;
	add.s64 	%rd219, %rd217, %rd218;
	ld.global.u32 	%r167, [%rd377+-8192];
	setp.eq.s32 	%p75, %r167, %r43;
	selp.u64 	%rd220, 1, 0, %p75;
	add.s64 	%rd221, %rd219, %rd220;
	ld.global.u32 	%r168, [%rd377+-6144];
	setp.eq.s32 	%p76, %r168, %r43;
	selp.u64 	%rd222, 1, 0, %p76;
	add.s64 	%rd223, %rd221, %rd222;
	ld.global.u32 	%r169, [%rd377+-4096];
	setp.eq.s32 	%p77, %r169, %r43;
	selp.u64 	%rd224, 1, 0, %p77;
	add.s64 	%rd225, %rd223, %rd224;
	ld.global.u32 	%r170, [%rd377+-2048];
	setp.eq.s32 	%p78, %r170, %r43;
	selp.u64 	%rd226, 1, 0, %p78;
	add.s64 	%rd227, %rd225, %rd226;
	ld.global.u32 	%r171, [%rd377];
	setp.eq.s32 	%p79, %r171, %r43;
	selp.u64 	%rd228, 1, 0, %p79;
	add.s64 	%rd229, %rd227, %rd228;
	ld.global.u32 	%r172, [%rd377+2048];
	setp.eq.s32 	%p80, %r172, %r43;
	selp.u64 	%rd230, 1, 0, %p80;
	add.s64 	%rd231, %rd229, %rd230;
	ld.global.u32 	%r173, [%rd377+4096];
	setp.eq.s32 	%p81, %r173, %r43;
	selp.u64 	%rd232, 1, 0, %p81;
	add.s64 	%rd233, %rd231, %rd232;
	ld.global.u32 	%r174, [%rd377+6144];
	setp.eq.s32 	%p82, %r174, %r43;
	selp.u64 	%rd234, 1, 0, %p82;
	add.s64 	%rd235, %rd233, %rd234;
	ld.global.u32 	%r175, [%rd377+8192];
	setp.eq.s32 	%p83, %r175, %r43;
	selp.u64 	%rd236, 1, 0, %p83;
	add.s64 	%rd237, %rd235, %rd236;
	ld.global.u32 	%r176, [%rd377+10240];
	setp.eq.s32 	%p84, %r176, %r43;
	selp.u64 	%rd238, 1, 0, %p84;
	add.s64 	%rd239, %rd237, %rd238;
	ld.global.u32 	%r177, [%rd377+12288];
	setp.eq.s32 	%p85, %r177, %r43;
	selp.u64 	%rd240, 1, 0, %p85;
	add.s64 	%rd241, %rd239, %rd240;
	ld.global.u32 	%r178, [%rd377+14336];
	setp.eq.s32 	%p86, %r178, %r43;
	selp.u64 	%rd242, 1, 0, %p86;
	add.s64 	%rd386, %rd241, %rd242;
	add.s32 	%r315, %r315, 8192;
	add.s32 	%r313, %r313, 16;
	add.s64 	%rd377, %rd377, 32768;
	setp.ne.s32 	%p87, %r313, 0;
	@%p87 bra 	$L__BB7_9;
$L__BB7_10:
	setp.eq.s32 	%p88, %r7, 0;
	@%p88 bra 	$L__BB7_19;
	and.b32  	%r14, %r6, 7;
	setp.lt.u32 	%p89, %r7, 8;
	@%p89 bra 	$L__BB7_13;
	mul.wide.s32 	%rd244, %r315, 4;
	add.s64 	%rd245, %rd2, %rd244;
	ld.global.u32 	%r179, [%rd245];
	setp.eq.s32 	%p90, %r179, %r43;
	selp.u64 	%rd246, 1, 0, %p90;
	add.s64 	%rd247, %rd386, %rd246;
	ld.global.u32 	%r180, [%rd245+2048];
	setp.eq.s32 	%p91, %r180, %r43;
	selp.u64 	%rd248, 1, 0, %p91;
	add.s64 	%rd249, %rd247, %rd248;
	ld.global.u32 	%r181, [%rd245+4096];
	setp.eq.s32 	%p92, %r181, %r43;
	selp.u64 	%rd250, 1, 0, %p92;
	add.s64 	%rd251, %rd249, %rd250;
	ld.global.u32 	%r182, [%rd245+6144];
	setp.eq.s32 	%p93, %r182, %r43;
	selp.u64 	%rd252, 1, 0, %p93;
	add.s64 	%rd253, %rd251, %rd252;
	ld.global.u32 	%r183, [%rd245+8192];
	setp.eq.s32 	%p94, %r183, %r43;
	selp.u64 	%rd254, 1, 0, %p94;
	add.s64 	%rd255, %rd253, %rd254;
	ld.global.u32 	%r184, [%rd245+10240];
	setp.eq.s32 	%p95, %r184, %r43;
	selp.u64 	%rd256, 1, 0, %p95;
	add.s64 	%rd257, %rd255, %rd256;
	ld.global.u32 	%r185, [%rd245+12288];
	setp.eq.s32 	%p96, %r185, %r43;
	selp.u64 	%rd258, 1, 0, %p96;
	add.s64 	%rd259, %rd257, %rd258;
	ld.global.u32 	%r186, [%rd245+14336];
	setp.eq.s32 	%p97, %r186, %r43;
	selp.u64 	%rd260, 1, 0, %p97;
	add.s64 	%rd386, %rd259, %rd260;
	add.s32 	%r315, %r315, 4096;
$L__BB7_13:
	setp.eq.s32 	%p98, %r14, 0;
	@%p98 bra 	$L__BB7_19;
	and.b32  	%r17, %r6, 3;
	setp.lt.u32 	%p99, %r14, 4;
	@%p99 bra 	$L__BB7_16;
	mul.wide.s32 	%rd262, %r315, 4;
	add.s64 	%rd263, %rd2, %rd262;
	ld.global.u32 	%r187, [%rd263];
	setp.eq.s32 	%p100, %r187, %r43;
	selp.u64 	%rd264, 1, 0, %p100;
	add.s64 	%rd265, %rd386, %rd264;
	ld.global.u32 	%r188, [%rd263+2048];
	setp.eq.s32 	%p101, %r188, %r43;
	selp.u64 	%rd266, 1, 0, %p101;
	add.s64 	%rd267, %rd265, %rd266;
	ld.global.u32 	%r189, [%rd263+4096];
	setp.eq.s32 	%p102, %r189, %r43;
	selp.u64 	%rd268, 1, 0, %p102;
	add.s64 	%rd269, %rd267, %rd268;
	ld.global.u32 	%r190, [%rd263+6144];
	setp.eq.s32 	%p103, %r190, %r43;
	selp.u64 	%rd270, 1, 0, %p103;
	add.s64 	%rd386, %rd269, %rd270;
	add.s32 	%r315, %r315, 2048;
$L__BB7_16:
	setp.eq.s32 	%p104, %r17, 0;
	@%p104 bra 	$L__BB7_19;
	neg.s32 	%r318, %r17;
$L__BB7_18:
	.pragma "nounroll";
	mul.wide.s32 	%rd271, %r315, 4;
	add.s64 	%rd272, %rd2, %rd271;
	ld.global.u32 	%r191, [%rd272];
	setp.eq.s32 	%p105, %r191, %r43;
	selp.u64 	%rd273, 1, 0, %p105;
	add.s64 	%rd386, %rd386, %rd273;
	add.s32 	%r315, %r315, 512;
	add.s32 	%r318, %r318, 1;
	setp.ne.s32 	%p106, %r318, 0;
	@%p106 bra 	$L__BB7_18;
$L__BB7_19:
	setp.lt.u64 	%p107, %rd58, 512;
	@%p107 bra 	$L__BB7_24;
	// begin inline asm
	mov.u32 %r255, %laneid;
	// end inline asm
	mov.b64 	{%r257, %r262}, %rd386;
	mov.b32 	%r263, 1;
	mov.b32 	%r304, 31;
	mov.b32 	%r305, -1;
	// begin inline asm
	shfl.sync.down.b32 %r256, %r257, %r263, %r304, %r305;
	// end inline asm
	// begin inline asm
	shfl.sync.down.b32 %r261, %r262, %r263, %r304, %r305;
	// end inline asm
	mov.b64 	%rd332, {%r256, %r261};
	setp.gt.s32 	%p131, %r255, 30;
	selp.b64 	%rd333, 0, %rd332, %p131;
	add.s64 	%rd334, %rd333, %rd386;
	mov.b64 	{%r267, %r272}, %rd334;
	mov.b32 	%r273, 2;
	// begin inline asm
	shfl.sync.down.b32 %r266, %r267, %r273, %r304, %r305;
	// end inline asm
	// begin inline asm
	shfl.sync.down.b32 %r271, %r272, %r273, %r304, %r305;
	// end inline asm
	mov.b64 	%rd335, {%r266, %r271};
	setp.gt.s32 	%p132, %r255, 29;
	selp.b64 	%rd336, 0, %rd335, %p132;
	add.s64 	%rd337, %rd336, %rd334;
	mov.b64 	{%r277, %r282}, %rd337;
	mov.b32 	%r283, 4;
	// begin inline asm
	shfl.sync.down.b32 %r276, %r277, %r283, %r304, %r305;
	// end inline asm
	// begin inline asm
	shfl.sync.down.b32 %r281, %r282, %r283, %r304, %r305;
	// end inline asm
	mov.b64 	%rd338, {%r276, %r281};
	setp.gt.s32 	%p133, %r255, 27;
	selp.b64 	%rd339, 0, %rd338, %p133;
	add.s64 	%rd340, %rd339, %rd337;
	mov.b64 	{%r287, %r292}, %rd340;
	mov.b32 	%r293, 8;
	// begin inline asm
	shfl.sync.down.b32 %r286, %r287, %r293, %r304, %r305;
	// end inline asm
	// begin inline asm
	shfl.sync.down.b32 %r291, %r292, %r293, %r304, %r305;
	// end inline asm
	mov.b64 	%rd341, {%r286, %r291};
	setp.gt.s32 	%p134, %r255, 23;
	selp.b64 	%rd342, 0, %rd341, %p134;
	add.s64 	%rd343, %rd342, %rd340;
	mov.b64 	{%r297, %r302}, %rd343;
	mov.b32 	%r303, 16;
	// begin inline asm
	shfl.sync.down.b32 %r296, %r297, %r303, %r304, %r305;
	// end inline asm
	// begin inline asm
	shfl.sync.down.b32 %r301, %r302, %r303, %r304, %r305;
	// end inline asm
	mov.b64 	%rd344, {%r296, %r301};
	setp.gt.s32 	%p135, %r255, 15;
	selp.b64 	%rd345, 0, %rd344, %p135;
	add.s64 	%rd402, %rd345, %rd343;
	setp.ne.s32 	%p136, %r255, 0;
	@%p136 bra 	$L__BB7_22;
	shr.u32 	%r306, %r3, 2;
	and.b32  	%r307, %r306, 248;
	mov.u32 	%r308, _ZZN3cub18CUB_300001_SM_10006detail6reduce28DeviceReduceSingleTileKernelINS2_10policy_hubIlyN4cuda3std3__44plusIlEEE10Policy1000EN6thrust24THRUST_300001_SM_1000_NS18transform_iteratorINSD_6detail14equal_to_valueIiEENSF_15normal_iteratorINSD_10device_ptrIiEEEEllEEPlyS9_llNS7_10__identityEEEvT0_T1_T2_T3_T4_T6_E12temp_storage;
	add.s32 	%r309, %r308, %r307;
	st.shared.u64 	[%r309+16], %rd402;
$L__BB7_22:
	bar.sync 	0;
	setp.ne.s32 	%p137, %r3, 0;
	@%p137 bra 	$L__BB7_49;
	ld.shared.u64 	%rd346, [_ZZN3cub18CUB_300001_SM_10006detail6reduce28DeviceReduceSingleTileKernelINS2_10policy_hubIlyN4cuda3std3__44plusIlEEE10Policy1000EN6thrust24THRUST_300001_SM_1000_NS18transform_iteratorINSD_6detail14equal_to_valueIiEENSF_15normal_iteratorINSD_10device_ptrIiEEEEllEEPlyS9_llNS7_10__identityEEEvT0_T1_T2_T3_T4_T6_E12temp_storage+24];
	add.s64 	%rd347, %rd346, %rd402;
	ld.shared.u64 	%rd348, [_ZZN3cub18CUB_300001_SM_10006detail6reduce28DeviceReduceSingleTileKernelINS2_10policy_hubIlyN4cuda3std3__44plusIlEEE10Policy1000EN6thrust24THRUST_300001_SM_1000_NS18transform_iteratorINSD_6detail14equal_to_valueIiEENSF_15normal_iteratorINSD_10device_ptrIiEEEEllEEPlyS9_llNS7_10__identityEEEvT0_T1_T2_T3_T4_T6_E12temp_storage+32];
	add.s64 	%rd349, %rd347, %rd348;
	ld.shared.u64 	%rd350, [_ZZN3cub18CUB_300001_SM_10006detail6reduce28DeviceReduceSingleTileKernelINS2_10policy_hubIlyN4cuda3std3__44plusIlEEE10Policy1000EN6thrust24THRUST_300001_SM_1000_NS18transform_iteratorINSD_6detail14equal_to_valueIiEENSF_15normal_iteratorINSD_10device_ptrIiEEEEllEEPlyS9_llNS7_10__identityEEEvT0_T1_T2_T3_T4_T6_E12temp_storage+40];
	add.s64 	%rd351, %rd349, %rd350;
	ld.shared.u64 	%rd352, [_ZZN3cub18CUB_300001_SM_10006detail6reduce28DeviceReduceSingleTileKernelINS2_10policy_hubIlyN4cuda3std3__44plusIlEEE10Policy1000EN6thrust24THRUST_300001_SM_1000_NS18transform_iteratorINSD_6detail14equal_to_valueIiEENSF_15normal_iteratorINSD_10device_ptrIiEEEEllEEPlyS9_llNS7_10__identityEEEvT0_T1_T2_T3_T4_T6_E12temp_storage+48];
	add.s64 	%rd353, %rd351, %rd352;
	ld.shared.u64 	%rd354, [_ZZN3cub18CUB_300001_SM_10006detail6reduce28DeviceReduceSingleTileKernelINS2_10policy_hubIlyN4cuda3std3__44plusIlEEE10Policy1000EN6thrust24THRUST_300001_SM_1000_NS18transform_iteratorINSD_6detail14equal_to_valueIiEENSF_15normal_iteratorINSD_10device_ptrIiEEEEllEEPlyS9_llNS7_10__identityEEEvT0_T1_T2_T3_T4_T6_E12temp_storage+56];
	add.s64 	%rd355, %rd353, %rd354;
	ld.shared.u64 	%rd356, [_ZZN3cub18CUB_300001_SM_10006detail6reduce28DeviceReduceSingleTileKernelINS2_10policy_hubIlyN4cuda3std3__44plusIlEEE10Policy1000EN6thrust24THRUST_300001_SM_1000_NS18transform_iteratorINSD_6detail14equal_to_valueIiEENSF_15normal_iteratorINSD_10device_ptrIiEEEEllEEPlyS9_llNS7_10__identityEEEvT0_T1_T2_T3_T4_T6_E12temp_storage+64];
	add.s64 	%rd357, %rd355, %rd356;
	ld.shared.u64 	%rd358, [_ZZN3cub18CUB_300001_SM_10006detail6reduce28DeviceReduceSingleTileKernelINS2_10policy_hubIlyN4cuda3std3__44plusIlEEE10Policy1000EN6thrust24THRUST_300001_SM_1000_NS18transform_iteratorINSD_6detail14equal_to_valueIiEENSF_15normal_iteratorINSD_10device_ptrIiEEEEllEEPlyS9_llNS7_10__identityEEEvT0_T1_T2_T3_T4_T6_E12temp_storage+72];
	add.s64 	%rd359, %rd357, %rd358;
	ld.shared.u64 	%rd360, [_ZZN3cub18CUB_300001_SM_10006detail6reduce28DeviceReduceSingleTileKernelINS2_10policy_hubIlyN4cuda3std3__44plusIlEEE10Policy1000EN6thrust24THRUST_300001_SM_1000_NS18transform_iteratorINSD_6detail14equal_to_valueIiEENSF_15normal_iteratorINSD_10device_ptrIiEEEEllEEPlyS9_llNS7_10__identityEEEvT0_T1_T2_T3_T4_T6_E12temp_storage+80];
	add.s64 	%rd361, %rd359, %rd360;
	ld.shared.u64 	%rd362, [_ZZN3cub18CUB_300001_SM_10006detail6reduce28DeviceReduceSingleTileKernelINS2_10policy_hubIlyN4cuda3std3__44plusIlEEE10Policy1000EN6thrust24THRUST_300001_SM_1000_NS18transform_iteratorINSD_6detail14equal_to_valueIiEENSF_15normal_iteratorINSD_10device_ptrIiEEEEllEEPlyS9_llNS7_10__identityEEEvT0_T1_T2_T3_T4_T6_E12temp_storage+88];
	add.s64 	%rd363, %rd361, %rd362;
	ld.shared.u64 	%rd364, [_ZZN3cub18CUB_300001_SM_10006detail6reduce28DeviceReduceSingleTileKernelINS2_10policy_hubIlyN4cuda3std3__44plusIlEEE10Policy1000EN6thrust24THRUST_300001_SM_1000_NS18transform_iteratorINSD_6detail14equal_to_valueIiEENSF_15normal_iteratorINSD_10device_ptrIiEEEEllEEPlyS9_llNS7_10__identityEEEvT0_T1_T2_T3_T4_T6_E12temp_storage+96];
	add.s64 	%rd365, %rd363, %rd364;
	ld.shared.u64 	%rd366, [_ZZN3cub18CUB_300001_SM_10006detail6reduce28DeviceReduceSingleTileKernelINS2_10policy_hubIlyN4cuda3std3__44plusIlEEE10Policy1000EN6thrust24THRUST_300001_SM_1000_NS18transform_iteratorINSD_6detail14equal_to_valueIiEENSF_15normal_iteratorINSD_10device_ptrIiEEEEllEEPlyS9_llNS7_10__identityEEEvT0_T1_T2_T3_T4_T6_E12temp_storage+104];
	add.s64 	%rd367, %rd365, %rd366;
	ld.shared.u64 	%rd368, [_ZZN3cub18CUB_300001_SM_10006detail6reduce28DeviceReduceSingleTileKernelINS2_10policy_hubIlyN4cuda3std3__44plusIlEEE10Policy1000EN6thrust24THRUST_300001_SM_1000_NS18transform_iteratorINSD_6detail14equal_to_valueIiEENSF_15normal_iteratorINSD_10device_ptrIiEEEEllEEPlyS9_llNS7_10__identityEEEvT0_T1_T2_T3_T4_T6_E12temp_storage+112];
	add.s64 	%rd369, %rd367, %rd368;
	ld.shared.u64 	%rd370, [_ZZN3cub18CUB_300001_SM_10006detail6reduce28DeviceReduceSingleTileKernelINS2_10policy_hubIlyN4cuda3std3__44plusIlEEE10Policy1000EN6thrust24THRUST_300001_SM_1000_NS18transform_iteratorINSD_6detail14equal_to_valueIiEENSF_15normal_iteratorINSD_10device_ptrIiEEEEllEEPlyS9_llNS7_10__identityEEEvT0_T1_T2_T3_T4_T6_E12temp_storage+120];
	add.s64 	%rd371, %rd369, %rd370;
	ld.shared.u64 	%rd372, [_ZZN3cub18CUB_300001_SM_10006detail6reduce28DeviceReduceSingleTileKernelINS2_10policy_hubIlyN4cuda3std3__44plusIlEEE10Policy1000EN6thrust24THRUST_300001_SM_1000_NS18transform_iteratorINSD_6detail14equal_to_valueIiEENSF_15normal_iteratorINSD_10device_ptrIiEEEEllEEPlyS9_llNS7_10__identityEEEvT0_T1_T2_T3_T4_T6_E12temp_storage+128];
	add.s64 	%rd373, %rd371, %rd372;
	ld.shared.u64 	%rd374, [_ZZN3cub18CUB_300001_SM_10006detail6reduce28DeviceReduceSingleTileKernelINS2_10policy_hubIlyN4cuda3std3__44plusIlEEE10Policy1000EN6thrust24THRUST_300001_SM_1000_NS18transform_iteratorINSD_6detail14equal_to_valueIiEENSF_15normal_iteratorINSD_10device_ptrIiEEEEllEEPlyS9_llNS7_10__identityEEEvT0_T1_T2_T3_T4_T6_E12temp_storage+136];
	add.s64 	%rd402, %rd373, %rd374;
	bra.uni 	$L__BB7_49;
$L__BB7_24:
	// begin inline asm
	mov.u32 %r192, %laneid;
	// end inline asm
	and.b32  	%r243, %r3, 992;
	add.s32 	%r244, %r243, 32;
	setp.gt.u32 	%p108, %r244, %r2;
	not.b32 	%r245, %r243;
	add.s32 	%r246, %r2, %r245;
	selp.b32 	%r241, %r246, 31, %p108;
	mov.b64 	{%r194, %r199}, %rd386;
	mov.b32 	%r200, 1;
	mov.b32 	%r242, -1;
	// begin inline asm
	shfl.sync.down.b32 %r193, %r194, %r200, %r241, %r242;
	// end inline asm
	// begin inline asm
	shfl.sync.down.b32 %r198, %r199, %r200, %r241, %r242;
	// end inline asm
	mov.b64 	%rd274, {%r193, %r198};
	setp.lt.s32 	%p109, %r192, %r241;
	selp.b64 	%rd275, %rd274, 0, %p109;
	add.s64 	%rd276, %rd275, %rd386;
	mov.b64 	{%r204, %r209}, %rd276;
	mov.b32 	%r210, 2;
	// begin inline asm
	shfl.sync.down.b32 %r203, %r204, %r210, %r241, %r242;
	// end inline asm
	// begin inline asm
	shfl.sync.down.b32 %r208, %r209, %r210, %r241, %r242;
	// end inline asm
	mov.b64 	%rd277, {%r203, %r208};
	add.s32 	%r247, %r192, 2;
	setp.gt.s32 	%p110, %r247, %r241;
	selp.b64 	%rd278, 0, %rd277, %p110;
	add.s64 	%rd279, %rd278, %rd276;
	mov.b64 	{%r214, %r219}, %rd279;
	mov.b32 	%r220, 4;
	// begin inline asm
	shfl.sync.down.b32 %r213, %r214, %r220, %r241, %r242;
	// end inline asm
	// begin inline asm
	shfl.sync.down.b32 %r218, %r219, %r220, %r241, %r242;
	// end inline asm
	mov.b64 	%rd280, {%r213, %r218};
	add.s32 	%r248, %r192, 4;
	setp.gt.s32 	%p111, %r248, %r241;
	selp.b64 	%rd281, 0, %rd280, %p111;
	add.s64 	%rd282, %rd281, %rd279;
	mov.b64 	{%r224, %r229}, %rd282;
	mov.b32 	%r230, 8;
	// begin inline asm
	shfl.sync.down.b32 %r223, %r224, %r230, %r241, %r242;
	// end inline asm
	// begin inline asm
	shfl.sync.down.b32 %r228, %r229, %r230, %r241, %r242;
	// end inline asm
	mov.b64 	%rd283, {%r223, %r228};
	add.s32 	%r249, %r192, 8;
	setp.gt.s32 	%p112, %r249, %r241;
	selp.b64 	%rd284, 0, %rd283, %p112;
	add.s64 	%rd285, %rd284, %rd282;
	mov.b64 	{%r234, %r239}, %rd285;
	mov.b32 	%r240, 16;
	// begin inline asm
	shfl.sync.down.b32 %r233, %r234, %r240, %r241, %r242;
	// end inline asm
	// begin inline asm
	shfl.sync.down.b32 %r238, %r239, %r240, %r241, %r242;
	// end inline asm
	mov.b64 	%rd286, {%r233, %r238};
	add.s32 	%r250, %r192, 16;
	setp.gt.s32 	%p113, %r250, %r241;
	selp.b64 	%rd287, 0, %rd286, %p113;
	add.s64 	%rd402, %rd287, %rd285;
	setp.ne.s32 	%p114, %r192, 0;
	@%p114 bra 	$L__BB7_26;
	shr.u32 	%r251, %r3, 2;
	and.b32  	%r252, %r251, 248;
	mov.u32 	%r253, _ZZN3cub18CUB_300001_SM_10006detail6reduce28DeviceReduceSingleTileKernelINS2_10policy_hubIlyN4cuda3std3__44plusIlEEE10Policy1000EN6thrust24THRUST_300001_SM_1000_NS18transform_iteratorINSD_6detail14equal_to_valueIiEENSF_15normal_iteratorINSD_10device_ptrIiEEEEllEEPlyS9_llNS7_10__identityEEEvT0_T1_T2_T3_T4_T6_E12temp_storage;
	add.s32 	%r254, %r253, %r252;
	st.shared.u64 	[%r254+16], %rd402;
$L__BB7_26:
	bar.sync 	0;
	setp.ne.s32 	%p115, %r3, 0;
	@%p115 bra 	$L__BB7_49;
	setp.gt.u64 	%p116, %rd58, 32;
	ld.shared.u64 	%rd288, [_ZZN3cub18CUB_300001_SM_10006detail6reduce28DeviceReduceSingleTileKernelINS2_10policy_hubIlyN4cuda3std3__44plusIlEEE10Policy1000EN6thrust24THRUST_300001_SM_1000_NS18transform_iteratorINSD_6detail14equal_to_valueIiEENSF_15normal_iteratorINSD_10device_ptrIiEEEEllEEPlyS9_llNS7_10__identityEEEvT0_T1_T2_T3_T4_T6_E12temp_storage+24];
	selp.b64 	%rd289, %rd288, 0, %p116;
	add.s64 	%rd290, %rd289, %rd402;
	setp.gt.u64 	%p117, %rd58, 64;
	ld.shared.u64 	%rd291, [_ZZN3cub18CUB_300001_SM_10006detail6reduce28DeviceReduceSingleTileKernelINS2_10policy_hubIlyN4cuda3std3__44plusIlEEE10Policy1000EN6thrust24THRUST_300001_SM_1000_NS18transform_iteratorINSD_6detail14equal_to_valueIiEENSF_15normal_iteratorINSD_10device_ptrIiEEEEllEEPlyS9_llNS7_10__identityEEEvT0_T1_T2_T3_T4_T6_E12temp_storage+32];
	selp.b64 	%rd292, %rd291, 0, %p117;
	add.s64 	%rd293, %rd290, %rd292;
	setp.gt.u64 	%p118, %rd58, 96;
	ld.shared.u64 	%rd294, [_ZZN3cub18CUB_300001_SM_10006detail6reduce28DeviceReduceSingleTileKernelINS2_10policy_hubIlyN4cuda3std3__44plusIlEEE10Policy1000EN6thrust24THRUST_300001_SM_1000_NS18transform_iteratorINSD_6detail14equal_to_valueIiEENSF_15normal_iteratorINSD_10device_ptrIiEEEEllEEPlyS9_llNS7_10__identityEEEvT0_T1_T2_T3_T4_T6_E12temp_storage+40];
	selp.b64 	%rd295, %rd294, 0, %p118;
	add.s64 	%rd296, %rd293, %rd295;
	setp.gt.u64 	%p119, %rd58, 128;
	ld.shared.u64 	%rd297, [_ZZN3cub18CUB_300001_SM_10006detail6reduce28DeviceReduceSingleTileKernelINS2_10policy_hubIlyN4cuda3std3__44plusIlEEE10Policy1000EN6thrust24THRUST_300001_SM_1000_NS18transform_iteratorINSD_6detail14equal_to_valueIiEENSF_15normal_iteratorINSD_10device_ptrIiEEEEllEEPlyS9_llNS7_10__identityEEEvT0_T1_T2_T3_T4_T6_E12temp_storage+48];
	selp.b64 	%rd298, %rd297, 0, %p119;
	add.s64 	%rd299, %rd296, %rd298;
	setp.gt.u64 	%p120, %rd58, 160;
	ld.shared.u64 	%rd300, [_ZZN3cub18CUB_300001_SM_10006detail6reduce28DeviceReduceSingleTileKernelINS2_10policy_hubIlyN4cuda3std3__44plusIlEEE10Policy1000EN6thrust24THRUST_300001_SM_1000_NS18transform_iteratorINSD_6detail14equal_to_valueIiEENSF_15normal_iteratorINSD_10device_ptrIiEEEEllEEPlyS9_llNS7_10__identityEEEvT0_T1_T2_T3_T4_T6_E12temp_storage+56];
	selp.b64 	%rd301, %rd300, 0, %p120;
	add.s64 	%rd302, %rd299, %rd301;
	setp.gt.u64 	%p121, %rd58, 192;
	ld.shared.u64 	%rd303, [_ZZN3cub18CUB_300001_SM_10006detail6reduce28DeviceReduceSingleTileKernelINS2_10policy_hubIlyN4cuda3std3__44plusIlEEE10Policy1000EN6thrust24THRUST_300001_SM_1000_NS18transform_iteratorINSD_6detail14equal_to_valueIiEENSF_15normal_iteratorINSD_10device_ptrIiEEEEllEEPlyS9_llNS7_10__identityEEEvT0_T1_T2_T3_T4_T6_E12temp_storage+64];
	selp.b64 	%rd304, %rd303, 0, %p121;
	add.s64 	%rd305, %rd302, %rd304;
	setp.gt.u64 	%p122, %rd58, 224;
	ld.shared.u64 	%rd306, [_ZZN3cub18CUB_300001_SM_10006detail6reduce28DeviceReduceSingleTileKernelINS2_10policy_hubIlyN4cuda3std3__44plusIlEEE10Policy1000EN6thrust24THRUST_300001_SM_1000_NS18transform_iteratorINSD_6detail14equal_to_valueIiEENSF_15normal_iteratorINSD_10device_ptrIiEEEEllEEPlyS9_llNS7_10__identityEEEvT0_T1_T2_T3_T4_T6_E12temp_storage+72];
	selp.b64 	%rd307, %rd306, 0, %p122;
	add.s64 	%rd308, %rd305, %rd307;
	setp.gt.u64 	%p123, %rd58, 256;
	ld.shared.u64 	%rd309, [_ZZN3cub18CUB_300001_SM_10006detail6reduce28DeviceReduceSingleTileKernelINS2_10policy_hubIlyN4cuda3std3__44plusIlEEE10Policy1000EN6thrust24THRUST_300001_SM_1000_NS18transform_iteratorINSD_6detail14equal_to_valueIiEENSF_15normal_iteratorINSD_10device_ptrIiEEEEllEEPlyS9_llNS7_10__identityEEEvT0_T1_T2_T3_T4_T6_E12temp_storage+80];
	selp.b64 	%rd310, %rd309, 0, %p123;
	add.s64 	%rd311, %rd308, %rd310;
	setp.gt.u64 	%p124, %rd58, 288;
	ld.shared.u64 	%rd312, [_ZZN3cub18CUB_300001_SM_10006detail6reduce28DeviceReduceSingleTileKernelINS2_10policy_hubIlyN4cuda3std3__44plusIlEEE10Policy1000EN6thrust24THRUST_300001_SM_1000_NS18transform_iteratorINSD_6detail14equal_to_valueIiEENSF_15normal_iteratorINSD_10device_ptrIiEEEEllEEPlyS9_llNS7_10__identityEEEvT0_T1_T2_T3_T4_T6_E12temp_storage+88];
	selp.b64 	%rd313, %rd312, 0, %p124;
	add.s64 	%rd314, %rd311, %rd313;
	setp.gt.u64 	%p125, %rd58, 320;
	ld.shared.u64 	%rd315, [_ZZN3cub18CUB_300001_SM_10006detail6reduce28DeviceReduceSingleTileKernelINS2_10policy_hubIlyN4cuda3std3__44plusIlEEE10Policy1000EN6thrust24THRUST_300001_SM_1000_NS18transform_iteratorINSD_6detail14equal_to_valueIiEENSF_15normal_iteratorINSD_10device_ptrIiEEEEllEEPlyS9_llNS7_10__identityEEEvT0_T1_T2_T3_T4_T6_E12temp_storage+96];
	selp.b64 	%rd316, %rd315, 0, %p125;
	add.s64 	%rd317, %rd314, %rd316;
	setp.gt.u64 	%p126, %rd58, 352;
	ld.shared.u64 	%rd318, [_ZZN3cub18CUB_300001_SM_10006detail6reduce28DeviceReduceSingleTileKernelINS2_10policy_hubIlyN4cuda3std3__44plusIlEEE10Policy1000EN6thrust24THRUST_300001_SM_1000_NS18transform_iteratorINSD_6detail14equal_to_valueIiEENSF_15normal_iteratorINSD_10device_ptrIiEEEEllEEPlyS9_llNS7_10__identityEEEvT0_T1_T2_T3_T4_T6_E12temp_storage+104];
	selp.b64 	%rd319, %rd318, 0, %p126;
	add.s64 	%rd320, %rd317, %rd319;
	setp.gt.u64 	%p127, %rd58, 384;
	ld.shared.u64 	%rd321, [_ZZN3cub18CUB_300001_SM_10006detail6reduce28DeviceReduceSingleTileKernelINS2_10policy_hubIlyN4cuda3std3__44plusIlEEE10Policy1000EN6thrust24THRUST_300001_SM_1000_NS18transform_iteratorINSD_6detail14equal_to_valueIiEENSF_15normal_iteratorINSD_10device_ptrIiEEEEllEEPlyS9_llNS7_10__identityEEEvT0_T1_T2_T3_T4_T6_E12temp_storage+112];
	selp.b64 	%rd322, %rd321, 0, %p127;
	add.s64 	%rd323, %rd320, %rd322;
	setp.gt.u64 	%p128, %rd58, 416;
	ld.shared.u64 	%rd324, [_ZZN3cub18CUB_300001_SM_10006detail6reduce28DeviceReduceSingleTileKernelINS2_10policy_hubIlyN4cuda3std3__44plusIlEEE10Policy1000EN6thrust24THRUST_300001_SM_1000_NS18transform_iteratorINSD_6detail14equal_to_valueIiEENSF_15normal_iteratorINSD_10device_ptrIiEEEEllEEPlyS9_llNS7_10__identityEEEvT0_T1_T2_T3_T4_T6_E12temp_storage+120];
	selp.b64 	%rd325, %rd324, 0, %p128;
	add.s64 	%rd326, %rd323, %rd325;
	setp.gt.u64 	%p129, %rd58, 448;
	ld.shared.u64 	%rd327, [_ZZN3cub18CUB_300001_SM_10006detail6reduce28DeviceReduceSingleTileKernelINS2_10policy_hubIlyN4cuda3std3__44plusIlEEE10Policy1000EN6thrust24THRUST_300001_SM_1000_NS18transform_iteratorINSD_6detail14equal_to_valueIiEENSF_15normal_iteratorINSD_10device_ptrIiEEEEllEEPlyS9_llNS7_10__identityEEEvT0_T1_T2_T3_T4_T6_E12temp_storage+128];
	selp.b64 	%rd328, %rd327, 0, %p129;
	add.s64 	%rd329, %rd326, %rd328;
	setp.gt.u64 	%p130, %rd58, 480;
	ld.shared.u64 	%rd330, [_ZZN3cub18CUB_300001_SM_10006detail6reduce28DeviceReduceSingleTileKernelINS2_10policy_hubIlyN4cuda3std3__44plusIlEEE10Policy1000EN6thrust24THRUST_300001_SM_1000_NS18transform_iteratorINSD_6detail14equal_to_valueIiEENSF_15normal_iteratorINSD_10device_ptrIiEEEEllEEPlyS9_llNS7_10__identityEEEvT0_T1_T2_T3_T4_T6_E12temp_storage+136];
	selp.b64 	%rd331, %rd330, 0, %p130;
	add.s64 	%rd402, %rd329, %rd331;
	bra.uni 	$L__BB7_49;
$L__BB7_28:
	mov.u32 	%r25, %tid.x;
	cvt.u64.u32 	%rd25, %r25;
	mul.wide.u32 	%rd62, %r25, 4;
	add.s64 	%rd26, %rd2, %rd62;
	ld.global.u32 	%r49, [%rd26];
	setp.eq.s32 	%p3, %r49, %r43;
	selp.u64 	%rd63, 1, 0, %p3;
	ld.global.u32 	%r50, [%rd26+2048];
	setp.eq.s32 	%p4, %r50, %r43;
	selp.u64 	%rd64, 1, 0, %p4;
	ld.global.u32 	%r51, [%rd26+4096];
	setp.eq.s32 	%p5, %r51, %r43;
	selp.u64 	%rd65, 1, 0, %p5;
	ld.global.u32 	%r52, [%rd26+6144];
	setp.eq.s32 	%p6, %r52, %r43;
	selp.u64 	%rd66, 1, 0, %p6;
	ld.global.u32 	%r53, [%rd26+8192];
	setp.eq.s32 	%p7, %r53, %r43;
	selp.u64 	%rd67, 1, 0, %p7;
	ld.global.u32 	%r54, [%rd26+10240];
	setp.eq.s32 	%p8, %r54, %r43;
	selp.u64 	%rd68, 1, 0, %p8;
	ld.global.u32 	%r55, [%rd26+12288];
	setp.eq.s32 	%p9, %r55, %r43;
	selp.u64 	%rd69, 1, 0, %p9;
	add.s64 	%rd70, %rd64, %rd63;
	add.s64 	%rd71, %rd70, %rd65;
	add.s64 	%rd72, %rd71, %rd66;
	add.s64 	%rd73, %rd72, %rd67;
	add.s64 	%rd74, %rd73, %rd68;
	add.s64 	%rd401, %rd74, %rd69;
	add.s64 	%rd28, %rd58, -3584;
	setp.lt.u64 	%p10, %rd28, 3584;
	mov.b64 	%rd390, 3584;
	@%p10 bra 	$L__BB7_32;
	mov.b64 	%rd390, 3584;
$L__BB7_30:
	shl.b64 	%rd76, %rd390, 2;
	add.s64 	%rd77, %rd26, %rd76;
	ld.global.u32 	%r56, [%rd77];
	setp.eq.s32 	%p11, %r56, %r43;
	selp.u64 	%rd78, 1, 0, %p11;
	ld.global.u32 	%r57, [%rd77+2048];
	setp.eq.s32 	%p12, %r57, %r43;
	selp.u64 	%rd79, 1, 0, %p12;
	ld.global.u32 	%r58, [%rd77+4096];
	setp.eq.s32 	%p13, %r58, %r43;
	selp.u64 	%rd80, 1, 0, %p13;
	ld.global.u32 	%r59, [%rd77+6144];
	setp.eq.s32 	%p14, %r59, %r43;
	selp.u64 	%rd81, 1, 0, %p14;
	ld.global.u32 	%r60, [%rd77+8192];
	setp.eq.s32 	%p15, %r60, %r43;
	selp.u64 	%rd82, 1, 0, %p15;
	ld.global.u32 	%r61, [%rd77+10240];
	setp.eq.s32 	%p16, %r61, %r43;
	selp.u64 	%rd83, 1, 0, %p16;
	ld.global.u32 	%r62, [%rd77+12288];
	setp.eq.s32 	%p17, %r62, %r43;
	selp.u64 	%rd84, 1, 0, %p17;
	add.s64 	%rd85, %rd401, %rd78;
	add.s64 	%rd86, %rd85, %rd79;
	add.s64 	%rd87, %rd86, %rd80;
	add.s64 	%rd88, %rd87, %rd81;
	add.s64 	%rd89, %rd88, %rd82;
	add.s64 	%rd90, %rd89, %rd83;
	add.s64 	%rd401, %rd90, %rd84;
	sub.s64 	%rd91, %rd58, %rd390;
	setp.lt.u64 	%p18, %rd91, 3584;
	@%p18 bra 	$L__BB7_45;
	add.s64 	%rd390, %rd390, 3584;
	setp.le.u64 	%p19, %rd390, %rd28;
	@%p19 bra 	$L__BB7_30;
$L__BB7_32:
	setp.le.u64 	%p20, %rd58, %rd390;
	cvt.u32.u64 	%r63, %rd390;
	cvt.u32.u64 	%r64, %rd58;
	sub.s32 	%r65, %r64, %r63;
	setp.ge.s32 	%p21, %r25, %r65;
	or.pred  	%p22, %p20, %p21;
	@%p22 bra 	$L__BB7_45;
	not.b32 	%r68, %r25;
	add.s32 	%r69, %r68, %r64;
	sub.s32 	%r71, %r69, %r63;
	shr.u32 	%r72, %r71, 9;
	add.s32 	%r26, %r72, 1;
	and.b32  	%r27, %r26, 15;
	setp.lt.u32 	%p23, %r71, 7680;
	mov.u32 	%r322, %r25;
	@%p23 bra 	$L__BB7_36;
	and.b32  	%r73, %r26, 16777200;
	neg.s32 	%r320, %r73;
	add.s64 	%rd93, %rd390, %rd25;
	shl.b64 	%rd94, %rd93, 2;
	add.s64 	%rd95, %rd94, %rd2;
	add.s64 	%rd391, %rd95, 16384;
	mov.u32 	%r322, %r25;
$L__BB7_35:
	.pragma "nounroll";
	ld.global.u32 	%r74, [%rd391+-16384];
	setp.eq.s32 	%p24, %r74, %r43;
	selp.u64 	%rd96, 1, 0, %p24;
	add.s64 	%rd97, %rd401, %rd96;
	ld.global.u32 	%r75, [%rd391+-14336];
	setp.eq.s32 	%p25, %r75, %r43;
	selp.u64 	%rd98, 1, 0, %p25;
	add.s64 	%rd99, %rd97, %rd98;
	ld.global.u32 	%r76, [%rd391+-12288];
	setp.eq.s32 	%p26, %r76, %r43;
	selp.u64 	%rd100, 1, 0, %p26;
	add.s64 	%rd101, %rd99, %rd100;
	ld.global.u32 	%r77, [%rd391+-10240];
	setp.eq.s32 	%p27, %r77, %r43;
	selp.u64 	%rd102, 1, 0, %p27;
	add.s64 	%rd103, %rd101, %rd102;
	ld.global.u32 	%r78, [%rd391+-8192];
	setp.eq.s32 	%p28, %r78, %r43;
	selp.u64 	%rd104, 1, 0, %p28;
	add.s64 	%rd105, %rd103, %rd104;
	ld.global.u32 	%r79, [%rd391+-6144];
	setp.eq.s32 	%p29, %r79, %r43;
	selp.u64 	%rd106, 1, 0, %p29;
	add.s64 	%rd107, %rd105, %rd106;
	ld.global.u32 	%r80, [%rd391+-4096];
	setp.eq.s32 	%p30, %r80, %r43;
	selp.u64 	%rd108, 1, 0, %p30;
	add.s64 	%rd109, %rd107, %rd108;
	ld.global.u32 	%r81, [%rd391+-2048];
	setp.eq.s32 	%p31, %r81, %r43;
	selp.u64 	%rd110, 1, 0, %p31;
	add.s64 	%rd111, %rd109, %rd110;
	ld.global.u32 	%r82, [%rd391];
	setp.eq.s32 	%p32, %r82, %r43;
	selp.u64 	%rd112, 1, 0, %p32;
	add.s64 	%rd113, %rd111, %rd112;
	ld.global.u32 	%r83, [%rd391+2048];
	setp.eq.s32 	%p33, %r83, %r43;
	selp.u64 	%rd114, 1, 0, %p33;
	add.s64 	%rd115, %rd113, %rd114;
	ld.global.u32 	%r84, [%rd391+4096];
	setp.eq.s32 	%p34, %r84, %r43;
	selp.u64 	%rd116, 1, 0, %p34;
	add.s64 	%rd117, %rd115, %rd116;
	ld.global.u32 	%r85, [%rd391+6144];
	setp.eq.s32 	%p35, %r85, %r43;
	selp.u64 	%rd118, 1, 0, %p35;
	add.s64 	%rd119, %rd117, %rd118;
	ld.global.u32 	%r86, [%rd391+8192];
	setp.eq.s32 	%p36, %r86, %r43;
	selp.u64 	%rd120, 1, 0, %p36;
	add.s64 	%rd121, %rd119, %rd120;
	ld.global.u32 	%r87, [%rd391+10240];
	setp.eq.s32 	%p37, %r87, %r43;
	selp.u64 	%rd122, 1, 0, %p37;
	add.s64 	%rd123, %rd121, %rd122;
	ld.global.u32 	%r88, [%rd391+12288];
	setp.eq.s32 	%p38, %r88, %r43;
	selp.u64 	%rd124, 1, 0, %p38;
	add.s64 	%rd125, %rd123, %rd124;
	ld.global.u32 	%r89, [%rd391+14336];
	setp.eq.s32 	%p39, %r89, %r43;
	selp.u64 	%rd126, 1, 0, %p39;
	add.s64 	%rd401, %rd125, %rd126;
	add.s32 	%r322, %r322, 8192;
	add.s32 	%r320, %r320, 16;
	add.s64 	%rd391, %rd391, 32768;
	setp.ne.s32 	%p40, %r320, 0;
	@%p40 bra 	$L__BB7_35;
$L__BB7_36:
	setp.eq.s32 	%p41, %r27, 0;
	@%p41 bra 	$L__BB7_45;
	and.b32  	%r34, %r26, 7;
	setp.lt.u32 	%p42, %r27, 8;
	@%p42 bra 	$L__BB7_39;
	cvt.u64.u32 	%rd128, %r322;
	add.s64 	%rd129, %rd390, %rd128;
	shl.b64 	%rd130, %rd129, 2;
	add.s64 	%rd131, %rd2, %rd130;
	ld.global.u32 	%r90, [%rd131];
	setp.eq.s32 	%p43, %r90, %r43;
	selp.u64 	%rd132, 1, 0, %p43;
	add.s64 	%rd133, %rd401, %rd132;
	ld.global.u32 	%r91, [%rd131+2048];
	setp.eq.s32 	%p44, %r91, %r43;
	selp.u64 	%rd134, 1, 0, %p44;
	add.s64 	%rd135, %rd133, %rd134;
	ld.global.u32 	%r92, [%rd131+4096];
	setp.eq.s32 	%p45, %r92, %r43;
	selp.u64 	%rd136, 1, 0, %p45;
	add.s64 	%rd137, %rd135, %rd136;
	ld.global.u32 	%r93, [%rd131+6144];
	setp.eq.s32 	%p46, %r93, %r43;
	selp.u64 	%rd138, 1, 0, %p46;
	add.s64 	%rd139, %rd137, %rd138;
	ld.global.u32 	%r94, [%rd131+8192];
	setp.eq.s32 	%p47, %r94, %r43;
	selp.u64 	%rd140, 1, 0, %p47;
	add.s64 	%rd141, %rd139, %rd140;
	ld.global.u32 	%r95, [%rd131+10240];
	setp.eq.s32 	%p48, %r95, %r43;
	selp.u64 	%rd142, 1, 0, %p48;
	add.s64 	%rd143, %rd141, %rd142;
	ld.global.u32 	%r96, [%rd131+12288];
	setp.eq.s32 	%p49, %r96, %r43;
	selp.u64 	%rd144, 1, 0, %p49;
	add.s64 	%rd145, %rd143, %rd144;
	ld.global.u32 	%r97, [%rd131+14336];
	setp.eq.s32 	%p50, %r97, %r43;
	selp.u64 	%rd146, 1, 0, %p50;
	add.s64 	%rd401, %rd145, %rd146;
	add.s32 	%r322, %r322, 4096;
$L__BB7_39:
	setp.eq.s32 	%p51, %r34, 0;
	@%p51 bra 	$L__BB7_45;
	and.b32  	%r37, %r26, 3;
	setp.lt.u32 	%p52, %r34, 4;
	@%p52 bra 	$L__BB7_42;
	cvt.u64.u32 	%rd148, %r322;
	add.s64 	%rd149, %rd390, %rd148;
	shl.b64 	%rd150, %rd149, 2;
	add.s64 	%rd151, %rd2, %rd150;
	ld.global.u32 	%r98, [%rd151];
	setp.eq.s32 	%p53, %r98, %r43;
	selp.u64 	%rd152, 1, 0, %p53;
	add.s64 	%rd153, %rd401, %rd152;
	ld.global.u32 	%r99, [%rd151+2048];
	setp.eq.s32 	%p54, %r99, %r43;
	selp.u64 	%rd154, 1, 0, %p54;
	add.s64 	%rd155, %rd153, %rd154;
	ld.global.u32 	%r100, [%rd151+4096];
	setp.eq.s32 	%p55, %r100, %r43;
	selp.u64 	%rd156, 1, 0, %p55;
	add.s64 	%rd157, %rd155, %rd156;
	ld.global.u32 	%r101, [%rd151+6144];
	setp.eq.s32 	%p56, %r101, %r43;
	selp.u64 	%rd158, 1, 0, %p56;
	add.s64 	%rd401, %rd157, %rd158;
	add.s32 	%r322, %r322, 2048;
$L__BB7_42:
	setp.eq.s32 	%p57, %r37, 0;
	@%p57 bra 	$L__BB7_45;
	cvt.u64.u32 	%rd159, %r322;
	add.s64 	%rd160, %rd390, %rd159;
	shl.b64 	%rd161, %rd160, 2;
	add.s64 	%rd399, %rd2, %rd161;
	neg.s32 	%r325, %r37;
$L__BB7_44:
	.pragma "nounroll";
	ld.global.u32 	%r102, [%rd399];
	setp.eq.s32 	%p58, %r102, %r43;
	selp.u64 	%rd162, 1, 0, %p58;
	add.s64 	%rd401, %rd401, %rd162;
	add.s64 	%rd399, %rd399, 2048;
	add.s32 	%r325, %r325, 1;
	setp.ne.s32 	%p59, %r325, 0;
	@%p59 bra 	$L__BB7_44;
$L__BB7_45:
	// begin inline asm
	mov.u32 %r103, %laneid;
	// end inline asm
	mov.b64 	{%r105, %r110}, %rd401;
	mov.b32 	%r111, 1;
	mov.b32 	%r152, 31;
	mov.b32 	%r153, -1;
	// begin inline asm
	shfl.sync.down.b32 %r104, %r105, %r111, %r152, %r153;
	// end inline asm
	// begin inline asm
	shfl.sync.down.b32 %r109, %r110, %r111, %r152, %r153;
	// end inline asm
	mov.b64 	%rd163, {%r104, %r109};
	setp.gt.s32 	%p60, %r103, 30;
	selp.b64 	%rd164, 0, %rd163, %p60;
	add.s64 	%rd165, %rd164, %rd401;
	mov.b64 	{%r115, %r120}, %rd165;
	mov.b32 	%r121, 2;
	// begin inline asm
	shfl.sync.down.b32 %r114, %r115, %r121, %r152, %r153;
	// end inline asm
	// begin inline asm
	shfl.sync.down.b32 %r119, %r120, %r121, %r152, %r153;
	// end inline asm
	mov.b64 	%rd166, {%r114, %r119};
	setp.gt.s32 	%p61, %r103, 29;
	selp.b64 	%rd167, 0, %rd166, %p61;
	add.s64 	%rd168, %rd167, %rd165;
	mov.b64 	{%r125, %r130}, %rd168;
	mov.b32 	%r131, 4;
	// begin inline asm
	shfl.sync.down.b32 %r124, %r125, %r131, %r152, %r153;
	// end inline asm
	// begin inline asm
	shfl.sync.down.b32 %r129, %r130, %r131, %r152, %r153;
	// end inline asm
	mov.b64 	%rd169, {%r124, %r129};
	setp.gt.s32 	%p62, %r103, 27;
	selp.b64 	%rd170, 0, %rd169, %p62;
	add.s64 	%rd171, %rd170, %rd168;
	mov.b64 	{%r135, %r140}, %rd171;
	mov.b32 	%r141, 8;
	// begin inline asm
	shfl.sync.down.b32 %r134, %r135, %r141, %r152, %r153;
	// end inline asm
	// begin inline asm
	shfl.sync.down.b32 %r139, %r140, %r141, %r152, %r153;
	// end inline asm
	mov.b64 	%rd172, {%r134, %r139};
	setp.gt.s32 	%p63, %r103, 23;
	selp.b64 	%rd173, 0, %rd172, %p63;
	add.s64 	%rd174, %rd173, %rd171;
	mov.b64 	{%r145, %r150}, %rd174;
	mov.b32 	%r151, 16;
	// begin inline asm
	shfl.sync.down.b32 %r144, %r145, %r151, %r152, %r153;
	// end inline asm
	// begin inline asm
	shfl.sync.down.b32 %r149, %r150, %r151, %r152, %r153;
	// end inline asm
	mov.b64 	%rd175, {%r144, %r149};
	setp.gt.s32 	%p64, %r103, 15;
	selp.b64 	%rd176, 0, %rd175, %p64;
	add.s64 	%rd402, %rd176, %rd174;
	setp.ne.s32 	%p65, %r103, 0;
	@%p65 bra 	$L__BB7_47;
	shr.u32 	%r154, %r25, 2;
	and.b32  	%r155, %r154, 248;
	mov.u32 	%r156, _ZZN3cub18CUB_300001_SM_10006detail6reduce28DeviceReduceSingleTileKernelINS2_10policy_hubIlyN4cuda3std3__44plusIlEEE10Policy1000EN6thrust24THRUST_300001_SM_1000_NS18transform_iteratorINSD_6detail14equal_to_valueIiEENSF_15normal_iteratorINSD_10device_ptrIiEEEEllEEPlyS9_llNS7_10__identityEEEvT0_T1_T2_T3_T4_T6_E12temp_storage;
	add.s32 	%r157, %r156, %r155;
	st.shared.u64 	[%r157+16], %rd402;
$L__BB7_47:
	bar.sync 	0;
	setp.ne.s32 	%p66, %r25, 0;
	@%p66 bra 	$L__BB7_49;
	ld.shared.u64 	%rd177, [_ZZN3cub18CUB_300001_SM_10006detail6reduce28DeviceReduceSingleTileKernelINS2_10policy_hubIlyN4cuda3std3__44plusIlEEE10Policy1000EN6thrust24THRUST_300001_SM_1000_NS18transform_iteratorINSD_6detail14equal_to_valueIiEENSF_15normal_iteratorINSD_10device_ptrIiEEEEllEEPlyS9_llNS7_10__identityEEEvT0_T1_T2_T3_T4_T6_E12temp_storage+24];
	add.s64 	%rd178, %rd177, %rd402;
	ld.shared.u64 	%rd179, [_ZZN3cub18CUB_300001_SM_10006detail6reduce28DeviceReduceSingleTileKernelINS2_10policy_hubIlyN4cuda3std3__44plusIlEEE10Policy1000EN6thrust24THRUST_300001_SM_1000_NS18transform_iteratorINSD_6detail14equal_to_valueIiEENSF_15normal_iteratorINSD_10device_ptrIiEEEEllEEPlyS9_llNS7_10__identityEEEvT0_T1_T2_T3_T4_T6_E12temp_storage+32];
	add.s64 	%rd180, %rd178, %rd179;
	ld.shared.u64 	%rd181, [_ZZN3cub18CUB_300001_SM_10006detail6reduce28DeviceReduceSingleTileKernelINS2_10policy_hubIlyN4cuda3std3__44plusIlEEE10Policy1000EN6thrust24THRUST_300001_SM_1000_NS18transform_iteratorINSD_6detail14equal_to_valueIiEENSF_15normal_iteratorINSD_10device_ptrIiEEEEllEEPlyS9_llNS7_10__identityEEEvT0_T1_T2_T3_T4_T6_E12temp_storage+40];
	add.s64 	%rd182, %rd180, %rd181;
	ld.shared.u64 	%rd183, [_ZZN3cub18CUB_300001_SM_10006detail6reduce28DeviceReduceSingleTileKernelINS2_10policy_hubIlyN4cuda3std3__44plusIlEEE10Policy1000EN6thrust24THRUST_300001_SM_1000_NS18transform_iteratorINSD_6detail14equal_to_valueIiEENSF_15normal_iteratorINSD_10device_ptrIiEEEEllEEPlyS9_llNS7_10__identityEEEvT0_T1_T2_T3_T4_T6_E12temp_storage+48];
	add.s64 	%rd184, %rd182, %rd183;
	ld.shared.u64 	%rd185, [_ZZN3cub18CUB_300001_SM_10006detail6reduce28DeviceReduceSingleTileKernelINS2_10policy_hubIlyN4cuda3std3__44plusIlEEE10Policy1000EN6thrust24THRUST_300001_SM_1000_NS18transform_iteratorINSD_6detail14equal_to_valueIiEENSF_15normal_iteratorINSD_10device_ptrIiEEEEllEEPlyS9_llNS7_10__identityEEEvT0_T1_T2_T3_T4_T6_E12temp_storage+56];
	add.s64 	%rd186, %rd184, %rd185;
	ld.shared.u64 	%rd187, [_ZZN3cub18CUB_300001_SM_10006detail6reduce28DeviceReduceSingleTileKernelINS2_10policy_hubIlyN4cuda3std3__44plusIlEEE10Policy1000EN6thrust24THRUST_300001_SM_1000_NS18transform_iteratorINSD_6detail14equal_to_valueIiEENSF_15normal_iteratorINSD_10device_ptrIiEEEEllEEPlyS9_llNS7_10__identityEEEvT0_T1_T2_T3_T4_T6_E12temp_storage+64];
	add.s64 	%rd188, %rd186, %rd187;
	ld.shared.u64 	%rd189, [_ZZN3cub18CUB_300001_SM_10006detail6reduce28DeviceReduceSingleTileKernelINS2_10policy_hubIlyN4cuda3std3__44plusIlEEE10Policy1000EN6thrust24THRUST_300001_SM_1000_NS18transform_iteratorINSD_6detail14equal_to_valueIiEENSF_15normal_iteratorINSD_10device_ptrIiEEEEllEEPlyS9_llNS7_10__identityEEEvT0_T1_T2_T3_T4_T6_E12temp_storage+72];
	add.s64 	%rd190, %rd188, %rd189;
	ld.shared.u64 	%rd191, [_ZZN3cub18CUB_300001_SM_10006detail6reduce28DeviceReduceSingleTileKernelINS2_10policy_hubIlyN4cuda3std3__44plusIlEEE10Policy1000EN6thrust24THRUST_300001_SM_1000_NS18transform_iteratorINSD_6detail14equal_to_valueIiEENSF_15normal_iteratorINSD_10device_ptrIiEEEEllEEPlyS9_llNS7_10__identityEEEvT0_T1_T2_T3_T4_T6_E12temp_storage+80];
	add.s64 	%rd192, %rd190, %rd191;
	ld.shared.u64 	%rd193, [_ZZN3cub18CUB_300001_SM_10006detail6reduce28DeviceReduceSingleTileKernelINS2_10policy_hubIlyN4cuda3std3__44plusIlEEE10Policy1000EN6thrust24THRUST_300001_SM_1000_NS18transform_iteratorINSD_6detail14equal_to_valueIiEENSF_15normal_iteratorINSD_10device_ptrIiEEEEllEEPlyS9_llNS7_10__identityEEEvT0_T1_T2_T3_T4_T6_E12temp_storage+88];
	add.s64 	%rd194, %rd192, %rd193;
	ld.shared.u64 	%rd195, [_ZZN3cub18CUB_300001_SM_10006detail6reduce28DeviceReduceSingleTileKernelINS2_10policy_hubIlyN4cuda3std3__44plusIlEEE10Policy1000EN6thrust24THRUST_300001_SM_1000_NS18transform_iteratorINSD_6detail14equal_to_valueIiEENSF_15normal_iteratorINSD_10device_ptrIiEEEEllEEPlyS9_llNS7_10__identityEEEvT0_T1_T2_T3_T4_T6_E12temp_storage+96];
	add.s64 	%rd196, %rd194, %rd195;
	ld.shared.u64 	%rd197, [_ZZN3cub18CUB_300001_SM_10006detail6reduce28DeviceReduceSingleTileKernelINS2_10policy_hubIlyN4cuda3std3__44plusIlEEE10Policy1000EN6thrust24THRUST_300001_SM_1000_NS18transform_iteratorINSD_6detail14equal_to_valueIiEENSF_15normal_iteratorINSD_10device_ptrIiEEEEllEEPlyS9_llNS7_10__identityEEEvT0_T1_T2_T3_T4_T6_E12temp_storage+104];
	add.s64 	%rd198, %rd196, %rd197;
	ld.shared.u64 	%rd199, [_ZZN3cub18CUB_300001_SM_10006detail6reduce28DeviceReduceSingleTileKernelINS2_10policy_hubIlyN4cuda3std3__44plusIlEEE10Policy1000EN6thrust24THRUST_300001_SM_1000_NS18transform_iteratorINSD_6detail14equal_to_valueIiEENSF_15normal_iteratorINSD_10device_ptrIiEEEEllEEPlyS9_llNS7_10__identityEEEvT0_T1_T2_T3_T4_T6_E12temp_storage+112];
	add.s64 	%rd200, %rd198, %rd199;
	ld.shared.u64 	%rd201, [_ZZN3cub18CUB_300001_SM_10006detail6reduce28DeviceReduceSingleTileKernelINS2_10policy_hubIlyN4cuda3std3__44plusIlEEE10Policy1000EN6thrust24THRUST_300001_SM_1000_NS18transform_iteratorINSD_6detail14equal_to_valueIiEENSF_15normal_iteratorINSD_10device_ptrIiEEEEllEEPlyS9_llNS7_10__identityEEEvT0_T1_T2_T3_T4_T6_E12temp_storage+120];
	add.s64 	%rd202, %rd200, %rd201;
	ld.shared.u64 	%rd203, [_ZZN3cub18CUB_300001_SM_10006detail6reduce28DeviceReduceSingleTileKernelINS2_10policy_hubIlyN4cuda3std3__44plusIlEEE10Policy1000EN6thrust24THRUST_300001_SM_1000_NS18transform_iteratorINSD_6detail14equal_to_valueIiEENSF_15normal_iteratorINSD_10device_ptrIiEEEEllEEPlyS9_llNS7_10__identityEEEvT0_T1_T2_T3_T4_T6_E12temp_storage+128];
	add.s64 	%rd204, %rd202, %rd203;
	ld.shared.u64 	%rd205, [_ZZN3cub18CUB_300001_SM_10006detail6reduce28DeviceReduceSingleTileKernelINS2_10policy_hubIlyN4cuda3std3__44plusIlEEE10Policy1000EN6thrust24THRUST_300001_SM_1000_NS18transform_iteratorINSD_6detail14equal_to_valueIiEENSF_15normal_iteratorINSD_10device_ptrIiEEEEllEEPlyS9_llNS7_10__identityEEEvT0_T1_T2_T3_T4_T6_E12temp_storage+136];
	add.s64 	%rd402, %rd204, %rd205;
$L__BB7_49:
	mov.u32 	%r310, %tid.x;
	setp.ne.s32 	%p138, %r310, 0;
	@%p138 bra 	$L__BB7_51;
	add.s64 	%rd375, %rd402, %rd59;
	st.global.u64 	[%rd1], %rd375;
$L__BB7_51:
	ret;

}
	// .globl	_ZN3cub18CUB_300001_SM_10006detail6reduce18DeviceReduceKernelINS2_10policy_hubIlyN4cuda3std3__44plusIlEEE10Policy1000EN6thrust24THRUST_300001_SM_1000_NS18transform_iteratorINSD_6detail14equal_to_valueIiEENSF_15normal_iteratorINSD_10device_ptrIiEEEEllEEyS9_lNS7_10__identityEEEvT0_PT3_T1_NS0_13GridEvenShareISR_EET2_T4_
.visible .entry _ZN3cub18CUB_300001_SM_10006detail6reduce18DeviceReduceKernelINS2_10policy_hubIlyN4cuda3std3__44plusIlEEE10Policy1000EN6thrust24THRUST_300001_SM_1000_NS18transform_iteratorINSD_6detail14equal_to_valueIiEENSF_15normal_iteratorINSD_10device_ptrIiEEEEllEEyS9_lNS7_10__identityEEEvT0_PT3_T1_NS0_13GridEvenShareISR_EET2_T4_(
	.param .align 8 .b8 _ZN3cub18CUB_300001_SM_10006detail6reduce18DeviceReduceKernelINS2_10policy_hubIlyN4cuda3std3__44plusIlEEE10Policy1000EN6thrust24THRUST_300001_SM_1000_NS18transform_iteratorINSD_6detail14equal_to_valueIiEENSF_15normal_iteratorINSD_10device_ptrIiEEEEllEEyS9_lNS7_10__identityEEEvT0_PT3_T1_NS0_13GridEvenShareISR_EET2_T4__param_0[16],
	.param .u64 .ptr .align 1 _ZN3cub18CUB_300001_SM_10006detail6reduce18DeviceReduceKernelINS2_10policy_hubIlyN4cuda3std3__44plusIlEEE10Policy1000EN6thrust24THRUST_300001_SM_1000_NS18transform_iteratorINSD_6detail14equal_to_valueIiEENSF_15normal_iteratorINSD_10device_ptrIiEEEEllEEyS9_lNS7_10__identityEEEvT0_PT3_T1_NS0_13GridEvenShareISR_EET2_T4__param_1,
	.param .u64 _ZN3cub18CUB_300001_SM_10006detail6reduce18DeviceReduceKernelINS2_10policy_hubIlyN4cuda3std3__44plusIlEEE10Policy1000EN6thrust24THRUST_300001_SM_1000_NS18transform_iteratorINSD_6detail14equal_to_valueIiEENSF_15normal_iteratorINSD_10device_ptrIiEEEEllEEyS9_lNS7_10__identityEEEvT0_PT3_T1_NS0_13GridEvenShareISR_EET2_T4__param_2,
	.param .align 8 .b8 _ZN3cub18CUB_300001_SM_10006detail6reduce18DeviceReduceKernelINS2_10policy_hubIlyN4cuda3std3__44plusIlEEE10Policy1000EN6thrust24THRUST_300001_SM_1000_NS18transform_iteratorINSD_6detail14equal_to_valueIiEENSF_15normal_iteratorINSD_10device_ptrIiEEEEllEEyS9_lNS7_10__identityEEEvT0_PT3_T1_NS0_13GridEvenShareISR_EET2_T4__param_3[72],
	.param .align 1 .b8 _ZN3cub18CUB_300001_SM_10006detail6reduce18DeviceReduceKernelINS2_10policy_hubIlyN4cuda3std3__44plusIlEEE10Policy1000EN6thrust24THRUST_300001_SM_1000_NS18transform_iteratorINSD_6detail14equal_to_valueIiEENSF_15normal_iteratorINSD_10device_ptrIiEEEEllEEyS9_lNS7_10__identityEEEvT0_PT3_T1_NS0_13GridEvenShareISR_EET2_T4__param_4[1],
	.param .align 1 .b8 _ZN3cub18CUB_300001_SM_10006detail6reduce18DeviceReduceKernelINS2_10policy_hubIlyN4cuda3std3__44plusIlEEE10Policy1000EN6thrust24THRUST_300001_SM_1000_NS18transform_iteratorINSD_6detail14equal_to_valueIiEENSF_15normal_iteratorINSD_10device_ptrIiEEEEllEEyS9_lNS7_10__identityEEEvT0_PT3_T1_NS0_13GridEvenShareISR_EET2_T4__param_5[1]
)
.maxntid 512
{
	.reg .pred 	%p<138>;
	.reg .b16 	%rs<4>;
	.reg .b32 	%r<354>;
	.reg .b64 	%rd<420>;
	// demoted variable
	.shared .align 8 .b8 _ZZN3cub18CUB_300001_SM_10006detail6reduce18DeviceReduceKernelINS2_10policy_hubIlyN4cuda3std3__44plusIlEEE10Policy1000EN6thrust24THRUST_300001_SM_1000_NS18transform_iteratorINSD_6detail14equal_to_valueIiEENSF_15normal_iteratorINSD_10device_ptrIiEEEEllEEyS9_lNS7_10__identityEEEvT0_PT3_T1_NS0_13GridEvenShareISR_EET2_T4_E12temp_storage[152];
	ld.param.u32 	%r2, [_ZN3cub18CUB_300001_SM_10006detail6reduce18DeviceReduceKernelINS2_10policy_hubIlyN4cuda3std3__44plusIlEEE10Policy1000EN6thrust24THRUST_300001_SM_1000_NS18transform_iteratorINSD_6detail14equal_to_valueIiEENSF_15normal_iteratorINSD_10device_ptrIiEEEEllEEyS9_lNS7_10__identityEEEvT0_PT3_T1_NS0_13GridEvenShareISR_EET2_T4__param_0+8];
	ld.param.u64 	%rd1, [_ZN3cub18CUB_300001_SM_10006detail6reduce18DeviceReduceKernelINS2_10policy_hubIlyN4cuda3std3__44plusIlEEE10Policy1000EN6thrust24THRUST_300001_SM_1000_NS18transform_iteratorINSD_6detail14equal_to_valueIiEENSF_15normal_iteratorINSD_10device_ptrIiEEEEllEEyS9_lNS7_10__identityEEEvT0_PT3_T1_NS0_13GridEvenShareISR_EET2_T4__param_3+32];
	ld.param.u32 	%r1, [_ZN3cub18CUB_300001_SM_10006detail6reduce18DeviceReduceKernelINS2_10policy_hubIlyN4cuda3std3__44plusIlEEE10Policy1000EN6thrust24THRUST_300001_SM_1000_NS18transform_iteratorINSD_6detail14equal_to_valueIiEENSF_15normal_iteratorINSD_10device_ptrIiEEEEllEEyS9_lNS7_10__identityEEEvT0_PT3_T1_NS0_13GridEvenShareISR_EET2_T4__param_3+40];
	ld.param.u64 	%rd64, [_ZN3cub18CUB_300001_SM_10006detail6reduce18DeviceReduceKernelINS2_10policy_hubIlyN4cuda3std3__44plusIlEEE10Policy1000EN6thrust24THRUST_300001_SM_1000_NS18transform_iteratorINSD_6detail14equal_to_valueIiEENSF_15normal_iteratorINSD_10device_ptrIiEEEEllEEyS9_lNS7_10__identityEEEvT0_PT3_T1_NS0_13GridEvenShareISR_EET2_T4__param_0];
	cvta.to.global.u64 	%rd2, %rd64;
	mov.u32 	%r3, %ctaid.x;
	mul.lo.s32 	%r51, %r1, 3584;
	cvt.s64.s32 	%rd3, %r51;
	mul.lo.s32 	%r52, %r3, 3584;
	cvt.u64.u32 	%rd4, %r52;
	sub.s64 	%rd5, %rd1, %rd4;
	setp.gt.u64 	%p1, %rd5, 3583;
	@%p1 bra 	$L__BB8_25;
	cvt.u32.u64 	%r180, %rd4;
	cvt.u32.u64 	%r4, %rd1;
	sub.s32 	%r5, %r4, %r180;
	mov.u32 	%r6, %tid.x;
	setp.ge.s32 	%p66, %r6, %r5;
	mov.b64 	%rd403, 0;
	mov.u32 	%r341, %r6;
	@%p66 bra 	$L__BB8_3;
	add.s32 	%r182, %r180, %r6;
	mul.wide.u32 	%rd214, %r182, 4;
	add.s64 	%rd215, %rd2, %rd214;
	ld.global.u32 	%r183, [%rd215];
	setp.eq.s32 	%p67, %r183, %r2;
	selp.u64 	%rd403, 1, 0, %p67;
	add.s32 	%r341, %r6, 512;
$L__BB8_3:
	setp.ge.s32 	%p68, %r341, %r5;
	@%p68 bra 	$L__BB8_16;
	not.b32 	%r185, %r341;
	add.s32 	%r186, %r185, %r4;
	sub.s32 	%r187, %r186, %r180;
	shr.u32 	%r188, %r187, 9;
	add.s32 	%r9, %r188, 1;
	and.b32  	%r10, %r9, 15;
	setp.lt.u32 	%p69, %r187, 7680;
	@%p69 bra 	$L__BB8_7;
	and.b32  	%r189, %r9, 16777200;
	neg.s32 	%r339, %r189;
	mul.wide.u32 	%rd217, %r3, 14336;
	mul.wide.u32 	%rd218, %r341, 4;
	add.s64 	%rd219, %rd217, %rd218;
	add.s64 	%rd220, %rd219, %rd2;
	add.s64 	%rd394, %rd220, 16384;
$L__BB8_6:
	.pragma "nounroll";
	ld.global.u32 	%r190, [%rd394+-16384];
	setp.eq.s32 	%p70, %r190, %r2;
	selp.u64 	%rd221, 1, 0, %p70;
	add.s64 	%rd222, %rd403, %rd221;
	ld.global.u32 	%r191, [%rd394+-14336];
	setp.eq.s32 	%p71, %r191, %r2;
	selp.u64 	%rd223, 1, 0, %p71;
	add.s64 	%rd224, %rd222, %rd223;
	ld.global.u32 	%r192, [%rd394+-12288];
	setp.eq.s32 	%p72, %r192, %r2;
	selp.u64 	%rd225, 1, 0, %p72;
	add.s64 	%rd226, %rd224, %rd225;
	ld.global.u32 	%r193, [%rd394+-10240];
	setp.eq.s32 	%p73, %r193, %r2;
	selp.u64 	%rd227, 1, 0, %p73;
	add.s64 	%rd228, %rd226, %rd227;
	ld.global.u32 	%r194, [%rd394+-8192];
	setp.eq.s32 	%p74, %r194, %r2;
	selp.u64 	%rd229, 1, 0, %p74;
	add.s64 	%rd230, %rd228, %rd229;
	ld.global.u32 	%r195, [%rd394+-6144];
	setp.eq.s32 	%p75, %r195, %r2;
	selp.u64 	%rd231, 1, 0, %p75;
	add.s64 	%rd232, %rd230, %rd231;
	ld.global.u32 	%r196, [%rd394+-4096];
	setp.eq.s32 	%p76, %r196, %r2;
	selp.u64 	%rd233, 1, 0, %p76;
	add.s64 	%rd234, %rd232, %rd233;
	ld.global.u32 	%r197, [%rd394+-2048];
	setp.eq.s32 	%p77, %r197, %r2;
	selp.u64 	%rd235, 1, 0, %p77;
	add.s64 	%rd236, %rd234, %rd235;
	ld.global.u32 	%r198, [%rd394];
	setp.eq.s32 	%p78, %r198, %r2;
	selp.u64 	%rd237, 1, 0, %p78;
	add.s64 	%rd238, %rd236, %rd237;
	ld.global.u32 	%r199, [%rd394+2048];
	setp.eq.s32 	%p79, %r199, %r2;
	selp.u64 	%rd239, 1, 0, %p79;
	add.s64 	%rd240, %rd238, %rd239;
	ld.global.u32 	%r200, [%rd394+4096];
	setp.eq.s32 	%p80, %r200, %r2;
	selp.u64 	%rd241, 1, 0, %p80;
	add.s64 	%rd242, %rd240, %rd241;
	ld.global.u32 	%r201, [%rd394+6144];
	setp.eq.s32 	%p81, %r201, %r2;
	selp.u64 	%rd243, 1, 0, %p81;
	add.s64 	%rd244, %rd242, %rd243;
	ld.global.u32 	%r202, [%rd394+8192];
	setp.eq.s32 	%p82, %r202, %r2;
	selp.u64 	%rd245, 1, 0, %p82;
	add.s64 	%rd246, %rd244, %rd245;
	ld.global.u32 	%r203, [%rd394+10240];
	setp.eq.s32 	%p83, %r203, %r2;
	selp.u64 	%rd247, 1, 0, %p83;
	add.s64 	%rd248, %rd246, %rd247;
	ld.global.u32 	%r204, [%rd394+12288];
	setp.eq.s32 	%p84, %r204, %r2;
	selp.u64 	%rd249, 1, 0, %p84;
	add.s64 	%rd250, %rd248, %rd249;
	ld.global.u32 	%r205, [%rd394+14336];
	setp.eq.s32 	%p85, %r205, %r2;
	selp.u64 	%rd251, 1, 0, %p85;
	add.s64 	%rd403, %rd250, %rd251;
	add.s32 	%r341, %r341, 8192;
	add.s32 	%r339, %r339, 16;
	add.s64 	%rd394, %rd394, 32768;
	setp.ne.s32 	%p86, %r339, 0;
	@%p86 bra 	$L__BB8_6;
$L__BB8_7:
	setp.eq.s32 	%p87, %r10, 0;
	@%p87 bra 	$L__BB8_16;
	and.b32  	%r17, %r9, 7;
	setp.lt.u32 	%p88, %r10, 8;
	@%p88 bra 	$L__BB8_10;
	cvt.s64.s32 	%rd253, %r341;
	add.s64 	%rd254, %rd253, %rd4;
	shl.b64 	%rd255, %rd254, 2;
	add.s64 	%rd256, %rd2, %rd255;
	ld.global.u32 	%r206, [%rd256];
	setp.eq.s32 	%p89, %r206, %r2;
	selp.u64 	%rd257, 1, 0, %p89;
	add.s64 	%rd258, %rd403, %rd257;
	ld.global.u32 	%r207, [%rd256+2048];
	setp.eq.s32 	%p90, %r207, %r2;
	selp.u64 	%rd259, 1, 0, %p90;
	add.s64 	%rd260, %rd258, %rd259;
	ld.global.u32 	%r208, [%rd256+4096];
	setp.eq.s32 	%p91, %r208, %r2;
	selp.u64 	%rd261, 1, 0, %p91;
	add.s64 	%rd262, %rd260, %rd261;
	ld.global.u32 	%r209, [%rd256+6144];
	setp.eq.s32 	%p92, %r209, %r2;
	selp.u64 	%rd263, 1, 0, %p92;
	add.s64 	%rd264, %rd262, %rd263;
	ld.global.u32 	%r210, [%rd256+8192];
	setp.eq.s32 	%p93, %r210, %r2;
	selp.u64 	%rd265, 1, 0, %p93;
	add.s64 	%rd266, %rd264, %rd265;
	ld.global.u32 	%r211, [%rd256+10240];
	setp.eq.s32 	%p94, %r211, %r2;
	selp.u64 	%rd267, 1, 0, %p94;
	add.s64 	%rd268, %rd266, %rd267;
	ld.global.u32 	%r212, [%rd256+12288];
	setp.eq.s32 	%p95, %r212, %r2;
	selp.u64 	%rd269, 1, 0, %p95;
	add.s64 	%rd270, %rd268, %rd269;
	ld.global.u32 	%r213, [%rd256+14336];
	setp.eq.s32 	%p96, %r213, %r2;
	selp.u64 	%rd271, 1, 0, %p96;
	add.s64 	%rd403, %rd270, %rd271;
	add.s32 	%r341, %r341, 4096;
$L__BB8_10:
	setp.eq.s32 	%p97, %r17, 0;
	@%p97 bra 	$L__BB8_16;
	and.b32  	%r20, %r9, 3;
	setp.lt.u32 	%p98, %r17, 4;
	@%p98 bra 	$L__BB8_13;
	cvt.s64.s32 	%rd273, %r341;
	add.s64 	%rd274, %rd273, %rd4;
	shl.b64 	%rd275, %rd274, 2;
	add.s64 	%rd276, %rd2, %rd275;
	ld.global.u32 	%r214, [%rd276];
	setp.eq.s32 	%p99, %r214, %r2;
	selp.u64 	%rd277, 1, 0, %p99;
	add.s64 	%rd278, %rd403, %rd277;
	ld.global.u32 	%r215, [%rd276+2048];
	setp.eq.s32 	%p100, %r215, %r2;
	selp.u64 	%rd279, 1, 0, %p100;
	add.s64 	%rd280, %rd278, %rd279;
	ld.global.u32 	%r216, [%rd276+4096];
	setp.eq.s32 	%p101, %r216, %r2;
	selp.u64 	%rd281, 1, 0, %p101;
	add.s64 	%rd282, %rd280, %rd281;
	ld.global.u32 	%r217, [%rd276+6144];
	setp.eq.s32 	%p102, %r217, %r2;
	selp.u64 	%rd283, 1, 0, %p102;
	add.s64 	%rd403, %rd282, %rd283;
	add.s32 	%r341, %r341, 2048;
$L__BB8_13:
	setp.eq.s32 	%p103, %r20, 0;
	@%p103 bra 	$L__BB8_16;
	mul.wide.u32 	%rd284, %r3, 14336;
	add.s64 	%rd21, %rd2, %rd284;
	neg.s32 	%r344, %r20;
$L__BB8_15:
	.pragma "nounroll";
	mul.wide.s32 	%rd285, %r341, 4;
	add.s64 	%rd286, %rd21, %rd285;
	ld.global.u32 	%r218, [%rd286];
	setp.eq.s32 	%p104, %r218, %r2;
	selp.u64 	%rd287, 1, 0, %p104;
	add.s64 	%rd403, %rd403, %rd287;
	add.s32 	%r341, %r341, 512;
	add.s32 	%r344, %r344, 1;
	setp.ne.s32 	%p105, %r344, 0;
	@%p105 bra 	$L__BB8_15;
$L__BB8_16:
	setp.lt.s32 	%p106, %r5, 512;
	@%p106 bra 	$L__BB8_21;
	// begin inline asm
	mov.u32 %r282, %laneid;
	// end inline asm
	mov.b64 	{%r284, %r289}, %rd403;
	mov.b32 	%r290, 1;
	mov.b32 	%r331, 31;
	mov.b32 	%r332, -1;
	// begin inline asm
	shfl.sync.down.b32 %r283, %r284, %r290, %r331, %r332;
	// end inline asm
	// begin inline asm
	shfl.sync.down.b32 %r288, %r289, %r290, %r331, %r332;
	// end inline asm
	mov.b64 	%rd346, {%r283, %r288};
	setp.gt.s32 	%p130, %r282, 30;
	selp.b64 	%rd347, 0, %rd346, %p130;
	add.s64 	%rd348, %rd347, %rd403;
	mov.b64 	{%r294, %r299}, %rd348;
	mov.b32 	%r300, 2;
	// begin inline asm
	shfl.sync.down.b32 %r293, %r294, %r300, %r331, %r332;
	// end inline asm
	// begin inline asm
	shfl.sync.down.b32 %r298, %r299, %r300, %r331, %r332;
	// end inline asm
	mov.b64 	%rd349, {%r293, %r298};
	setp.gt.s32 	%p131, %r282, 29;
	selp.b64 	%rd350, 0, %rd349, %p131;
	add.s64 	%rd351, %rd350, %rd348;
	mov.b64 	{%r304, %r309}, %rd351;
	mov.b32 	%r310, 4;
	// begin inline asm
	shfl.sync.down.b32 %r303, %r304, %r310, %r331, %r332;
	// end inline asm
	// begin inline asm
	shfl.sync.down.b32 %r308, %r309, %r310, %r331, %r332;
	// end inline asm
	mov.b64 	%rd352, {%r303, %r308};
	setp.gt.s32 	%p132, %r282, 27;
	selp.b64 	%rd353, 0, %rd352, %p132;
	add.s64 	%rd354, %rd353, %rd351;
	mov.b64 	{%r314, %r319}, %rd354;
	mov.b32 	%r320, 8;
	// begin inline asm
	shfl.sync.down.b32 %r313, %r314, %r320, %r331, %r332;
	// end inline asm
	// begin inline asm
	shfl.sync.down.b32 %r318, %r319, %r320, %r331, %r332;
	// end inline asm
	mov.b64 	%rd355, {%r313, %r318};
	setp.gt.s32 	%p133, %r282, 23;
	selp.b64 	%rd356, 0, %rd355, %p133;
	add.s64 	%rd357, %rd356, %rd354;
	mov.b64 	{%r324, %r329}, %rd357;
	mov.b32 	%r330, 16;
	// begin inline asm
	shfl.sync.down.b32 %r323, %r324, %r330, %r331, %r332;
	// end inline asm
	// begin inline asm
	shfl.sync.down.b32 %r328, %r329, %r330, %r331, %r332;
	// end inline asm
	mov.b64 	%rd358, {%r323, %r328};
	setp.gt.s32 	%p134, %r282, 15;
	selp.b64 	%rd359, 0, %rd358, %p134;
	add.s64 	%rd419, %rd359, %rd357;
	setp.ne.s32 	%p135, %r282, 0;
	@%p135 bra 	$L__BB8_19;
	shr.u32 	%r333, %r6, 2;
	and.b32  	%r334, %r333, 248;
	mov.u32 	%r335, _ZZN3cub18CUB_300001_SM_10006detail6reduce18DeviceReduceKernelINS2_10policy_hubIlyN4cuda3std3__44plusIlEEE10Policy1000EN6thrust24THRUST_300001_SM_1000_NS18transform_iteratorINSD_6detail14equal_to_valueIiEENSF_15normal_iteratorINSD_10device_ptrIiEEEEllEEyS9_lNS7_10__identityEEEvT0_PT3_T1_NS0_13GridEvenShareISR_EET2_T4_E12temp_storage;
	add.s32 	%r336, %r335, %r334;
	st.shared.u64 	[%r336+16], %rd419;
$L__BB8_19:
	bar.sync 	0;
	setp.ne.s32 	%p136, %r6, 0;
	@%p136 bra 	$L__BB8_46;
	ld.shared.u64 	%rd360, [_ZZN3cub18CUB_300001_SM_10006detail6reduce18DeviceReduceKernelINS2_10policy_hubIlyN4cuda3std3__44plusIlEEE10Policy1000EN6thrust24THRUST_300001_SM_1000_NS18transform_iteratorINSD_6detail14equal_to_valueIiEENSF_15normal_iteratorINSD_10device_ptrIiEEEEllEEyS9_lNS7_10__identityEEEvT0_PT3_T1_NS0_13GridEvenShareISR_EET2_T4_E12temp_storage+24];
	add.s64 	%rd361, %rd360, %rd419;
	ld.shared.u64 	%rd362, [_ZZN3cub18CUB_300001_SM_10006detail6reduce18DeviceReduceKernelINS2_10policy_hubIlyN4cuda3std3__44plusIlEEE10Policy1000EN6thrust24THRUST_300001_SM_1000_NS18transform_iteratorINSD_6detail14equal_to_valueIiEENSF_15normal_iteratorINSD_10device_ptrIiEEEEllEEyS9_lNS7_10__identityEEEvT0_PT3_T1_NS0_13GridEvenShareISR_EET2_T4_E12temp_storage+32];
	add.s64 	%rd363, %rd361, %rd362;
	ld.shared.u64 	%rd364, [_ZZN3cub18CUB_300001_SM_10006detail6reduce18DeviceReduceKernelINS2_10policy_hubIlyN4cuda3std3__44plusIlEEE10Policy1000EN6thrust24THRUST_300001_SM_1000_NS18transform_iteratorINSD_6detail14equal_to_valueIiEENSF_15normal_iteratorINSD_10device_ptrIiEEEEllEEyS9_lNS7_10__identityEEEvT0_PT3_T1_NS0_13GridEvenShareISR_EET2_T4_E12temp_storage+40];
	add.s64 	%rd365, %rd363, %rd364;
	ld.shared.u64 	%rd366, [_ZZN3cub18CUB_300001_SM_10006detail6reduce18DeviceReduceKernelINS2_10policy_hubIlyN4cuda3std3__44plusIlEEE10Policy1000EN6thrust24THRUST_300001_SM_1000_NS18transform_iteratorINSD_6detail14equal_to_valueIiEENSF_15normal_iteratorINSD_10device_ptrIiEEEEllEEyS9_lNS7_10__identityEEEvT0_PT3_T1_NS0_13GridEvenShareISR_EET2_T4_E12temp_storage+48];
	add.s64 	%rd367, %rd365, %rd366;
	ld.shared.u64 	%rd368, [_ZZN3cub18CUB_300001_SM_10006detail6reduce18DeviceReduceKernelINS2_10policy_hubIlyN4cuda3std3__44plusIlEEE10Policy1000EN6thrust24THRUST_300001_SM_1000_NS18transform_iteratorINSD_6detail14equal_to_valueIiEENSF_15normal_iteratorINSD_10device_ptrIiEEEEllEEyS9_lNS7_10__identityEEEvT0_PT3_T1_NS0_13GridEvenShareISR_EET2_T4_E12temp_storage+56];
	add.s64 	%rd369, %rd367, %rd368;
	ld.shared.u64 	%rd370, [_ZZN3cub18CUB_300001_SM_10006detail6reduce18DeviceReduceKernelINS2_10policy_hubIlyN4cuda3std3__44plusIlEEE10Policy1000EN6thrust24THRUST_300001_SM_1000_NS18transform_iteratorINSD_6detail14equal_to_valueIiEENSF_15normal_iteratorINSD_10device_ptrIiEEEEllEEyS9_lNS7_10__identityEEEvT0_PT3_T1_NS0_13GridEvenShareISR_EET2_T4_E12temp_storage+64];
	add.s64 	%rd371, %rd369, %rd370;
	ld.shared.u64 	%rd372, [_ZZN3cub18CUB_300001_SM_10006detail6reduce18DeviceReduceKernelINS2_10policy_hubIlyN4cuda3std3__44plusIlEEE10Policy1000EN6thrust24THRUST_300001_SM_1000_NS18transform_iteratorINSD_6detail14equal_to_valueIiEENSF_15normal_iteratorINSD_10device_ptrIiEEEEllEEyS9_lNS7_10__identityEEEvT0_PT3_T1_NS0_13GridEvenShareISR_EET2_T4_E12temp_storage+72];
	add.s64 	%rd373, %rd371, %rd372;
	ld.shared.u64 	%rd374, [_ZZN3cub18CUB_300001_SM_10006detail6reduce18DeviceReduceKernelINS2_10policy_hubIlyN4cuda3std3__44plusIlEEE10Policy1000EN6thrust24THRUST_300001_SM_1000_NS18transform_iteratorINSD_6detail14equal_to_valueIiEENSF_15normal_iteratorINSD_10device_ptrIiEEEEllEEyS9_lNS7_10__identityEEEvT0_PT3_T1_NS0_13GridEvenShareISR_EET2_T4_E12temp_storage+80];
	add.s64 	%rd375, %rd373, %rd374;
	ld.shared.u64 	%rd376, [_ZZN3cub18CUB_300001_SM_10006detail6reduce18DeviceReduceKernelINS2_10policy_hubIlyN4cuda3std3__44plusIlEEE10Policy1000EN6thrust24THRUST_300001_SM_1000_NS18transform_iteratorINSD_6detail14equal_to_valueIiEENSF_15normal_iteratorINSD_10device_ptrIiEEEEllEEyS9_lNS7_10__identityEEEvT0_PT3_T1_NS0_13GridEvenShareISR_EET2_T4_E12temp_storage+88];
	add.s64 	%rd377, %rd375, %rd376;
	ld.shared.u64 	%rd378, [_ZZN3cub18CUB_300001_SM_10006detail6reduce18DeviceReduceKernelINS2_10policy_hubIlyN4cuda3std3__44plusIlEEE10Policy1000EN6thrust24THRUST_300001_SM_1000_NS18transform_iteratorINSD_6detail14equal_to_valueIiEENSF_15normal_iteratorINSD_10device_ptrIiEEEEllEEyS9_lNS7_10__identityEEEvT0_PT3_T1_NS0_13GridEvenShareISR_EET2_T4_E12temp_storage+96];
	add.s64 	%rd379, %rd377, %rd378;
	ld.shared.u64 	%rd380, [_ZZN3cub18CUB_300001_SM_10006detail6reduce18DeviceReduceKernelINS2_10policy_hubIlyN4cuda3std3__44plusIlEEE10Policy1000EN6thrust24THRUST_300001_SM_1000_NS18transform_iteratorINSD_6detail14equal_to_valueIiEENSF_15normal_iteratorINSD_10device_ptrIiEEEEllEEyS9_lNS7_10__identityEEEvT0_PT3_T1_NS0_13GridEvenShareISR_EET2_T4_E12temp_storage+104];
	add.s64 	%rd381, %rd379, %rd380;
	ld.shared.u64 	%rd382, [_ZZN3cub18CUB_300001_SM_10006detail6reduce18DeviceReduceKernelINS2_10policy_hubIlyN4cuda3std3__44plusIlEEE10Policy1000EN6thrust24THRUST_300001_SM_1000_NS18transform_iteratorINSD_6detail14equal_to_valueIiEENSF_15normal_iteratorINSD_10device_ptrIiEEEEllEEyS9_lNS7_10__identityEEEvT0_PT3_T1_NS0_13GridEvenShareISR_EET2_T4_E12temp_storage+112];
	add.s64 	%rd383, %rd381, %rd382;
	ld.shared.u64 	%rd384, [_ZZN3cub18CUB_300001_SM_10006detail6reduce18DeviceReduceKernelINS2_10policy_hubIlyN4cuda3std3__44plusIlEEE10Policy1000EN6thrust24THRUST_300001_SM_1000_NS18transform_iteratorINSD_6detail14equal_to_valueIiEENSF_15normal_iteratorINSD_10device_ptrIiEEEEllEEyS9_lNS7_10__identityEEEvT0_PT3_T1_NS0_13GridEvenShareISR_EET2_T4_E12temp_storage+120];
	add.s64 	%rd385, %rd383, %rd384;
	ld.shared.u64 	%rd386, [_ZZN3cub18CUB_300001_SM_10006detail6reduce18DeviceReduceKernelINS2_10policy_hubIlyN4cuda3std3__44plusIlEEE10Policy1000EN6thrust24THRUST_300001_SM_1000_NS18transform_iteratorINSD_6detail14equal_to_valueIiEENSF_15normal_iteratorINSD_10device_ptrIiEEEEllEEyS9_lNS7_10__identityEEEvT0_PT3_T1_NS0_13GridEvenShareISR_EET2_T4_E12temp_storage+128];
	add.s64 	%rd387, %rd385, %rd386;
	ld.shared.u64 	%rd388, [_ZZN3cub18CUB_300001_SM_10006detail6reduce18DeviceReduceKernelINS2_10policy_hubIlyN4cuda3std3__44plusIlEEE10Policy1000EN6thrust24THRUST_300001_SM_1000_NS18transform_iteratorINSD_6detail14equal_to_valueIiEENSF_15normal_iteratorINSD_10device_ptrIiEEEEllEEyS9_lNS7_10__identityEEEvT0_PT3_T1_NS0_13GridEvenShareISR_EET2_T4_E12temp_storage+136];
	add.s64 	%rd419, %rd387, %rd388;
	bra.uni 	$L__BB8_46;
$L__BB8_21:
	// begin inline asm
	mov.u32 %r219, %laneid;
	// end inline asm
	and.b32  	%r270, %r6, 992;
	add.s32 	%r271, %r270, 32;
	setp.gt.s32 	%p107, %r271, %r5;
	not.b32 	%r272, %r270;
	add.s32 	%r273, %r5, %r272;
	selp.b32 	%r268, %r273, 31, %p107;
	mov.b64 	{%r221, %r226}, %rd403;
	mov.b32 	%r227, 1;
	mov.b32 	%r269, -1;
	// begin inline asm
	shfl.sync.down.b32 %r220, %r221, %r227, %r268, %r269;
	// end inline asm
	// begin inline asm
	shfl.sync.down.b32 %r225, %r226, %r227, %r268, %r269;
	// end inline asm
	mov.b64 	%rd288, {%r220, %r225};
	setp.lt.s32 	%p108, %r219, %r268;
	selp.b64 	%rd289, %rd288, 0, %p108;
	add.s64 	%rd290, %rd289, %rd403;
	mov.b64 	{%r231, %r236}, %rd290;
	mov.b32 	%r237, 2;
	// begin inline asm
	shfl.sync.down.b32 %r230, %r231, %r237, %r268, %r269;
	// end inline asm
	// begin inline asm
	shfl.sync.down.b32 %r235, %r236, %r237, %r268, %r269;
	// end inline asm
	mov.b64 	%rd291, {%r230, %r235};
	add.s32 	%r274, %r219, 2;
	setp.gt.s32 	%p109, %r274, %r268;
	selp.b64 	%rd292, 0, %rd291, %p109;
	add.s64 	%rd293, %rd292, %rd290;
	mov.b64 	{%r241, %r246}, %rd293;
	mov.b32 	%r247, 4;
	// begin inline asm
	shfl.sync.down.b32 %r240, %r241, %r247, %r268, %r269;
	// end inline asm
	// begin inline asm
	shfl.sync.down.b32 %r245, %r246, %r247, %r268, %r269;
	// end inline asm
	mov.b64 	%rd294, {%r240, %r245};
	add.s32 	%r275, %r219, 4;
	setp.gt.s32 	%p110, %r275, %r268;
	selp.b64 	%rd295, 0, %rd294, %p110;
	add.s64 	%rd296, %rd295, %rd293;
	mov.b64 	{%r251, %r256}, %rd296;
	mov.b32 	%r257, 8;
	// begin inline asm
	shfl.sync.down.b32 %r250, %r251, %r257, %r268, %r269;
	// end inline asm
	// begin inline asm
	shfl.sync.down.b32 %r255, %r256, %r257, %r268, %r269;
	// end inline asm
	mov.b64 	%rd297, {%r250, %r255};
	add.s32 	%r276, %r219, 8;
	setp.gt.s32 	%p111, %r276, %r268;
	selp.b64 	%rd298, 0, %rd297, %p111;
	add.s64 	%rd299, %rd298, %rd296;
	mov.b64 	{%r261, %r266}, %rd299;
	mov.b32 	%r267, 16;
	// begin inline asm
	shfl.sync.down.b32 %r260, %r261, %r267, %r268, %r269;
	// end inline asm
	// begin inline asm
	shfl.sync.down.b32 %r265, %r266, %r267, %r268, %r269;
	// end inline asm
	mov.b64 	%rd300, {%r260, %r265};
	add.s32 	%r277, %r219, 16;
	setp.gt.s32 	%p112, %r277, %r268;
	selp.b64 	%rd301, 0, %rd300, %p112;
	add.s64 	%rd419, %rd301, %rd299;
	setp.ne.s32 	%p113, %r219, 0;
	@%p113 bra 	$L__BB8_23;
	shr.u32 	%r278, %r6, 2;
	and.b32  	%r279, %r278, 248;
	mov.u32 	%r280, _ZZN3cub18CUB_300001_SM_10006detail6reduce18DeviceReduceKernelINS2_10policy_hubIlyN4cuda3std3__44plusIlEEE10Policy1000EN6thrust24THRUST_300001_SM_1000_NS18transform_iteratorINSD_6detail14equal_to_valueIiEENSF_15normal_iteratorINSD_10device_ptrIiEEEEllEEyS9_lNS7_10__identityEEEvT0_PT3_T1_NS0_13GridEvenShareISR_EET2_T4_E12temp_storage;
	add.s32 	%r281, %r280, %r279;
	st.shared.u64 	[%r281+16], %rd419;
$L__BB8_23:
	bar.sync 	0;
	setp.ne.s32 	%p114, %r6, 0;
	@%p114 bra 	$L__BB8_46;
	setp.gt.s32 	%p115, %r5, 32;
	ld.shared.u64 	%rd302, [_ZZN3cub18CUB_300001_SM_10006detail6reduce18DeviceReduceKernelINS2_10policy_hubIlyN4cuda3std3__44plusIlEEE10Policy1000EN6thrust24THRUST_300001_SM_1000_NS18transform_iteratorINSD_6detail14equal_to_valueIiEENSF_15normal_iteratorINSD_10device_ptrIiEEEEllEEyS9_lNS7_10__identityEEEvT0_PT3_T1_NS0_13GridEvenShareISR_EET2_T4_E12temp_storage+24];
	selp.b64 	%rd303, %rd302, 0, %p115;
	add.s64 	%rd304, %rd303, %rd419;
	setp.gt.s32 	%p116, %r5, 64;
	ld.shared.u64 	%rd305, [_ZZN3cub18CUB_300001_SM_10006detail6reduce18DeviceReduceKernelINS2_10policy_hubIlyN4cuda3std3__44plusIlEEE10Policy1000EN6thrust24THRUST_300001_SM_1000_NS18transform_iteratorINSD_6detail14equal_to_valueIiEENSF_15normal_iteratorINSD_10device_ptrIiEEEEllEEyS9_lNS7_10__identityEEEvT0_PT3_T1_NS0_13GridEvenShareISR_EET2_T4_E12temp_storage+32];
	selp.b64 	%rd306, %rd305, 0, %p116;
	add.s64 	%rd307, %rd304, %rd306;
	setp.gt.s32 	%p117, %r5, 96;
	ld.shared.u64 	%rd308, [_ZZN3cub18CUB_300001_SM_10006detail6reduce18DeviceReduceKernelINS2_10policy_hubIlyN4cuda3std3__44plusIlEEE10Policy1000EN6thrust24THRUST_300001_SM_1000_NS18transform_iteratorINSD_6detail14equal_to_valueIiEENSF_15normal_iteratorINSD_10device_ptrIiEEEEllEEyS9_lNS7_10__identityEEEvT0_PT3_T1_NS0_13GridEvenShareISR_EET2_T4_E12temp_storage+40];
	selp.b64 	%rd309, %rd308, 0, %p117;
	add.s64 	%rd310, %rd307, %rd309;
	setp.gt.s32 	%p118, %r5, 128;
	ld.shared.u64 	%rd311, [_ZZN3cub18CUB_300001_SM_10006detail6reduce18DeviceReduceKernelINS2_10policy_hubIlyN4cuda3std3__44plusIlEEE10Policy1000EN6thrust24THRUST_300001_SM_1000_NS18transform_iteratorINSD_6detail14equal_to_valueIiEENSF_15normal_iteratorINSD_10device_ptrIiEEEEllEEyS9_lNS7_10__identityEEEvT0_PT3_T1_NS0_13GridEvenShareISR_EET2_T4_E12temp_storage+48];
	selp.b64 	%rd312, %rd311, 0, %p118;
	add.s64 	%rd313, %rd310, %rd312;
	setp.gt.s32 	%p119, %r5, 160;
	ld.shared.u64 	%rd314, [_ZZN3cub18CUB_300001_SM_10006detail6reduce18DeviceReduceKernelINS2_10policy_hubIlyN4cuda3std3__44plusIlEEE10Policy1000EN6thrust24THRUST_300001_SM_1000_NS18transform_iteratorINSD_6detail14equal_to_valueIiEENSF_15normal_iteratorINSD_10device_ptrIiEEEEllEEyS9_lNS7_10__identityEEEvT0_PT3_T1_NS0_13GridEvenShareISR_EET2_T4_E12temp_storage+56];
	selp.b64 	%rd315, %rd314, 0, %p119;
	add.s64 	%rd316, %rd313, %rd315;
	setp.gt.s32 	%p120, %r5, 192;
	ld.shared.u64 	%rd317, [_ZZN3cub18CUB_300001_SM_10006detail6reduce18DeviceReduceKernelINS2_10policy_hubIlyN4cuda3std3__44plusIlEEE10Policy1000EN6thrust24THRUST_300001_SM_1000_NS18transform_iteratorINSD_6detail14equal_to_valueIiEENSF_15normal_iteratorINSD_10device_ptrIiEEEEllEEyS9_lNS7_10__identityEEEvT0_PT3_T1_NS0_13GridEvenShareISR_EET2_T4_E12temp_storage+64];
	selp.b64 	%rd318, %rd317, 0, %p120;
	add.s64 	%rd319, %rd316, %rd318;
	setp.gt.s32 	%p121, %r5, 224;
	ld.shared.u64 	%rd320, [_ZZN3cub18CUB_300001_SM_10006detail6reduce18DeviceReduceKernelINS2_10policy_hubIlyN4cuda3std3__44plusIlEEE10Policy1000EN6thrust24THRUST_300001_SM_1000_NS18transform_iteratorINSD_6detail14equal_to_valueIiEENSF_15normal_iteratorINSD_10device_ptrIiEEEEllEEyS9_lNS7_10__identityEEEvT0_PT3_T1_NS0_13GridEvenShareISR_EET2_T4_E12temp_storage+72];
	selp.b64 	%rd321, %rd320, 0, %p121;
	add.s64 	%rd322, %rd319, %rd321;
	setp.gt.s32 	%p122, %r5, 256;
	ld.shared.u64 	%rd323, [_ZZN3cub18CUB_300001_SM_10006detail6reduce18DeviceReduceKernelINS2_10policy_hubIlyN4cuda3std3__44plusIlEEE10Policy1000EN6thrust24THRUST_300001_SM_1000_NS18transform_iteratorINSD_6detail14equal_to_valueIiEENSF_15normal_iteratorINSD_10device_ptrIiEEEEllEEyS9_lNS7_10__identityEEEvT0_PT3_T1_NS0_13GridEvenShareISR_EET2_T4_E12temp_storage+80];
	selp.b64 	%rd324, %rd323, 0, %p122;
	add.s64 	%rd325, %rd322, %rd324;
	setp.gt.s32 	%p123, %r5, 288;
	ld.shared.u64 	%rd326, [_ZZN3cub18CUB_300001_SM_10006detail6reduce18DeviceReduceKernelINS2_10policy_hubIlyN4cuda3std3__44plusIlEEE10Policy1000EN6thrust24THRUST_300001_SM_1000_NS18transform_iteratorINSD_6detail14equal_to_valueIiEENSF_15normal_iteratorINSD_10device_ptrIiEEEEllEEyS9_lNS7_10__identityEEEvT0_PT3_T1_NS0_13GridEvenShareISR_EET2_T4_E12temp_storage+88];
	selp.b64 	%rd327, %rd326, 0, %p123;
	add.s64 	%rd328, %rd325, %rd327;
	setp.gt.s32 	%p124, %r5, 320;
	ld.shared.u64 	%rd329, [_ZZN3cub18CUB_300001_SM_10006detail6reduce18DeviceReduceKernelINS2_10policy_hubIlyN4cuda3std3__44plusIlEEE10Policy1000EN6thrust24THRUST_300001_SM_1000_NS18transform_iteratorINSD_6detail14equal_to_valueIiEENSF_15normal_iteratorINSD_10device_ptrIiEEEEllEEyS9_lNS7_10__identityEEEvT0_PT3_T1_NS0_13GridEvenShareISR_EET2_T4_E12temp_storage+96];
	selp.b64 	%rd330, %rd329, 0, %p124;
	add.s64 	%rd331, %rd328, %rd330;
	setp.gt.s32 	%p125, %r5, 352;
	ld.shared.u64 	%rd332, [_ZZN3cub18CUB_300001_SM_10006detail6reduce18DeviceReduceKernelINS2_10policy_hubIlyN4cuda3std3__44plusIlEEE10Policy1000EN6thrust24THRUST_300001_SM_1000_NS18transform_iteratorINSD_6detail14equal_to_valueIiEENSF_15normal_iteratorINSD_10device_ptrIiEEEEllEEyS9_lNS7_10__identityEEEvT0_PT3_T1_NS0_13GridEvenShareISR_EET2_T4_E12temp_storage+104];
	selp.b64 	%rd333, %rd332, 0, %p125;
	add.s64 	%rd334, %rd331, %rd333;
	setp.gt.s32 	%p126, %r5, 384;
	ld.shared.u64 	%rd335, [_ZZN3cub18CUB_300001_SM_10006detail6reduce18DeviceReduceKernelINS2_10policy_hubIlyN4cuda3std3__44plusIlEEE10Policy1000EN6thrust24THRUST_300001_SM_1000_NS18transform_iteratorINSD_6detail14equal_to_valueIiEENSF_15normal_iteratorINSD_10device_ptrIiEEEEllEEyS9_lNS7_10__identityEEEvT0_PT3_T1_NS0_13GridEvenShareISR_EET2_T4_E12temp_storage+112];
	selp.b64 	%rd336, %rd335, 0, %p126;
	add.s64 	%rd337, %rd334, %rd336;
	setp.gt.s32 	%p127, %r5, 416;
	ld.shared.u64 	%rd338, [_ZZN3cub18CUB_300001_SM_10006detail6reduce18DeviceReduceKernelINS2_10policy_hubIlyN4cuda3std3__44plusIlEEE10Policy1000EN6thrust24THRUST_300001_SM_1000_NS18transform_iteratorINSD_6detail14equal_to_valueIiEENSF_15normal_iteratorINSD_10device_ptrIiEEEEllEEyS9_lNS7_10__identityEEEvT0_PT3_T1_NS0_13GridEvenShareISR_EET2_T4_E12temp_storage+120];
	selp.b64 	%rd339, %rd338, 0, %p127;
	add.s64 	%rd340, %rd337, %rd339;
	setp.gt.s32 	%p128, %r5, 448;
	ld.shared.u64 	%rd341, [_ZZN3cub18CUB_300001_SM_10006detail6reduce18DeviceReduceKernelINS2_10policy_hubIlyN4cuda3std3__44plusIlEEE10Policy1000EN6thrust24THRUST_300001_SM_1000_NS18transform_iteratorINSD_6detail14equal_to_valueIiEENSF_15normal_iteratorINSD_10device_ptrIiEEEEllEEyS9_lNS7_10__identityEEEvT0_PT3_T1_NS0_13GridEvenShareISR_EET2_T4_E12temp_storage+128];
	selp.b64 	%rd342, %rd341, 0, %p128;
	add.s64 	%rd343, %rd340, %rd342;
	setp.gt.s32 	%p129, %r5, 480;
	ld.shared.u64 	%rd344, [_ZZN3cub18CUB_300001_SM_10006detail6reduce18DeviceReduceKernelINS2_10policy_hubIlyN4cuda3std3__44plusIlEEE10Policy1000EN6thrust24THRUST_300001_SM_1000_NS18transform_iteratorINSD_6detail14equal_to_valueIiEENSF_15normal_iteratorINSD_10device_ptrIiEEEEllEEyS9_lNS7_10__identityEEEvT0_PT3_T1_NS0_13GridEvenShareISR_EET2_T4_E12temp_storage+136];
	selp.b64 	%rd345, %rd344, 0, %p129;
	add.s64 	%rd419, %rd343, %rd345;
	bra.uni 	$L__BB8_46;
$L__BB8_25:
	cvt.u32.u64 	%r53, %rd4;
	mov.u32 	%r28, %tid.x;
	add.s32 	%r54, %r53, %r28;
	mul.wide.u32 	%rd65, %r54, 4;
	add.s64 	%rd66, %rd2, %rd65;
	ld.global.u32 	%r55, [%rd66];
	setp.eq.s32 	%p2, %r55, %r2;
	selp.u64 	%rd67, 1, 0, %p2;
	ld.global.u32 	%r56, [%rd66+2048];
	setp.eq.s32 	%p3, %r56, %r2;
	selp.u64 	%rd68, 1, 0, %p3;
	ld.global.u32 	%r57, [%rd66+4096];
	setp.eq.s32 	%p4, %r57, %r2;
	selp.u64 	%rd69, 1, 0, %p4;
	ld.global.u32 	%r58, [%rd66+6144];
	setp.eq.s32 	%p5, %r58, %r2;
	selp.u64 	%rd70, 1, 0, %p5;
	ld.global.u32 	%r59, [%rd66+8192];
	setp.eq.s32 	%p6, %r59, %r2;
	selp.u64 	%rd71, 1, 0, %p6;
	ld.global.u32 	%r60, [%rd66+10240];
	setp.eq.s32 	%p7, %r60, %r2;
	selp.u64 	%rd72, 1, 0, %p7;
	ld.global.u32 	%r61, [%rd66+12288];
	setp.eq.s32 	%p8, %r61, %r2;
	selp.u64 	%rd73, 1, 0, %p8;
	add.s64 	%rd74, %rd68, %rd67;
	add.s64 	%rd75, %rd74, %rd69;
	add.s64 	%rd76, %rd75, %rd70;
	add.s64 	%rd77, %rd76, %rd71;
	add.s64 	%rd78, %rd77, %rd72;
	add.s64 	%rd418, %rd78, %rd73;
	setp.lt.u64 	%p9, %rd5, %rd3;
	@%p9 bra 	$L__BB8_42;
	cvt.u32.u64 	%r63, %rd3;
	cvt.u64.u32 	%rd30, %r28;
	add.s64 	%rd405, %rd4, %rd3;
	cvt.u32.u64 	%r29, %rd1;
	not.b32 	%r65, %r28;
	add.s32 	%r66, %r65, %r29;
	sub.s32 	%r67, %r66, %r63;
	sub.s32 	%r346, %r67, %r53;
	add.s64 	%rd79, %rd405, %rd30;
	shl.b64 	%rd80, %rd79, 2;
	add.s64 	%rd81, %rd80, %rd2;
	add.s64 	%rd404, %rd81, 16384;
	mov.b32 	%r347, 0;
	mov.u64 	%rd407, %rd4;
$L__BB8_27:
	cvt.s64.s32 	%rd37, %r51;
	add.s64 	%rd407, %rd407, %rd37;
	add.s64 	%rd82, %rd1, -3584;
	setp.gt.u64 	%p10, %rd407, %rd82;
	@%p10 bra 	$L__BB8_29;
	mul.lo.s32 	%r69, %r1, 3584;
	cvt.s64.s32 	%rd83, %r69;
	add.s64 	%rd84, %rd407, %rd30;
	shl.b64 	%rd85, %rd84, 2;
	add.s64 	%rd86, %rd2, %rd85;
	ld.global.u32 	%r70, [%rd86];
	setp.eq.s32 	%p11, %r70, %r2;
	selp.u64 	%rd87, 1, 0, %p11;
	ld.global.u32 	%r71, [%rd86+2048];
	setp.eq.s32 	%p12, %r71, %r2;
	selp.u64 	%rd88, 1, 0, %p12;
	ld.global.u32 	%r72, [%rd86+4096];
	setp.eq.s32 	%p13, %r72, %r2;
	selp.u64 	%rd89, 1, 0, %p13;
	ld.global.u32 	%r73, [%rd86+6144];
	setp.eq.s32 	%p14, %r73, %r2;
	selp.u64 	%rd90, 1, 0, %p14;
	ld.global.u32 	%r74, [%rd86+8192];
	setp.eq.s32 	%p15, %r74, %r2;
	selp.u64 	%rd91, 1, 0, %p15;
	ld.global.u32 	%r75, [%rd86+10240];
	setp.eq.s32 	%p16, %r75, %r2;
	selp.u64 	%rd92, 1, 0, %p16;
	ld.global.u32 	%r76, [%rd86+12288];
	setp.eq.s32 	%p17, %r76, %r2;
	selp.u64 	%rd93, 1, 0, %p17;
	add.s64 	%rd94, %rd418, %rd87;
	add.s64 	%rd95, %rd94, %rd88;
	add.s64 	%rd96, %rd95, %rd89;
	add.s64 	%rd97, %rd96, %rd90;
	add.s64 	%rd98, %rd97, %rd91;
	add.s64 	%rd99, %rd98, %rd92;
	add.s64 	%rd418, %rd99, %rd93;
	sub.s64 	%rd100, %rd1, %rd407;
	setp.lt.u64 	%p18, %rd100, %rd83;
	add.s32 	%r347, %r347, 1;
	add.s64 	%rd405, %rd405, %rd83;
	sub.s32 	%r346, %r346, %r69;
	mul.wide.s32 	%rd101, %r69, 4;
	add.s64 	%rd404, %rd404, %rd101;
	@%p18 bra 	$L__BB8_42;
	bra.uni 	$L__BB8_27;
$L__BB8_29:
	setp.le.u64 	%p19, %rd1, %rd407;
	cvt.u32.u64 	%r77, %rd407;
	cvt.u32.u64 	%r78, %rd1;
	sub.s32 	%r79, %r78, %r77;
	setp.ge.s32 	%p20, %r28, %r79;
	or.pred  	%p21, %p19, %p20;
	@%p21 bra 	$L__BB8_42;
	cvt.u32.u64 	%r81, %rd37;
	cvt.u32.u64 	%r82, %rd4;
	not.b32 	%r83, %r28;
	add.s32 	%r84, %r83, %r29;
	add.s32 	%r85, %r81, %r82;
	sub.s32 	%r86, %r84, %r85;
	mul.lo.s32 	%r87, %r1, %r347;
	mad.lo.s32 	%r88, %r87, -3584, %r86;
	shr.u32 	%r89, %r88, 9;
	add.s32 	%r35, %r89, 1;
	and.b32  	%r36, %r35, 15;
	setp.lt.u32 	%p22, %r88, 7680;
	mov.u32 	%r350, %r28;
	@%p22 bra 	$L__BB8_33;
	shr.u32 	%r90, %r346, 9;
	add.s32 	%r91, %r90, 1;
	and.b32  	%r92, %r91, 16777200;
	neg.s32 	%r348, %r92;
	mov.u32 	%r350, %r28;
$L__BB8_32:
	.pragma "nounroll";
	ld.global.u32 	%r93, [%rd404+-16384];
	setp.eq.s32 	%p23, %r93, %r2;
	selp.u64 	%rd103, 1, 0, %p23;
	add.s64 	%rd104, %rd418, %rd103;
	ld.global.u32 	%r94, [%rd404+-14336];
	setp.eq.s32 	%p24, %r94, %r2;
	selp.u64 	%rd105, 1, 0, %p24;
	add.s64 	%rd106, %rd104, %rd105;
	ld.global.u32 	%r95, [%rd404+-12288];
	setp.eq.s32 	%p25, %r95, %r2;
	selp.u64 	%rd107, 1, 0, %p25;
	add.s64 	%rd108, %rd106, %rd107;
	ld.global.u32 	%r96, [%rd404+-10240];
	setp.eq.s32 	%p26, %r96, %r2;
	selp.u64 	%rd109, 1, 0, %p26;
	add.s64 	%rd110, %rd108, %rd109;
	ld.global.u32 	%r97, [%rd404+-8192];
	setp.eq.s32 	%p27, %r97, %r2;
	selp.u64 	%rd111, 1, 0, %p27;
	add.s64 	%rd112, %rd110, %rd111;
	ld.global.u32 	%r98, [%rd404+-6144];
	setp.eq.s32 	%p28, %r98, %r2;
	selp.u64 	%rd113, 1, 0, %p28;
	add.s64 	%rd114, %rd112, %rd113;
	ld.global.u32 	%r99, [%rd404+-4096];
	setp.eq.s32 	%p29, %r99, %r2;
	selp.u64 	%rd115, 1, 0, %p29;
	add.s64 	%rd116, %rd114, %rd115;
	ld.global.u32 	%r100, [%rd404+-2048];
	setp.eq.s32 	%p30, %r100, %r2;
	selp.u64 	%rd117, 1, 0, %p30;
	add.s64 	%rd118, %rd116, %rd117;
	ld.global.u32 	%r101, [%rd404];
	setp.eq.s32 	%p31, %r101, %r2;
	selp.u64 	%rd119, 1, 0, %p31;
	add.s64 	%rd120, %rd118, %rd119;
	ld.global.u32 	%r102, [%rd404+2048];
	setp.eq.s32 	%p32, %r102, %r2;
	selp.u64 	%rd121, 1, 0, %p32;
	add.s64 	%rd122, %rd120, %rd121;
	ld.global.u32 	%r103, [%rd404+4096];
	setp.eq.s32 	%p33, %r103, %r2;
	selp.u64 	%rd123, 1, 0, %p33;
	add.s64 	%rd124, %rd122, %rd123;
	ld.global.u32 	%r104, [%rd404+6144];
	setp.eq.s32 	%p34, %r104, %r2;
	selp.u64 	%rd125, 1, 0, %p34;
	add.s64 	%rd126, %rd124, %rd125;
	ld.global.u32 	%r105, [%rd404+8192];
	setp.eq.s32 	%p35, %r105, %r2;
	selp.u64 	%rd127, 1, 0, %p35;
	add.s64 	%rd128, %rd126, %rd127;
	ld.global.u32 	%r106, [%rd404+10240];
	setp.eq.s32 	%p36, %r106, %r2;
	selp.u64 	%rd129, 1, 0, %p36;
	add.s64 	%rd130, %rd128, %rd129;
	ld.global.u32 	%r107, [%rd404+12288];
	setp.eq.s32 	%p37, %r107, %r2;
	selp.u64 	%rd131, 1, 0, %p37;
	add.s64 	%rd132, %rd130, %rd131;
	ld.global.u32 	%r108, [%rd404+14336];
	setp.eq.s32 	%p38, %r108, %r2;
	selp.u64 	%rd133, 1, 0, %p38;
	add.s64 	%rd418, %rd132, %rd133;
	add.s32 	%r350, %r350, 8192;
	add.s32 	%r348, %r348, 16;
	add.s64 	%rd404, %rd404, 32768;
	setp.ne.s32 	%p39, %r348, 0;
	@%p39 bra 	$L__BB8_32;
$L__BB8_33:
	setp.eq.s32 	%p40, %r36, 0;
	@%p40 bra 	$L__BB8_42;
	and.b32  	%r43, %r35, 7;
	setp.lt.u32 	%p41, %r36, 8;
	@%p41 bra 	$L__BB8_36;
	cvt.u64.u32 	%rd135, %r350;
	add.s64 	%rd136, %rd407, %rd135;
	shl.b64 	%rd137, %rd136, 2;
	add.s64 	%rd138, %rd2, %rd137;
	ld.global.u32 	%r109, [%rd138];
	setp.eq.s32 	%p42, %r109, %r2;
	selp.u64 	%rd139, 1, 0, %p42;
	add.s64 	%rd140, %rd418, %rd139;
	ld.global.u32 	%r110, [%rd138+2048];
	setp.eq.s32 	%p43, %r110, %r2;
	selp.u64 	%rd141, 1, 0, %p43;
	add.s64 	%rd142, %rd140, %rd141;
	ld.global.u32 	%r111, [%rd138+4096];
	setp.eq.s32 	%p44, %r111, %r2;
	selp.u64 	%rd143, 1, 0, %p44;
	add.s64 	%rd144, %rd142, %rd143;
	ld.global.u32 	%r112, [%rd138+6144];
	setp.eq.s32 	%p45, %r112, %r2;
	selp.u64 	%rd145, 1, 0, %p45;
	add.s64 	%rd146, %rd144, %rd145;
	ld.global.u32 	%r113, [%rd138+8192];
	setp.eq.s32 	%p46, %r113, %r2;
	selp.u64 	%rd147, 1, 0, %p46;
	add.s64 	%rd148, %rd146, %rd147;
	ld.global.u32 	%r114, [%rd138+10240];
	setp.eq.s32 	%p47, %r114, %r2;
	selp.u64 	%rd149, 1, 0, %p47;
	add.s64 	%rd150, %rd148, %rd149;
	ld.global.u32 	%r115, [%rd138+12288];
	setp.eq.s32 	%p48, %r115, %r2;
	selp.u64 	%rd151, 1, 0, %p48;
	add.s64 	%rd152, %rd150, %rd151;
	ld.global.u32 	%r116, [%rd138+14336];
	setp.eq.s32 	%p49, %r116, %r2;
	selp.u64 	%rd153, 1, 0, %p49;
	add.s64 	%rd418, %rd152, %rd153;
	add.s32 	%r350, %r350, 4096;
$L__BB8_36:
	setp.eq.s32 	%p50, %r43, 0;
	@%p50 bra 	$L__BB8_42;
	setp.lt.u32 	%p51, %r43, 4;
	@%p51 bra 	$L__BB8_39;
	cvt.u64.u32 	%rd155, %r350;
	add.s64 	%rd156, %rd407, %rd155;
	shl.b64 	%rd157, %rd156, 2;
	add.s64 	%rd158, %rd2, %rd157;
	ld.global.u32 	%r117, [%rd158];
	setp.eq.s32 	%p52, %r117, %r2;
	selp.u64 	%rd159, 1, 0, %p52;
	add.s64 	%rd160, %rd418, %rd159;
	ld.global.u32 	%r118, [%rd158+2048];
	setp.eq.s32 	%p53, %r118, %r2;
	selp.u64 	%rd161, 1, 0, %p53;
	add.s64 	%rd162, %rd160, %rd161;
	ld.global.u32 	%r119, [%rd158+4096];
	setp.eq.s32 	%p54, %r119, %r2;
	selp.u64 	%rd163, 1, 0, %p54;
	add.s64 	%rd164, %rd162, %rd163;
	ld.global.u32 	%r120, [%rd158+6144];
	setp.eq.s32 	%p55, %r120, %r2;
	selp.u64 	%rd165, 1, 0, %p55;
	add.s64 	%rd418, %rd164, %rd165;
	add.s32 	%r350, %r350, 2048;
$L__BB8_39:
	and.b32  	%r121, %r35, 3;
	setp.eq.s32 	%p56, %r121, 0;
	@%p56 bra 	$L__BB8_42;
	cvt.u64.u32 	%rd166, %r350;
	add.s64 	%rd167, %rd166, %rd405;
	shl.b64 	%rd168, %rd167, 2;
	add.s64 	%rd416, %rd2, %rd168;
	cvt.u16.u32 	%rs1, %r346;
	shr.u16 	%rs2, %rs1, 9;
	add.s16 	%rs3, %rs2, 1;
	cvt.u32.u16 	%r122, %rs3;
	and.b32  	%r123, %r122, 3;
	neg.s32 	%r353, %r123;
$L__BB8_41:
	.pragma "nounroll";
	ld.global.u32 	%r124, [%rd416];
	setp.eq.s32 	%p57, %r124, %r2;
	selp.u64 	%rd169, 1, 0, %p57;
	add.s64 	%rd418, %rd418, %rd169;
	add.s64 	%rd416, %rd416, 2048;
	add.s32 	%r353, %r353, 1;
	setp.ne.s32 	%p58, %r353, 0;
	@%p58 bra 	$L__BB8_41;
$L__BB8_42:
	// begin inline asm
	mov.u32 %r125, %laneid;
	// end inline asm
	mov.b64 	{%r127, %r132}, %rd418;
	mov.b32 	%r133, 1;
	mov.b32 	%r174, 31;
	mov.b32 	%r175, -1;
	// begin inline asm
	shfl.sync.down.b32 %r126, %r127, %r133, %r174, %r175;
	// end inline asm
	// begin inline asm
	shfl.sync.down.b32 %r131, %r132, %r133, %r174, %r175;
	// end inline asm
	mov.b64 	%rd170, {%r126, %r131};
	setp.gt.s32 	%p59, %r125, 30;
	selp.b64 	%rd171, 0, %rd170, %p59;
	add.s64 	%rd172, %rd171, %rd418;
	mov.b64 	{%r137, %r142}, %rd172;
	mov.b32 	%r143, 2;
	// begin inline asm
	shfl.sync.down.b32 %r136, %r137, %r143, %r174, %r175;
	// end inline asm
	// begin inline asm
	shfl.sync.down.b32 %r141, %r142, %r143, %r174, %r175;
	// end inline asm
	mov.b64 	%rd173, {%r136, %r141};
	setp.gt.s32 	%p60, %r125, 29;
	selp.b64 	%rd174, 0, %rd173, %p60;
	add.s64 	%rd175, %rd174, %rd172;
	mov.b64 	{%r147, %r152}, %rd175;
	mov.b32 	%r153, 4;
	// begin inline asm
	shfl.sync.down.b32 %r146, %r147, %r153, %r174, %r175;
	// end inline asm
	// begin inline asm
	shfl.sync.down.b32 %r151, %r152, %r153, %r174, %r175;
	// end inline asm
	mov.b64 	%rd176, {%r146, %r151};
	setp.gt.s32 	%p61, %r125, 27;
	selp.b64 	%rd177, 0, %rd176, %p61;
	add.s64 	%rd178, %rd177, %rd175;
	mov.b64 	{%r157, %r162}, %rd178;
	mov.b32 	%r163, 8;
	// begin inline asm
	shfl.sync.down.b32 %r156, %r157, %r163, %r174, %r175;
	// end inline asm
	// begin inline asm
	shfl.sync.down.b32 %r161, %r162, %r163, %r174, %r175;
	// end inline asm
	mov.b64 	%rd179, {%r156, %r161};
	setp.gt.s32 	%p62, %r125, 23;
	selp.b64 	%rd180, 0, %rd179, %p62;
	add.s64 	%rd181, %rd180, %rd178;
	mov.b64 	{%r167, %r172}, %rd181;
	mov.b32 	%r173, 16;
	// begin inline asm
	shfl.sync.down.b32 %r166, %r167, %r173, %r174, %r175;
	// end inline asm
	// begin inline asm
	shfl.sync.down.b32 %r171, %r172, %r173, %r174, %r175;
	// end inline asm
	mov.b64 	%rd182, {%r166, %r171};
	setp.gt.s32 	%p63, %r125, 15;
	selp.b64 	%rd183, 0, %rd182, %p63;
	add.s64 	%rd419, %rd183, %rd181;
	setp.ne.s32 	%p64, %r125, 0;
	@%p64 bra 	$L__BB8_44;
	shr.u32 	%r176, %r28, 2;
	and.b32  	%r177, %r176, 248;
	mov.u32 	%r178, _ZZN3cub18CUB_300001_SM_10006detail6reduce18DeviceReduceKernelINS2_10policy_hubIlyN4cuda3std3__44plusIlEEE10Policy1000EN6thrust24THRUST_300001_SM_1000_NS18transform_iteratorINSD_6detail14equal_to_valueIiEENSF_15normal_iteratorINSD_10device_ptrIiEEEEllEEyS9_lNS7_10__identityEEEvT0_PT3_T1_NS0_13GridEvenShareISR_EET2_T4_E12temp_storage;
	add.s32 	%r179, %r178, %r177;
	st.shared.u64 	[%r179+16], %rd419;
$L__BB8_44:
	bar.sync 	0;
	setp.ne.s32 	%p65, %r28, 0;
	@%p65 bra 	$L__BB8_46;
	ld.shared.u64 	%rd184, [_ZZN3cub18CUB_300001_SM_10006detail6reduce18DeviceReduceKernelINS2_10policy_hubIlyN4cuda3std3__44plusIlEEE10Policy1000EN6thrust24THRUST_300001_SM_1000_NS18transform_iteratorINSD_6detail14equal_to_valueIiEENSF_15normal_iteratorINSD_10device_ptrIiEEEEllEEyS9_lNS7_10__identityEEEvT0_PT3_T1_NS0_13GridEvenShareISR_EET2_T4_E12temp_storage+24];
	add.s64 	%rd185, %rd184, %rd419;
	ld.shared.u64 	%rd186, [_ZZN3cub18CUB_300001_SM_10006detail6reduce18DeviceReduceKernelINS2_10policy_hubIlyN4cuda3std3__44plusIlEEE10Policy1000EN6thrust24THRUST_300001_SM_1000_NS18transform_iteratorINSD_6detail14equal_to_valueIiEENSF_15normal_iteratorINSD_10device_ptrIiEEEEllEEyS9_lNS7_10__identityEEEvT0_PT3_T1_NS0_13GridEvenShareISR_EET2_T4_E12temp_storage+32];
	add.s64 	%rd187, %rd185, %rd186;
	ld.shared.u64 	%rd188, [_ZZN3cub18CUB_300001_SM_10006detail6reduce18DeviceReduceKernelINS2_10policy_hubIlyN4cuda3std3__44plusIlEEE10Policy1000EN6thrust24THRUST_300001_SM_1000_NS18transform_iteratorINSD_6detail14equal_to_valueIiEENSF_15normal_iteratorINSD_10device_ptrIiEEEEllEEyS9_lNS7_10__identityEEEvT0_PT3_T1_NS0_13GridEvenShareISR_EET2_T4_E12temp_storage+40];
	add.s64 	%rd189, %rd187, %rd188;
	ld.shared.u64 	%rd190, [_ZZN3cub18CUB_300001_SM_10006detail6reduce18DeviceReduceKernelINS2_10policy_hubIlyN4cuda3std3__44plusIlEEE10Policy1000EN6thrust24THRUST_300001_SM_1000_NS18transform_iteratorINSD_6detail14equal_to_valueIiEENSF_15normal_iteratorINSD_10device_ptrIiEEEEllEEyS9_lNS7_10__identityEEEvT0_PT3_T1_NS0_13GridEvenShareISR_EET2_T4_E12temp_storage+48];
	add.s64 	%rd191, %rd189, %rd190;
	ld.shared.u64 	%rd192, [_ZZN3cub18CUB_300001_SM_10006detail6reduce18DeviceReduceKernelINS2_10policy_hubIlyN4cuda3std3__44plusIlEEE10Policy1000EN6thrust24THRUST_300001_SM_1000_NS18transform_iteratorINSD_6detail14equal_to_valueIiEENSF_15normal_iteratorINSD_10device_ptrIiEEEEllEEyS9_lNS7_10__identityEEEvT0_PT3_T1_NS0_13GridEvenShareISR_EET2_T4_E12temp_storage+56];
	add.s64 	%rd193, %rd191, %rd192;
	ld.shared.u64 	%rd194, [_ZZN3cub18CUB_300001_SM_10006detail6reduce18DeviceReduceKernelINS2_10policy_hubIlyN4cuda3std3__44plusIlEEE10Policy1000EN6thrust24THRUST_300001_SM_1000_NS18transform_iteratorINSD_6detail14equal_to_valueIiEENSF_15normal_iteratorINSD_10device_ptrIiEEEEllEEyS9_lNS7_10__identityEEEvT0_PT3_T1_NS0_13GridEvenShareISR_EET2_T4_E12temp_storage+64];
	add.s64 	%rd195, %rd193, %rd194;
	ld.shared.u64 	%rd196, [_ZZN3cub18CUB_300001_SM_10006detail6reduce18DeviceReduceKernelINS2_10policy_hubIlyN4cuda3std3__44plusIlEEE10Policy1000EN6thrust24THRUST_300001_SM_1000_NS18transform_iteratorINSD_6detail14equal_to_valueIiEENSF_15normal_iteratorINSD_10device_ptrIiEEEEllEEyS9_lNS7_10__identityEEEvT0_PT3_T1_NS0_13GridEvenShareISR_EET2_T4_E12temp_storage+72];
	add.s64 	%rd197, %rd195, %rd196;
	ld.shared.u64 	%rd198, [_ZZN3cub18CUB_300001_SM_10006detail6reduce18DeviceReduceKernelINS2_10policy_hubIlyN4cuda3std3__44plusIlEEE10Policy1000EN6thrust24THRUST_300001_SM_1000_NS18transform_iteratorINSD_6detail14equal_to_valueIiEENSF_15normal_iteratorINSD_10device_ptrIiEEEEllEEyS9_lNS7_10__identityEEEvT0_PT3_T1_NS0_13GridEvenShareISR_EET2_T4_E12temp_storage+80];
	add.s64 	%rd199, %rd197, %rd198;
	ld.shared.u64 	%rd200, [_ZZN3cub18CUB_300001_SM_10006detail6reduce18DeviceReduceKernelINS2_10policy_hubIlyN4cuda3std3__44plusIlEEE10Policy1000EN6thrust24THRUST_300001_SM_1000_NS18transform_iteratorINSD_6detail14equal_to_valueIiEENSF_15normal_iteratorINSD_10device_ptrIiEEEEllEEyS9_lNS7_10__identityEEEvT0_PT3_T1_NS0_13GridEvenShareISR_EET2_T4_E12temp_storage+88];
	add.s64 	%rd201, %rd199, %rd200;
	ld.shared.u64 	%rd202, [_ZZN3cub18CUB_300001_SM_10006detail6reduce18DeviceReduceKernelINS2_10policy_hubIlyN4cuda3std3__44plusIlEEE10Policy1000EN6thrust24THRUST_300001_SM_1000_NS18transform_iteratorINSD_6detail14equal_to_valueIiEENSF_15normal_iteratorINSD_10device_ptrIiEEEEllEEyS9_lNS7_10__identityEEEvT0_PT3_T1_NS0_13GridEvenShareISR_EET2_T4_E12temp_storage+96];
	add.s64 	%rd203, %rd201, %rd202;
	ld.shared.u64 	%rd204, [_ZZN3cub18CUB_300001_SM_10006detail6reduce18DeviceReduceKernelINS2_10policy_hubIlyN4cuda3std3__44plusIlEEE10Policy1000EN6thrust24THRUST_300001_SM_1000_NS18transform_iteratorINSD_6detail14equal_to_valueIiEENSF_15normal_iteratorINSD_10device_ptrIiEEEEllEEyS9_lNS7_10__identityEEEvT0_PT3_T1_NS0_13GridEvenShareISR_EET2_T4_E12temp_storage+104];
	add.s64 	%rd205, %rd203, %rd204;
	ld.shared.u64 	%rd206, [_ZZN3cub18CUB_300001_SM_10006detail6reduce18DeviceReduceKernelINS2_10policy_hubIlyN4cuda3std3__44plusIlEEE10Policy1000EN6thrust24THRUST_300001_SM_1000_NS18transform_iteratorINSD_6detail14equal_to_valueIiEENSF_15normal_iteratorINSD_10device_ptrIiEEEEllEEyS9_lNS7_10__identityEEEvT0_PT3_T1_NS0_13GridEvenShareISR_EET2_T4_E12temp_storage+112];
	add.s64 	%rd207, %rd205, %rd206;
	ld.shared.u64 	%rd208, [_ZZN3cub18CUB_300001_SM_10006detail6reduce18DeviceReduceKernelINS2_10policy_hubIlyN4cuda3std3__44plusIlEEE10Policy1000EN6thrust24THRUST_300001_SM_1000_NS18transform_iteratorINSD_6detail14equal_to_valueIiEENSF_15normal_iteratorINSD_10device_ptrIiEEEEllEEyS9_lNS7_10__identityEEEvT0_PT3_T1_NS0_13GridEvenShareISR_EET2_T4_E12temp_storage+120];
	add.s64 	%rd209, %rd207, %rd208;
	ld.shared.u64 	%rd210, [_ZZN3cub18CUB_300001_SM_10006detail6reduce18DeviceReduceKernelINS2_10policy_hubIlyN4cuda3std3__44plusIlEEE10Policy1000EN6thrust24THRUST_300001_SM_1000_NS18transform_iteratorINSD_6detail14equal_to_valueIiEENSF_15normal_iteratorINSD_10device_ptrIiEEEEllEEyS9_lNS7_10__identityEEEvT0_PT3_T1_NS0_13GridEvenShareISR_EET2_T4_E12temp_storage+128];
	add.s64 	%rd211, %rd209, %rd210;
	ld.shared.u64 	%rd212, [_ZZN3cub18CUB_300001_SM_10006detail6reduce18DeviceReduceKernelINS2_10policy_hubIlyN4cuda3std3__44plusIlEEE10Policy1000EN6thrust24THRUST_300001_SM_1000_NS18transform_iteratorINSD_6detail14equal_to_valueIiEENSF_15normal_iteratorINSD_10device_ptrIiEEEEllEEyS9_lNS7_10__identityEEEvT0_PT3_T1_NS0_13GridEvenShareISR_EET2_T4_E12temp_storage+136];
	add.s64 	%rd419, %rd211, %rd212;
$L__BB8_46:
	mov.u32 	%r337, %tid.x;
	setp.ne.s32 	%p137, %r337, 0;
	@%p137 bra 	$L__BB8_48;
	ld.param.u64 	%rd392, [_ZN3cub18CUB_300001_SM_10006detail6reduce18DeviceReduceKernelINS2_10policy_hubIlyN4cuda3std3__44plusIlEEE10Policy1000EN6thrust24THRUST_300001_SM_1000_NS18transform_iteratorINSD_6detail14equal_to_valueIiEENSF_15normal_iteratorINSD_10device_ptrIiEEEEllEEyS9_lNS7_10__identityEEEvT0_PT3_T1_NS0_13GridEvenShareISR_EET2_T4__param_1];
	cvta.to.global.u64 	%rd389, %rd392;
	mul.wide.u32 	%rd390, %r3, 8;
	add.s64 	%rd391, %rd389, %rd390;
	st.global.u64 	[%rd391], %rd419;
$L__BB8_48:
	ret;

}
	// .globl	_ZN3cub18CUB_300001_SM_10006detail6reduce28DeviceReduceSingleTileKernelINS2_10policy_hubIlyN4cuda3std3__44plusIlEEE10Policy1000EPlSC_iS9_llNS7_10__identityEEEvT0_T1_T2_T3_T4_T6_
.visible .entry _ZN3cub18CUB_300001_SM_10006detail6reduce28DeviceReduceSingleTileKernelINS2_10policy_hubIlyN4cuda3std3__44plusIlEEE10Policy1000EPlSC_iS9_llNS7_10__identityEEEvT0_T1_T2_T3_T4_T6_(
	.param .u64 .ptr .align 1 _ZN3cub18CUB_300001_SM_10006detail6reduce28DeviceReduceSingleTileKernelINS2_10policy_hubIlyN4cuda3std3__44plusIlEEE10Policy1000EPlSC_iS9_llNS7_10__identityEEEvT0_T1_T2_T3_T4_T6__param_0,
	.param .u64 .ptr .align 1 _ZN3cub18CUB_300001_SM_10006detail6reduce28DeviceReduceSingleTileKernelINS2_10policy_hubIlyN4cuda3std3__44plusIlEEE10Policy1000EPlSC_iS9_llNS7_10__identityEEEvT0_T1_T2_T3_T4_T6__param_1,
	.param .u32 _ZN3cub18CUB_300001_SM_10006detail6reduce28DeviceReduceSingleTileKernelINS2_10policy_hubIlyN4cuda3std3__44plusIlEEE10Policy1000EPlSC_iS9_llNS7_10__identityEEEvT0_T1_T2_T3_T4_T6__param_2,
	.param .align 1 .b8 _ZN3cub18CUB_300001_SM_10006detail6reduce28DeviceReduceSingleTileKernelINS2_10policy_hubIlyN4cuda3std3__44plusIlEEE10Policy1000EPlSC_iS9_llNS7_10__identityEEEvT0_T1_T2_T3_T4_T6__param_3[1],
	.param .u64 _ZN3cub18CUB_300001_SM_10006detail6reduce28DeviceReduceSingleTileKernelINS2_10policy_hubIlyN4cuda3std3__44plusIlEEE10Policy1000EPlSC_iS9_llNS7_10__identityEEEvT0_T1_T2_T3_T4_T6__param_4,
	.param .align 1 .b8 _ZN3cub18CUB_300001_SM_10006detail6reduce28DeviceReduceSingleTileKernelINS2_10policy_hubIlyN4cuda3std3__44plusIlEEE10Policy1000EPlSC_iS9_llNS7_10__identityEEEvT0_T1_T2_T3_T4_T6__param_5[1]
)
.maxntid 512
.minnctapersm 1
{
	.reg .pred 	%p<58>;
	.reg .b32 	%r<238>;
	.reg .b64 	%rd<281>;
	// demoted variable
	.shared .align 8 .b8 _ZZN3cub18CUB_300001_SM_10006detail6reduce28DeviceReduceSingleTileKernelINS2_10policy_hubIlyN4cuda3std3__44plusIlEEE10Policy1000EPlSC_iS9_llNS7_10__identityEEEvT0_T1_T2_T3_T4_T6_E12temp_storage[152];
	ld.param.u64 	%rd35, [_ZN3cub18CUB_300001_SM_10006detail6reduce28DeviceReduceSingleTileKernelINS2_10policy_hubIlyN4cuda3std3__44plusIlEEE10Policy1000EPlSC_iS9_llNS7_10__identityEEEvT0_T1_T2_T3_T4_T6__param_0];
	ld.param.u64 	%rd37, [_ZN3cub18CUB_300001_SM_10006detail6reduce28DeviceReduceSingleTileKernelINS2_10policy_hubIlyN4cuda3std3__44plusIlEEE10Policy1000EPlSC_iS9_llNS7_10__identityEEEvT0_T1_T2_T3_T4_T6__param_1];
	ld.param.u32 	%r34, [_ZN3cub18CUB_300001_SM_10006detail6reduce28DeviceReduceSingleTileKernelINS2_10policy_hubIlyN4cuda3std3__44plusIlEEE10Policy1000EPlSC_iS9_llNS7_10__identityEEEvT0_T1_T2_T3_T4_T6__param_2];
	ld.param.u64 	%rd36, [_ZN3cub18CUB_300001_SM_10006detail6reduce28DeviceReduceSingleTileKernelINS2_10policy_hubIlyN4cuda3std3__44plusIlEEE10Policy1000EPlSC_iS9_llNS7_10__identityEEEvT0_T1_T2_T3_T4_T6__param_4];
	cvta.to.global.u64 	%rd1, %rd37;
	setp.ne.s32 	%p1, %r34, 0;
	@%p1 bra 	$L__BB9_3;
	mov.u32 	%r224, %tid.x;
	setp.ne.s32 	%p57, %r224, 0;
	@%p57 bra 	$L__BB9_39;
	st.global.u64 	[%rd1], %rd36;
	bra.uni 	$L__BB9_39;
$L__BB9_3:
	setp.gt.s32 	%p2, %r34, 3583;
	@%p2 bra 	$L__BB9_21;
	mov.u32 	%r1, %tid.x;
	setp.ge.s32 	%p19, %r1, %r34;
	mov.b64 	%rd271, 0;
	mov.u32 	%r228, %r1;
	@%p19 bra 	$L__BB9_6;
	mul.wide.u32 	%rd146, %r1, 8;
	add.s64 	%rd145, %rd35, %rd146;
	// begin inline asm
	ld.global.nc.u64 %rd271, [%rd145];
	// end inline asm
	add.s32 	%r228, %r1, 512;
$L__BB9_6:
	setp.ge.s32 	%p20, %r228, %r34;
	@%p20 bra 	$L__BB9_12;
	not.b32 	%r100, %r228;
	add.s32 	%r4, %r34, %r100;
	and.b32  	%r101, %r4, 1536;
	setp.eq.s32 	%p21, %r101, 1536;
	@%p21 bra 	$L__BB9_10;
	mul.wide.u32 	%rd148, %r228, 8;
	add.s64 	%rd266, %rd35, %rd148;
	shr.u32 	%r102, %r4, 9;
	add.s32 	%r103, %r102, 1;
	and.b32  	%r104, %r103, 3;
	neg.s32 	%r226, %r104;
$L__BB9_9:
	.pragma "nounroll";
	// begin inline asm
	ld.global.nc.u64 %rd149, [%rd266];
	// end inline asm
	add.s64 	%rd271, %rd149, %rd271;
	add.s32 	%r228, %r228, 512;
	add.s64 	%rd266, %rd266, 4096;
	add.s32 	%r226, %r226, 1;
	setp.ne.s32 	%p22, %r226, 0;
	@%p22 bra 	$L__BB9_9;
$L__BB9_10:
	setp.lt.u32 	%p23, %r4, 1536;
	@%p23 bra 	$L__BB9_12;
$L__BB9_11:
	mul.wide.s32 	%rd159, %r228, 8;
	add.s64 	%rd152, %rd35, %rd159;
	// begin inline asm
	ld.global.nc.u64 %rd151, [%rd152];
	// end inline asm
	add.s64 	%rd160, %rd151, %rd271;
	add.s64 	%rd154, %rd152, 4096;
	// begin inline asm
	ld.global.nc.u64 %rd153, [%rd154];
	// end inline asm
	add.s64 	%rd161, %rd153, %rd160;
	add.s64 	%rd156, %rd152, 8192;
	// begin inline asm
	ld.global.nc.u64 %rd155, [%rd156];
	// end inline asm
	add.s64 	%rd162, %rd155, %rd161;
	add.s64 	%rd158, %rd152, 12288;
	// begin inline asm
	ld.global.nc.u64 %rd157, [%rd158];
	// end inline asm
	add.s64 	%rd271, %rd157, %rd162;
	add.s32 	%r228, %r228, 2048;
	setp.lt.s32 	%p24, %r228, %r34;
	@%p24 bra 	$L__BB9_11;
$L__BB9_12:
	setp.lt.s32 	%p25, %r34, 512;
	@%p25 bra 	$L__BB9_17;
	// begin inline asm
	mov.u32 %r168, %laneid;
	// end inline asm
	mov.b64 	{%r170, %r175}, %rd271;
	mov.b32 	%r176, 1;
	mov.b32 	%r217, 31;
	mov.b32 	%r218, -1;
	// begin inline asm
	shfl.sync.down.b32 %r169, %r170, %r176, %r217, %r218;
	// end inline asm
	// begin inline asm
	shfl.sync.down.b32 %r174, %r175, %r176, %r217, %r218;
	// end inline asm
	mov.b64 	%rd221, {%r169, %r174};
	setp.gt.s32 	%p49, %r168, 30;
	selp.b64 	%rd222, 0, %rd221, %p49;
	add.s64 	%rd223, %rd222, %rd271;
	mov.b64 	{%r180, %r185}, %rd223;
	mov.b32 	%r186, 2;
	// begin inline asm
	shfl.sync.down.b32 %r179, %r180, %r186, %r217, %r218;
	// end inline asm
	// begin inline asm
	shfl.sync.down.b32 %r184, %r185, %r186, %r217, %r218;
	// end inline asm
	mov.b64 	%rd224, {%r179, %r184};
	setp.gt.s32 	%p50, %r168, 29;
	selp.b64 	%rd225, 0, %rd224, %p50;
	add.s64 	%rd226, %rd225, %rd223;
	mov.b64 	{%r190, %r195}, %rd226;
	mov.b32 	%r196, 4;
	// begin inline asm
	shfl.sync.down.b32 %r189, %r190, %r196, %r217, %r218;
	// end inline asm
	// begin inline asm
	shfl.sync.down.b32 %r194, %r195, %r196, %r217, %r218;
	// end inline asm
	mov.b64 	%rd227, {%r189, %r194};
	setp.gt.s32 	%p51, %r168, 27;
	selp.b64 	%rd228, 0, %rd227, %p51;
	add.s64 	%rd229, %rd228, %rd226;
	mov.b64 	{%r200, %r205}, %rd229;
	mov.b32 	%r206, 8;
	// begin inline asm
	shfl.sync.down.b32 %r199, %r200, %r206, %r217, %r218;
	// end inline asm
	// begin inline asm
	shfl.sync.down.b32 %r204, %r205, %r206, %r217, %r218;
	// end inline asm
	mov.b64 	%rd230, {%r199, %r204};
	setp.gt.s32 	%p52, %r168, 23;
	selp.b64 	%rd231, 0, %rd230, %p52;
	add.s64 	%rd232, %rd231, %rd229;
	mov.b64 	{%r210, %r215}, %rd232;
	mov.b32 	%r216, 16;
	// begin inline asm
	shfl.sync.down.b32 %r209, %r210, %r216, %r217, %r218;
	// end inline asm
	// begin inline asm
	shfl.sync.down.b32 %r214, %r215, %r216, %r217, %r218;
	// end inline asm
	mov.b64 	%rd233, {%r209, %r214};
	setp.gt.s32 	%p53, %r168, 15;
	selp.b64 	%rd234, 0, %rd233, %p53;
	add.s64 	%rd280, %rd234, %rd232;
	setp.ne.s32 	%p54, %r168, 0;
	@%p54 bra 	$L__BB9_15;
	shr.u32 	%r219, %r1, 2;
	and.b32  	%r220, %r219, 248;
	mov.u32 	%r221, _ZZN3cub18CUB_300001_SM_10006detail6reduce28DeviceReduceSingleTileKernelINS2_10policy_hubIlyN4cuda3std3__44plusIlEEE10Policy1000EPlSC_iS9_llNS7_10__identityEEEvT0_T1_T2_T3_T4_T6_E12temp_storage;
	add.s32 	%r222, %r221, %r220;
	st.shared.u64 	[%r222+16], %rd280;
$L__BB9_15:
	bar.sync 	0;
	setp.ne.s32 	%p55, %r1, 0;
	@%p55 bra 	$L__BB9_37;
	ld.shared.u64 	%rd235, [_ZZN3cub18CUB_300001_SM_10006detail6reduce28DeviceReduceSingleTileKernelINS2_10policy_hubIlyN4cuda3std3__44plusIlEEE10Policy1000EPlSC_iS9_llNS7_10__identityEEEvT0_T1_T2_T3_T4_T6_E12temp_storage+24];
	add.s64 	%rd236, %rd235, %rd280;
	ld.shared.u64 	%rd237, [_ZZN3cub18CUB_300001_SM_10006detail6reduce28DeviceReduceSingleTileKernelINS2_10policy_hubIlyN4cuda3std3__44plusIlEEE10Policy1000EPlSC_iS9_llNS7_10__identityEEEvT0_T1_T2_T3_T4_T6_E12temp_storage+32];
	add.s64 	%rd238, %rd236, %rd237;
	ld.shared.u64 	%rd239, [_ZZN3cub18CUB_300001_SM_10006detail6reduce28DeviceReduceSingleTileKernelINS2_10policy_hubIlyN4cuda3std3__44plusIlEEE10Policy1000EPlSC_iS9_llNS7_10__identityEEEvT0_T1_T2_T3_T4_T6_E12temp_storage+40];
	add.s64 	%rd240, %rd238, %rd239;
	ld.shared.u64 	%rd241, [_ZZN3cub18CUB_300001_SM_10006detail6reduce28DeviceReduceSingleTileKernelINS2_10policy_hubIlyN4cuda3std3__44plusIlEEE10Policy1000EPlSC_iS9_llNS7_10__identityEEEvT0_T1_T2_T3_T4_T6_E12temp_storage+48];
	add.s64 	%rd242, %rd240, %rd241;
	ld.shared.u64 	%rd243, [_ZZN3cub18CUB_300001_SM_10006detail6reduce28DeviceReduceSingleTileKernelINS2_10policy_hubIlyN4cuda3std3__44plusIlEEE10Policy1000EPlSC_iS9_llNS7_10__identityEEEvT0_T1_T2_T3_T4_T6_E12temp_storage+56];
	add.s64 	%rd244, %rd242, %rd243;
	ld.shared.u64 	%rd245, [_ZZN3cub18CUB_300001_SM_10006detail6reduce28DeviceReduceSingleTileKernelINS2_10policy_hubIlyN4cuda3std3__44plusIlEEE10Policy1000EPlSC_iS9_llNS7_10__identityEEEvT0_T1_T2_T3_T4_T6_E12temp_storage+64];
	add.s64 	%rd246, %rd244, %rd245;
	ld.shared.u64 	%rd247, [_ZZN3cub18CUB_300001_SM_10006detail6reduce28DeviceReduceSingleTileKernelINS2_10policy_hubIlyN4cuda3std3__44plusIlEEE10Policy1000EPlSC_iS9_llNS7_10__identityEEEvT0_T1_T2_T3_T4_T6_E12temp_storage+72];
	add.s64 	%rd248, %rd246, %rd247;
	ld.shared.u64 	%rd249, [_ZZN3cub18CUB_300001_SM_10006detail6reduce28DeviceReduceSingleTileKernelINS2_10policy_hubIlyN4cuda3std3__44plusIlEEE10Policy1000EPlSC_iS9_llNS7_10__identityEEEvT0_T1_T2_T3_T4_T6_E12temp_storage+80];
	add.s64 	%rd250, %rd248, %rd249;
	ld.shared.u64 	%rd251, [_ZZN3cub18CUB_300001_SM_10006detail6reduce28DeviceReduceSingleTileKernelINS2_10policy_hubIlyN4cuda3std3__44plusIlEEE10Policy1000EPlSC_iS9_llNS7_10__identityEEEvT0_T1_T2_T3_T4_T6_E12temp_storage+88];
	add.s64 	%rd252, %rd250, %rd251;
	ld.shared.u64 	%rd253, [_ZZN3cub18CUB_300001_SM_10006detail6reduce28DeviceReduceSingleTileKernelINS2_10policy_hubIlyN4cuda3std3__44plusIlEEE10Policy1000EPlSC_iS9_llNS7_10__identityEEEvT0_T1_T2_T3_T4_T6_E12temp_storage+96];
	add.s64 	%rd254, %rd252, %rd253;
	ld.shared.u64 	%rd255, [_ZZN3cub18CUB_300001_SM_10006detail6reduce28DeviceReduceSingleTileKernelINS2_10policy_hubIlyN4cuda3std3__44plusIlEEE10Policy1000EPlSC_iS9_llNS7_10__identityEEEvT0_T1_T2_T3_T4_T6_E12temp_storage+104];
	add.s64 	%rd256, %rd254, %rd255;
	ld.shared.u64 	%rd257, [_ZZN3cub18CUB_300001_SM_10006detail6reduce28DeviceReduceSingleTileKernelINS2_10policy_hubIlyN4cuda3std3__44plusIlEEE10Policy1000EPlSC_iS9_llNS7_10__identityEEEvT0_T1_T2_T3_T4_T6_E12temp_storage+112];
	add.s64 	%rd258, %rd256, %rd257;
	ld.shared.u64 	%rd259, [_ZZN3cub18CUB_300001_SM_10006detail6reduce28DeviceReduceSingleTileKernelINS2_10policy_hubIlyN4cuda3std3__44plusIlEEE10Policy1000EPlSC_iS9_llNS7_10__identityEEEvT0_T1_T2_T3_T4_T6_E12temp_storage+120];
	add.s64 	%rd260, %rd258, %rd259;
	ld.shared.u64 	%rd261, [_ZZN3cub18CUB_300001_SM_10006detail6reduce28DeviceReduceSingleTileKernelINS2_10policy_hubIlyN4cuda3std3__44plusIlEEE10Policy1000EPlSC_iS9_llNS7_10__identityEEEvT0_T1_T2_T3_T4_T6_E12temp_storage+128];
	add.s64 	%rd262, %rd260, %rd261;
	ld.shared.u64 	%rd263, [_ZZN3cub18CUB_300001_SM_10006detail6reduce28DeviceReduceSingleTileKernelINS2_10policy_hubIlyN4cuda3std3__44plusIlEEE10Policy1000EPlSC_iS9_llNS7_10__identityEEEvT0_T1_T2_T3_T4_T6_E12temp_storage+136];
	add.s64 	%rd280, %rd262, %rd263;
	bra.uni 	$L__BB9_37;
$L__BB9_17:
	// begin inline asm
	mov.u32 %r105, %laneid;
	// end inline asm
	and.b32  	%r156, %r1, 992;
	add.s32 	%r157, %r156, 32;
	setp.gt.s32 	%p26, %r157, %r34;
	not.b32 	%r158, %r156;
	add.s32 	%r159, %r34, %r158;
	selp.b32 	%r154, %r159, 31, %p26;
	mov.b64 	{%r107, %r112}, %rd271;
	mov.b32 	%r113, 1;
	mov.b32 	%r155, -1;
	// begin inline asm
	shfl.sync.down.b32 %r106, %r107, %r113, %r154, %r155;
	// end inline asm
	// begin inline asm
	shfl.sync.down.b32 %r111, %r112, %r113, %r154, %r155;
	// end inline asm
	mov.b64 	%rd163, {%r106, %r111};
	setp.lt.s32 	%p27, %r105, %r154;
	selp.b64 	%rd164, %rd163, 0, %p27;
	add.s64 	%rd165, %rd164, %rd271;
	mov.b64 	{%r117, %r122}, %rd165;
	mov.b32 	%r123, 2;
	// begin inline asm
	shfl.sync.down.b32 %r116, %r117, %r123, %r154, %r155;
	// end inline asm
	// begin inline asm
	shfl.sync.down.b32 %r121, %r122, %r123, %r154, %r155;
	// end inline asm
	mov.b64 	%rd166, {%r116, %r121};
	add.s32 	%r160, %r105, 2;
	setp.gt.s32 	%p28, %r160, %r154;
	selp.b64 	%rd167, 0, %rd166, %p28;
	add.s64 	%rd168, %rd167, %rd165;
	mov.b64 	{%r127, %r132}, %rd168;
	mov.b32 	%r133, 4;
	// begin inline asm
	shfl.sync.down.b32 %r126, %r127, %r133, %r154, %r155;
	// end inline asm
	// begin inline asm
	shfl.sync.down.b32 %r131, %r132, %r133, %r154, %r155;
	// end inline asm
	mov.b64 	%rd169, {%r126, %r131};
	add.s32 	%r161, %r105, 4;
	setp.gt.s32 	%p29, %r161, %r154;
	selp.b64 	%rd170, 0, %rd169, %p29;
	add.s64 	%rd171, %rd170, %rd168;
	mov.b64 	{%r137, %r142}, %rd171;
	mov.b32 	%r143, 8;
	// begin inline asm
	shfl.sync.down.b32 %r136, %r137, %r143, %r154, %r155;
	// end inline asm
	// begin inline asm
	shfl.sync.down.b32 %r141, %r142, %r143, %r154, %r155;
	// end inline asm
	mov.b64 	%rd172, {%r136, %r141};
	add.s32 	%r162, %r105, 8;
	setp.gt.s32 	%p30, %r162, %r154;
	selp.b64 	%rd173, 0, %rd172, %p30;
	add.s64 	%rd174, %rd173, %rd171;
	mov.b64 	{%r147, %r152}, %rd174;
	mov.b32 	%r153, 16;
	// begin inline asm
	shfl.sync.down.b32 %r146, %r147, %r153, %r154, %r155;
	// end inline asm
	// begin inline asm
	shfl.sync.down.b32 %r151, %r152, %r153, %r154, %r155;
	// end inline asm
	mov.b64 	%rd175, {%r146, %r151};
	add.s32 	%r163, %r105, 16;
	setp.gt.s32 	%p31, %r163, %r154;
	selp.b64 	%rd176, 0, %rd175, %p31;
	add.s64 	%rd280, %rd176, %rd174;
	setp.ne.s32 	%p32, %r105, 0;
	@%p32 bra 	$L__BB9_19;
	shr.u32 	%r164, %r1, 2;
	and.b32  	%r165, %r164, 248;
	mov.u32 	%r166, _ZZN3cub18CUB_300001_SM_10006detail6reduce28DeviceReduceSingleTileKernelINS2_10policy_hubIlyN4cuda3std3__44plusIlEEE10Policy1000EPlSC_iS9_llNS7_10__identityEEEvT0_T1_T2_T3_T4_T6_E12temp_storage;
	add.s32 	%r167, %r166, %r165;
	st.shared.u64 	[%r167+16], %rd280;
$L__BB9_19:
	bar.sync 	0;
	setp.ne.s32 	%p33, %r1, 0;
	@%p33 bra 	$L__BB9_37;
	setp.gt.s32 	%p34, %r34, 32;
	ld.shared.u64 	%rd177, [_ZZN3cub18CUB_300001_SM_10006detail6reduce28DeviceReduceSingleTileKernelINS2_10policy_hubIlyN4cuda3std3__44plusIlEEE10Policy1000EPlSC_iS9_llNS7_10__identityEEEvT0_T1_T2_T3_T4_T6_E12temp_storage+24];
	selp.b64 	%rd178, %rd177, 0, %p34;
	add.s64 	%rd179, %rd178, %rd280;
	setp.gt.s32 	%p35, %r34, 64;
	ld.shared.u64 	%rd180, [_ZZN3cub18CUB_300001_SM_10006detail6reduce28DeviceReduceSingleTileKernelINS2_10policy_hubIlyN4cuda3std3__44plusIlEEE10Policy1000EPlSC_iS9_llNS7_10__identityEEEvT0_T1_T2_T3_T4_T6_E12temp_storage+32];
	selp.b64 	%rd181, %rd180, 0, %p35;
	add.s64 	%rd182, %rd179, %rd181;
	setp.gt.s32 	%p36, %r34, 96;
	ld.shared.u64 	%rd183, [_ZZN3cub18CUB_300001_SM_10006detail6reduce28DeviceReduceSingleTileKernelINS2_10policy_hubIlyN4cuda3std3__44plusIlEEE10Policy1000EPlSC_iS9_llNS7_10__identityEEEvT0_T1_T2_T3_T4_T6_E12temp_storage+40];
	selp.b64 	%rd184, %rd183, 0, %p36;
	add.s64 	%rd185, %rd182, %rd184;
	setp.gt.s32 	%p37, %r34, 128;
	ld.shared.u64 	%rd186, [_ZZN3cub18CUB_300001_SM_10006detail6reduce28DeviceReduceSingleTileKernelINS2_10policy_hubIlyN4cuda3std3__44plusIlEEE10Policy1000EPlSC_iS9_llNS7_10__identityEEEvT0_T1_T2_T3_T4_T6_E12temp_storage+48];
	selp.b64 	%rd187, %rd186, 0, %p37;
	add.s64 	%rd188, %rd185, %rd187;
	setp.gt.s32 	%p38, %r34, 160;
	ld.shared.u64 	%rd189, [_ZZN3cub18CUB_300001_SM_10006detail6reduce28DeviceReduceSingleTileKernelINS2_10policy_hubIlyN4cuda3std3__44plusIlEEE10Policy1000EPlSC_iS9_llNS7_10__identityEEEvT0_T1_T2_T3_T4_T6_E12temp_storage+56];
	selp.b64 	%rd190, %rd189, 0, %p38;
	add.s64 	%rd191, %rd188, %rd190;
	setp.gt.s32 	%p39, %r34, 192;
	ld.shared.u64 	%rd192, [_ZZN3cub18CUB_300001_SM_10006detail6reduce28DeviceReduceSingleTileKernelINS2_10policy_hubIlyN4cuda3std3__44plusIlEEE10Policy1000EPlSC_iS9_llNS7_10__identityEEEvT0_T1_T2_T3_T4_T6_E12temp_storage+64];
	selp.b64 	%rd193, %rd192, 0, %p39;
	add.s64 	%rd194, %rd191, %rd193;
	setp.gt.s32 	%p40, %r34, 224;
	ld.shared.u64 	%rd195, [_ZZN3cub18CUB_300001_SM_10006detail6reduce28DeviceReduceSingleTileKernelINS2_10policy_hubIlyN4cuda3std3__44plusIlEEE10Policy1000EPlSC_iS9_llNS7_10__identityEEEvT0_T1_T2_T3_T4_T6_E12temp_storage+72];
	selp.b64 	%rd196, %rd195, 0, %p40;
	add.s64 	%rd197, %rd194, %rd196;
	setp.gt.s32 	%p41, %r34, 256;
	ld.shared.u64 	%rd198, [_ZZN3cub18CUB_300001_SM_10006detail6reduce28DeviceReduceSingleTileKernelINS2_10policy_hubIlyN4cuda3std3__44plusIlEEE10Policy1000EPlSC_iS9_llNS7_10__identityEEEvT0_T1_T2_T3_T4_T6_E12temp_storage+80];
	selp.b64 	%rd199, %rd198, 0, %p41;
	add.s64 	%rd200, %rd197, %rd199;
	setp.gt.s32 	%p42, %r34, 288;
	ld.shared.u64 	%rd201, [_ZZN3cub18CUB_300001_SM_10006detail6reduce28DeviceReduceSingleTileKernelINS2_10policy_hubIlyN4cuda3std3__44plusIlEEE10Policy1000EPlSC_iS9_llNS7_10__identityEEEvT0_T1_T2_T3_T4_T6_E12temp_storage+88];
	selp.b64 	%rd202, %rd201, 0, %p42;
	add.s64 	%rd203, %rd200, %rd202;
	setp.gt.s32 	%p43, %r34, 320;
	ld.shared.u64 	%rd204, [_ZZN3cub18CUB_300001_SM_10006detail6reduce28DeviceReduceSingleTileKernelINS2_10policy_hubIlyN4cuda3std3__44plusIlEEE10Policy1000EPlSC_iS9_llNS7_10__identityEEEvT0_T1_T2_T3_T4_T6_E12temp_storage+96];
	selp.b64 	%rd205, %rd204, 0, %p43;
	add.s64 	%rd206, %rd203, %rd205;
	setp.gt.s32 	%p44, %r34, 352;
	ld.shared.u64 	%rd207, [_ZZN3cub18CUB_300001_SM_10006detail6reduce28DeviceReduceSingleTileKernelINS2_10policy_hubIlyN4cuda3std3__44plusIlEEE10Policy1000EPlSC_iS9_llNS7_10__identityEEEvT0_T1_T2_T3_T4_T6_E12temp_storage+104];
	selp.b64 	%rd208, %rd207, 0, %p44;
	add.s64 	%rd209, %rd206, %rd208;
	setp.gt.s32 	%p45, %r34, 384;
	ld.shared.u64 	%rd210, [_ZZN3cub18CUB_300001_SM_10006detail6reduce28DeviceReduceSingleTileKernelINS2_10policy_hubIlyN4cuda3std3__44plusIlEEE10Policy1000EPlSC_iS9_llNS7_10__identityEEEvT0_T1_T2_T3_T4_T6_E12temp_storage+112];
	selp.b64 	%rd211, %rd210, 0, %p45;
	add.s64 	%rd212, %rd209, %rd211;
	setp.gt.s32 	%p46, %r34, 416;
	ld.shared.u64 	%rd213, [_ZZN3cub18CUB_300001_SM_10006detail6reduce28DeviceReduceSingleTileKernelINS2_10policy_hubIlyN4cuda3std3__44plusIlEEE10Policy1000EPlSC_iS9_llNS7_10__identityEEEvT0_T1_T2_T3_T4_T6_E12temp_storage+120];
	selp.b64 	%rd214, %rd213, 0, %p46;
	add.s64 	%rd215, %rd212, %rd214;
	setp.gt.s32 	%p47, %r34, 448;
	ld.shared.u64 	%rd216, [_ZZN3cub18CUB_300001_SM_10006detail6reduce28DeviceReduceSingleTileKernelINS2_10policy_hubIlyN4cuda3std3__44plusIlEEE10Policy1000EPlSC_iS9_llNS7_10__identityEEEvT0_T1_T2_T3_T4_T6_E12temp_storage+128];
	selp.b64 	%rd217, %rd216, 0, %p47;
	add.s64 	%rd218, %rd215, %rd217;
	setp.gt.s32 	%p48, %r34, 480;
	ld.shared.u64 	%rd219, [_ZZN3cub18CUB_300001_SM_10006detail6reduce28DeviceReduceSingleTileKernelINS2_10policy_hubIlyN4cuda3std3__44plusIlEEE10Policy1000EPlSC_iS9_llNS7_10__identityEEEvT0_T1_T2_T3_T4_T6_E12temp_storage+136];
	selp.b64 	%rd220, %rd219, 0, %p48;
	add.s64 	%rd280, %rd218, %rd220;
	bra.uni 	$L__BB9_37;
$L__BB9_21:
	mov.u32 	%r13, %tid.x;
	mul.wide.u32 	%rd52, %r13, 8;
	add.s64 	%rd39, %rd35, %rd52;
	// begin inline asm
	ld.global.nc.u64 %rd38, [%rd39];
	// end inline asm
	add.s64 	%rd41, %rd39, 4096;
	// begin inline asm
	ld.global.nc.u64 %rd40, [%rd41];
	// end inline asm
	add.s64 	%rd43, %rd39, 8192;
	// begin inline asm
	ld.global.nc.u64 %rd42, [%rd43];
	// end inline asm
	add.s64 	%rd45, %rd39, 12288;
	// begin inline asm
	ld.global.nc.u64 %rd44, [%rd45];
	// end inline asm
	add.s64 	%rd47, %rd39, 16384;
	// begin inline asm
	ld.global.nc.u64 %rd46, [%rd47];
	// end inline asm
	add.s64 	%rd49, %rd39, 20480;
	// begin inline asm
	ld.global.nc.u64 %rd48, [%rd49];
	// end inline asm
	add.s64 	%rd51, %rd39, 24576;
	// begin inline asm
	ld.global.nc.u64 %rd50, [%rd51];
	// end inline asm
	add.s64 	%rd53, %rd40, %rd38;
	add.s64 	%rd54, %rd42, %rd53;
	add.s64 	%rd55, %rd44, %rd54;
	add.s64 	%rd56, %rd46, %rd55;
	add.s64 	%rd57, %rd48, %rd56;
	add.s64 	%rd279, %rd50, %rd57;
	setp.lt.u32 	%p3, %r34, 7168;
	mov.b32 	%r231, 3584;
	@%p3 bra 	$L__BB9_25;
	add.s32 	%r14, %r34, -3584;
	mov.b32 	%r231, 3584;
$L__BB9_23:
	add.s32 	%r37, %r231, %r13;
	mul.wide.u32 	%rd72, %r37, 8;
	add.s64 	%rd59, %rd35, %rd72;
	// begin inline asm
	ld.global.nc.u64 %rd58, [%rd59];
	// end inline asm
	add.s64 	%rd61, %rd59, 4096;
	// begin inline asm
	ld.global.nc.u64 %rd60, [%rd61];
	// end inline asm
	add.s64 	%rd63, %rd59, 8192;
	// begin inline asm
	ld.global.nc.u64 %rd62, [%rd63];
	// end inline asm
	add.s64 	%rd65, %rd59, 12288;
	// begin inline asm
	ld.global.nc.u64 %rd64, [%rd65];
	// end inline asm
	add.s64 	%rd67, %rd59, 16384;
	// begin inline asm
	ld.global.nc.u64 %rd66, [%rd67];
	// end inline asm
	add.s64 	%rd69, %rd59, 20480;
	// begin inline asm
	ld.global.nc.u64 %rd68, [%rd69];
	// end inline asm
	add.s64 	%rd71, %rd59, 24576;
	// begin inline asm
	ld.global.nc.u64 %rd70, [%rd71];
	// end inline asm
	add.s64 	%rd73, %rd58, %rd279;
	add.s64 	%rd74, %rd60, %rd73;
	add.s64 	%rd75, %rd62, %rd74;
	add.s64 	%rd76, %rd64, %rd75;
	add.s64 	%rd77, %rd66, %rd76;
	add.s64 	%rd78, %rd68, %rd77;
	add.s64 	%rd279, %rd70, %rd78;
	sub.s32 	%r38, %r34, %r231;
	setp.lt.s32 	%p4, %r38, 3584;
	@%p4 bra 	$L__BB9_33;
	add.s32 	%r231, %r231, 3584;
	setp.le.s32 	%p5, %r231, %r14;
	@%p5 bra 	$L__BB9_23;
$L__BB9_25:
	setp.le.s32 	%p6, %r34, %r231;
	@%p6 bra 	$L__BB9_33;
	sub.s32 	%r18, %r34, %r231;
	setp.ge.s32 	%p7, %r13, %r18;
	@%p7 bra 	$L__BB9_33;
	not.b32 	%r39, %r13;
	add.s32 	%r40, %r34, %r39;
	sub.s32 	%r19, %r40, %r231;
	and.b32  	%r41, %r19, 1536;
	setp.eq.s32 	%p8, %r41, 1536;
	mov.u32 	%r235, %r13;
	@%p8 bra 	$L__BB9_30;
	add.s32 	%r233, %r13, %r231;
	shr.u32 	%r42, %r19, 9;
	add.s32 	%r43, %r42, 1;
	and.b32  	%r44, %r43, 3;
	neg.s32 	%r232, %r44;
	mov.u32 	%r235, %r13;
$L__BB9_29:
	.pragma "nounroll";
	mul.wide.u32 	%rd82, %r233, 8;
	add.s64 	%rd81, %rd35, %rd82;
	// begin inline asm
	ld.global.nc.u64 %rd80, [%rd81];
	// end inline asm
	add.s64 	%rd279, %rd80, %rd279;
	add.s32 	%r235, %r235, 512;
	add.s32 	%r233, %r233, 512;
	add.s32 	%r232, %r232, 1;
	setp.ne.s32 	%p9, %r232, 0;
	@%p9 bra 	$L__BB9_29;
$L__BB9_30:
	setp.lt.u32 	%p10, %r19, 1536;
	@%p10 bra 	$L__BB9_33;
	cvt.u64.u32 	%rd83, %r235;
	cvt.u64.u32 	%rd84, %r231;
	add.s64 	%rd85, %rd83, %rd84;
	shl.b64 	%rd86, %rd85, 3;
	add.s64 	%rd87, %rd86, %rd35;
	add.s64 	%rd277, %rd87, 8192;
	add.s32 	%r236, %r235, %r231;
$L__BB9_32:
	mul.wide.u32 	%rd96, %r236, 8;
	add.s64 	%rd89, %rd35, %rd96;
	// begin inline asm
	ld.global.nc.u64 %rd88, [%rd89];
	// end inline asm
	add.s64 	%rd97, %rd88, %rd279;
	add.s64 	%rd91, %rd277, -4096;
	// begin inline asm
	ld.global.nc.u64 %rd90, [%rd91];
	// end inline asm
	add.s64 	%rd98, %rd90, %rd97;
	// begin inline asm
	ld.global.nc.u64 %rd92, [%rd277];
	// end inline asm
	add.s64 	%rd99, %rd92, %rd98;
	add.s64 	%rd95, %rd277, 4096;
	// begin inline asm
	ld.global.nc.u64 %rd94, [%rd95];
	// end inline asm
	add.s64 	%rd279, %rd94, %rd99;
	add.s32 	%r235, %r235, 2048;
	add.s64 	%rd277, %rd277, 16384;
	add.s32 	%r236, %r236, 2048;
	setp.lt.s32 	%p11, %r235, %r18;
	@%p11 bra 	$L__BB9_32;
$L__BB9_33:
	// begin inline asm
	mov.u32 %r45, %laneid;
	// end inline asm
	mov.b64 	{%r47, %r52}, %rd279;
	mov.b32 	%r53, 1;
	mov.b32 	%r94, 31;
	mov.b32 	%r95, -1;
	// begin inline asm
	shfl.sync.down.b32 %r46, %r47, %r53, %r94, %r95;
	// end inline asm
	// begin inline asm
	shfl.sync.down.b32 %r51, %r52, %r53, %r94, %r95;
	// end inline asm
	mov.b64 	%rd100, {%r46, %r51};
	setp.gt.s32 	%p12, %r45, 30;
	selp.b64 	%rd101, 0, %rd100, %p12;
	add.s64 	%rd102, %rd101, %rd279;
	mov.b64 	{%r57, %r62}, %rd102;
	mov.b32 	%r63, 2;
	// begin inline asm
	shfl.sync.down.b32 %r56, %r57, %r63, %r94, %r95;
	// end inline asm
	// begin inline asm
	shfl.sync.down.b32 %r61, %r62, %r63, %r94, %r95;
	// end inline asm
	mov.b64 	%rd103, {%r56, %r61};
	setp.gt.s32 	%p13, %r45, 29;
	selp.b64 	%rd104, 0, %rd103, %p13;
	add.s64 	%rd105, %rd104, %rd102;
	mov.b64 	{%r67, %r72}, %rd105;
	mov.b32 	%r73, 4;
	// begin inline asm
	shfl.sync.down.b32 %r66, %r67, %r73, %r94, %r95;
	// end inline asm
	// begin inline asm
	shfl.sync.down.b32 %r71, %r72, %r73, %r94, %r95;
	// end inline asm
	mov.b64 	%rd106, {%r66, %r71};
	setp.gt.s32 	%p14, %r45, 27;
	selp.b64 	%rd107, 0, %rd106, %p14;
	add.s64 	%rd108, %rd107, %rd105;
	mov.b64 	{%r77, %r82}, %rd108;
	mov.b32 	%r83, 8;
	// begin inline asm
	shfl.sync.down.b32 %r76, %r77, %r83, %r94, %r95;
	// end inline asm
	// begin inline asm
	shfl.sync.down.b32 %r81, %r82, %r83, %r94, %r95;
	// end inline asm
	mov.b64 	%rd109, {%r76, %r81};
	setp.gt.s32 	%p15, %r45, 23;
	selp.b64 	%rd110, 0, %rd109, %p15;
	add.s64 	%rd111, %rd110, %rd108;
	mov.b64 	{%r87, %r92}, %rd111;
	mov.b32 	%r93, 16;
	// begin inline asm
	shfl.sync.down.b32 %r86, %r87, %r93, %r94, %r95;
	// end inline asm
	// begin inline asm
	shfl.sync.down.b32 %r91, %r92, %r93, %r94, %r95;
	// end inline asm
	mov.b64 	%rd112, {%r86, %r91};
	setp.gt.s32 	%p16, %r45, 15;
	selp.b64 	%rd113, 0, %rd112, %p16;
	add.s64 	%rd280, %rd113, %rd111;
	setp.ne.s32 	%p17, %r45, 0;
	@%p17 bra 	$L__BB9_35;
	shr.u32 	%r96, %r13, 2;
	and.b32  	%r97, %r96, 248;
	mov.u32 	%r98, _ZZN3cub18CUB_300001_SM_10006detail6reduce28DeviceReduceSingleTileKernelINS2_10policy_hubIlyN4cuda3std3__44plusIlEEE10Policy1000EPlSC_iS9_llNS7_10__identityEEEvT0_T1_T2_T3_T4_T6_E12temp_storage;
	add.s32 	%r99, %r98, %r97;
	st.shared.u64 	[%r99+16], %rd280;
$L__BB9_35:
	bar.sync 	0;
	setp.ne.s32 	%p18, %r13, 0;
	@%p18 bra 	$L__BB9_37;
	ld.shared.u64 	%rd114, [_ZZN3cub18CUB_300001_SM_10006detail6reduce28DeviceReduceSingleTileKernelINS2_10policy_hubIlyN4cuda3std3__44plusIlEEE10Policy1000EPlSC_iS9_llNS7_10__identityEEEvT0_T1_T2_T3_T4_T6_E12temp_storage+24];
	add.s64 	%rd115, %rd114, %rd280;
	ld.shared.u64 	%rd116, [_ZZN3cub18CUB_300001_SM_10006detail6reduce28DeviceReduceSingleTileKernelINS2_10policy_hubIlyN4cuda3std3__44plusIlEEE10Policy1000EPlSC_iS9_llNS7_10__identityEEEvT0_T1_T2_T3_T4_T6_E12temp_storage+32];
	add.s64 	%rd117, %rd115, %rd116;
	ld.shared.u64 	%rd118, [_ZZN3cub18CUB_300001_SM_10006detail6reduce28DeviceReduceSingleTileKernelINS2_10policy_hubIlyN4cuda3std3__44plusIlEEE10Policy1000EPlSC_iS9_llNS7_10__identityEEEvT0_T1_T2_T3_T4_T6_E12temp_storage+40];
	add.s64 	%rd119, %rd117, %rd118;
	ld.shared.u64 	%rd120, [_ZZN3cub18CUB_300001_SM_10006detail6reduce28DeviceReduceSingleTileKernelINS2_10policy_hubIlyN4cuda3std3__44plusIlEEE10Policy1000EPlSC_iS9_llNS7_10__identityEEEvT0_T1_T2_T3_T4_T6_E12temp_storage+48];
	add.s64 	%rd121, %rd119, %rd120;
	ld.shared.u64 	%rd122, [_ZZN3cub18CUB_300001_SM_10006detail6reduce28DeviceReduceSingleTileKernelINS2_10policy_hubIlyN4cuda3std3__44plusIlEEE10Policy1000EPlSC_iS9_llNS7_10__identityEEEvT0_T1_T2_T3_T4_T6_E12temp_storage+56];
	add.s64 	%rd123, %rd121, %rd122;
	ld.shared.u64 	%rd124, [_ZZN3cub18CUB_300001_SM_10006detail6reduce28DeviceReduceSingleTileKernelINS2_10policy_hubIlyN4cuda3std3__44plusIlEEE10Policy1000EPlSC_iS9_llNS7_10__identityEEEvT0_T1_T2_T3_T4_T6_E12temp_storage+64];
	add.s64 	%rd125, %rd123, %rd124;
	ld.shared.u64 	%rd126, [_ZZN3cub18CUB_300001_SM_10006detail6reduce28DeviceReduceSingleTileKernelINS2_10policy_hubIlyN4cuda3std3__44plusIlEEE10Policy1000EPlSC_iS9_llNS7_10__identityEEEvT0_T1_T2_T3_T4_T6_E12temp_storage+72];
	add.s64 	%rd127, %rd125, %rd126;
	ld.shared.u64 	%rd128, [_ZZN3cub18CUB_300001_SM_10006detail6reduce28DeviceReduceSingleTileKernelINS2_10policy_hubIlyN4cuda3std3__44plusIlEEE10Policy1000EPlSC_iS9_llNS7_10__identityEEEvT0_T1_T2_T3_T4_T6_E12temp_storage+80];
	add.s64 	%rd129, %rd127, %rd128;
	ld.shared.u64 	%rd130, [_ZZN3cub18CUB_300001_SM_10006detail6reduce28DeviceReduceSingleTileKernelINS2_10policy_hubIlyN4cuda3std3__44plusIlEEE10Policy1000EPlSC_iS9_llNS7_10__identityEEEvT0_T1_T2_T3_T4_T6_E12temp_storage+88];
	add.s64 	%rd131, %rd129, %rd130;
	ld.shared.u64 	%rd132, [_ZZN3cub18CUB_300001_SM_10006detail6reduce28DeviceReduceSingleTileKernelINS2_10policy_hubIlyN4cuda3std3__44plusIlEEE10Policy1000EPlSC_iS9_llNS7_10__identityEEEvT0_T1_T2_T3_T4_T6_E12temp_storage+96];
	add.s64 	%rd133, %rd131, %rd132;
	ld.shared.u64 	%rd134, [_ZZN3cub18CUB_300001_SM_10006detail6reduce28DeviceReduceSingleTileKernelINS2_10policy_hubIlyN4cuda3std3__44plusIlEEE10Policy1000EPlSC_iS9_llNS7_10__identityEEEvT0_T1_T2_T3_T4_T6_E12temp_storage+104];
	add.s64 	%rd135, %rd133, %rd134;
	ld.shared.u64 	%rd136, [_ZZN3cub18CUB_300001_SM_10006detail6reduce28DeviceReduceSingleTileKernelINS2_10policy_hubIlyN4cuda3std3__44plusIlEEE10Policy1000EPlSC_iS9_llNS7_10__identityEEEvT0_T1_T2_T3_T4_T6_E12temp_storage+112];
	add.s64 	%rd137, %rd135, %rd136;
	ld.shared.u64 	%rd138, [_ZZN3cub18CUB_300001_SM_10006detail6reduce28DeviceReduceSingleTileKernelINS2_10policy_hubIlyN4cuda3std3__44plusIlEEE10Policy1000EPlSC_iS9_llNS7_10__identityEEEvT0_T1_T2_T3_T4_T6_E12temp_storage+120];
	add.s64 	%rd139, %rd137, %rd138;
	ld.shared.u64 	%rd140, [_ZZN3cub18CUB_300001_SM_10006detail6reduce28DeviceReduceSingleTileKernelINS2_10policy_hubIlyN4cuda3std3__44plusIlEEE10Policy1000EPlSC_iS9_llNS7_10__identityEEEvT0_T1_T2_T3_T4_T6_E12temp_storage+128];
	add.s64 	%rd141, %rd139, %rd140;
	ld.shared.u64 	%rd142, [_ZZN3cub18CUB_300001_SM_10006detail6reduce28DeviceReduceSingleTileKernelINS2_10policy_hubIlyN4cuda3std3__44plusIlEEE10Policy1000EPlSC_iS9_llNS7_10__identityEEEvT0_T1_T2_T3_T4_T6_E12temp_storage+136];
	add.s64 	%rd280, %rd141, %rd142;
$L__BB9_37:
	mov.u32 	%r223, %tid.x;
	setp.ne.s32 	%p56, %r223, 0;
	@%p56 bra 	$L__BB9_39;
	add.s64 	%rd264, %rd280, %rd36;
	st.global.u64 	[%rd1], %rd264;
$L__BB9_39:
	ret;

}
	// .globl	_ZN3cub18CUB_300001_SM_10006detail10radix_sort31DeviceRadixSortSingleTileKernelINS1_5radix10policy_hubIfiyE10Policy1000ELNS0_9SortOrderE1EfiyNS1_21identity_decomposer_tEEEvPKT1_PSA_PKT2_PSE_T3_iiT4_
.visible .entry _ZN3cub18CUB_300001_SM_10006detail10radix_sort31DeviceRadixSortSingleTileKernelINS1_5radix10policy_hubIfiyE10Policy1000ELNS0_9SortOrderE1EfiyNS1_21identity_decomposer_tEEEvPKT1_PSA_PKT2_PSE_T3_iiT4_(
	.param .u64 .ptr .align 1 _ZN3cub18CUB_300001_SM_10006detail10radix_sort31DeviceRadixSortSingleTileKernelINS1_5radix10policy_hubIfiyE10Policy1000ELNS0_9SortOrderE1EfiyNS1_21identity_decomposer_tEEEvPKT1_PSA_PKT2_PSE_T3_iiT4__param_0,
	.param .u64 .ptr .align 1 _ZN3cub18CUB_300001_SM_10006detail10radix_sort31DeviceRadixSortSingleTileKernelINS1_5radix10policy_hubIfiyE10Policy1000ELNS0_9SortOrderE1EfiyNS1_21identity_decomposer_tEEEvPKT1_PSA_PKT2_PSE_T3_iiT4__param_1,
	.param .u64 .ptr .align 1 _ZN3cub18CUB_300001_SM_10006detail10radix_sort31DeviceRadixSortSingleTileKernelINS1_5radix10policy_hubIfiyE10Policy1000ELNS0_9SortOrderE1EfiyNS1_21identity_decomposer_tEEEvPKT1_PSA_PKT2_PSE_T3_iiT4__param_2,
	.param .u64 .ptr .align 1 _ZN3cub18CUB_300001_SM_10006detail10radix_sort31DeviceRadixSortSingleTileKernelINS1_5radix10policy_hubIfiyE10Policy1000ELNS0_9SortOrderE1EfiyNS1_21identity_decomposer_tEEEvPKT1_PSA_PKT2_PSE_T3_iiT4__param_3,
	.param .u64 _ZN3cub18CUB_300001_SM_10006detail10radix_sort31DeviceRadixSortSingleTileKernelINS1_5radix10policy_hubIfiyE10Policy1000ELNS0_9SortOrderE1EfiyNS1_21identity_decomposer_tEEEvPKT1_PSA_PKT2_PSE_T3_iiT4__param_4,
	.param .u32 _ZN3cub18CUB_300001_SM_10006detail10radix_sort31DeviceRadixSortSingleTileKernelINS1_5radix10policy_hubIfiyE10Policy1000ELNS0_9SortOrderE1EfiyNS1_21identity_decomposer_tEEEvPKT1_PSA_PKT2_PSE_T3_iiT4__param_5,
	.param .u32 _ZN3cub18CUB_300001_SM_10006detail10radix_sort31DeviceRadixSortSingleTileKernelINS1_5radix10policy_hubIfiyE10Policy1000ELNS0_9SortOrderE1EfiyNS1_21identity_decomposer_tEEEvPKT1_PSA_PKT2_PSE_T3_iiT4__param_6,
	.param .align 1 .b8 _ZN3cub18CUB_300001_SM_10006detail10radix_sort31DeviceRadixSortSingleTileKernelINS1_5radix10policy_hubIfiyE10Policy1000ELNS0_9SortOrderE1EfiyNS1_21identity_decomposer_tEEEvPKT1_PSA_PKT2_PSE_T3_iiT4__param_7[1]
)
.maxntid 256
.minnctapersm 1
{
	.reg .pred 	%p<130>;
	.reg .b16 	%rs<39>;
	.reg .b32 	%r<957>;
	.reg .b64 	%rd<37>;
	// demoted variable
	.shared .align 16 .b8 _ZZN3cub18CUB_300001_SM_10006detail10radix_sort31DeviceRadixSortSingleTileKernelINS1_5radix10policy_hubIfiyE10Policy1000ELNS0_9SortOrderE1EfiyNS1_21identity_decomposer_tEEEvPKT1_PSA_PKT2_PSE_T3_iiT4_E12temp_storage[33856];
	ld.param.u64 	%rd10, [_ZN3cub18CUB_300001_SM_10006detail10radix_sort31DeviceRadixSortSingleTileKernelINS1_5radix10policy_hubIfiyE10Policy1000ELNS0_9SortOrderE1EfiyNS1_21identity_decomposer_tEEEvPKT1_PSA_PKT2_PSE_T3_iiT4__param_0];
	ld.param.u64 	%rd6, [_ZN3cub18CUB_300001_SM_10006detail10radix_sort31DeviceRadixSortSingleTileKernelINS1_5radix10policy_hubIfiyE10Policy1000ELNS0_9SortOrderE1EfiyNS1_21identity_decomposer_tEEEvPKT1_PSA_PKT2_PSE_T3_iiT4__param_1];
	ld.param.u64 	%rd7, [_ZN3cub18CUB_300001_SM_10006detail10radix_sort31DeviceRadixSortSingleTileKernelINS1_5radix10policy_hubIfiyE10Policy1000ELNS0_9SortOrderE1EfiyNS1_21identity_decomposer_tEEEvPKT1_PSA_PKT2_PSE_T3_iiT4__param_2];
	ld.param.u64 	%rd8, [_ZN3cub18CUB_300001_SM_10006detail10radix_sort31DeviceRadixSortSingleTileKernelINS1_5radix10policy_hubIfiyE10Policy1000ELNS0_9SortOrderE1EfiyNS1_21identity_decomposer_tEEEvPKT1_PSA_PKT2_PSE_T3_iiT4__param_3];
	ld.param.u64 	%rd9, [_ZN3cub18CUB_300001_SM_10006detail10radix_sort31DeviceRadixSortSingleTileKernelINS1_5radix10policy_hubIfiyE10Policy1000ELNS0_9SortOrderE1EfiyNS1_21identity_decomposer_tEEEvPKT1_PSA_PKT2_PSE_T3_iiT4__param_4];
	ld.param.u32 	%r322, [_ZN3cub18CUB_300001_SM_10006detail10radix_sort31DeviceRadixSortSingleTileKernelINS1_5radix10policy_hubIfiyE10Policy1000ELNS0_9SortOrderE1EfiyNS1_21identity_decomposer_tEEEvPKT1_PSA_PKT2_PSE_T3_iiT4__param_5];
	ld.param.u32 	%r323, [_ZN3cub18CUB_300001_SM_10006detail10radix_sort31DeviceRadixSortSingleTileKernelINS1_5radix10policy_hubIfiyE10Policy1000ELNS0_9SortOrderE1EfiyNS1_21identity_decomposer_tEEEvPKT1_PSA_PKT2_PSE_T3_iiT4__param_6];
	cvta.to.global.u64 	%rd11, %rd10;
	cvt.u32.u64 	%r1, %rd9;
	mov.u32 	%r2, %tid.x;
	mul.lo.s32 	%r3, %r2, 19;
	setp.ge.s32 	%p1, %r3, %r1;
	mul.wide.u32 	%rd12, %r3, 4;
	add.s64 	%rd1, %rd11, %rd12;
	mov.b32 	%r877, -1;
	@%p1 bra 	$L__BB10_2;
	ld.global.u32 	%r877, [%rd1];
$L__BB10_2:
	add.s32 	%r6, %r3, 1;
	setp.ge.s32 	%p2, %r6, %r1;
	mov.b32 	%r878, -1;
	@%p2 bra 	$L__BB10_4;
	ld.global.u32 	%r878, [%rd1+4];
$L__BB10_4:
	add.s32 	%r9, %r3, 2;
	setp.ge.s32 	%p3, %r9, %r1;
	mov.b32 	%r879, -1;
	@%p3 bra 	$L__BB10_6;
	ld.global.u32 	%r879, [%rd1+8];
$L__BB10_6:
	add.s32 	%r12, %r3, 3;
	setp.ge.s32 	%p4, %r12, %r1;
	mov.b32 	%r880, -1;
	@%p4 bra 	$L__BB10_8;
	ld.global.u32 	%r880, [%rd1+12];
$L__BB10_8:
	add.s32 	%r15, %r3, 4;
	setp.ge.s32 	%p5, %r15, %r1;
	mov.b32 	%r881, -1;
	@%p5 bra 	$L__BB10_10;
	ld.global.u32 	%r881, [%rd1+16];
$L__BB10_10:
	add.s32 	%r18, %r3, 5;
	setp.ge.s32 	%p6, %r18, %r1;
	mov.b32 	%r882, -1;
	@%p6 bra 	$L__BB10_12;
	ld.global.u32 	%r882, [%rd1+20];
$L__BB10_12:
	add.s32 	%r21, %r3, 6;
	setp.ge.s32 	%p7, %r21, %r1;
	mov.b32 	%r883, -1;
	@%p7 bra 	$L__BB10_14;
	ld.global.u32 	%r883, [%rd1+24];
$L__BB10_14:
	add.s32 	%r24, %r3, 7;
	setp.ge.s32 	%p8, %r24, %r1;
	mov.b32 	%r884, -1;
	@%p8 bra 	$L__BB10_16;
	ld.global.u32 	%r884, [%rd1+28];
$L__BB10_16:
	add.s32 	%r27, %r3, 8;
	setp.ge.s32 	%p9, %r27, %r1;
	mov.b32 	%r885, -1;
	@%p9 bra 	$L__BB10_18;
	ld.global.u32 	%r885, [%rd1+32];
$L__BB10_18:
	add.s32 	%r30, %r3, 9;
	setp.ge.s32 	%p10, %r30, %r1;
	mov.b32 	%r886, -1;
	@%p10 bra 	$L__BB10_20;
	ld.global.u32 	%r886, [%rd1+36];
$L__BB10_20:
	add.s32 	%r33, %r3, 10;
	setp.ge.s32 	%p11, %r33, %r1;
	mov.b32 	%r887, -1;
	@%p11 bra 	$L__BB10_22;
	ld.global.u32 	%r887, [%rd1+40];
$L__BB10_22:
	add.s32 	%r36, %r3, 11;
	setp.ge.s32 	%p12, %r36, %r1;
	mov.b32 	%r888, -1;
	@%p12 bra 	$L__BB10_24;
	ld.global.u32 	%r888, [%rd1+44];
$L__BB10_24:
	add.s32 	%r39, %r3, 12;
	setp.ge.s32 	%p13, %r39, %r1;
	mov.b32 	%r889, -1;
	@%p13 bra 	$L__BB10_26;
	ld.global.u32 	%r889, [%rd1+48];
$L__BB10_26:
	add.s32 	%r42, %r3, 13;
	setp.ge.s32 	%p14, %r42, %r1;
	mov.b32 	%r890, -1;
	@%p14 bra 	$L__BB10_28;
	ld.global.u32 	%r890, [%rd1+52];
$L__BB10_28:
	add.s32 	%r45, %r3, 14;
	setp.ge.s32 	%p15, %r45, %r1;
	mov.b32 	%r891, -1;
	@%p15 bra 	$L__BB10_30;
	ld.global.u32 	%r891, [%rd1+56];
$L__BB10_30:
	add.s32 	%r48, %r3, 15;
	setp.ge.s32 	%p16, %r48, %r1;
	mov.b32 	%r892, -1;
	@%p16 bra 	$L__BB10_32;
	ld.global.u32 	%r892, [%rd1+60];
$L__BB10_32:
	add.s32 	%r51, %r3, 16;
	setp.ge.s32 	%p17, %r51, %r1;
	mov.b32 	%r893, -1;
	@%p17 bra 	$L__BB10_34;
	ld.global.u32 	%r893, [%rd1+64];
$L__BB10_34:
	add.s32 	%r54, %r3, 17;
	setp.ge.s32 	%p18, %r54, %r1;
	mov.b32 	%r894, -1;
	@%p18 bra 	$L__BB10_36;
	ld.global.u32 	%r894, [%rd1+68];
$L__BB10_36:
	add.s32 	%r57, %r3, 18;
	setp.ge.s32 	%p19, %r57, %r1;
	mov.b32 	%r895, -1;
	@%p19 bra 	$L__BB10_38;
	ld.global.u32 	%r895, [%rd1+72];
$L__BB10_38:
	bar.sync 	0;
	mov.b64 	{%r344, %r345}, %rd9;
	shfl.sync.idx.b32	%r60|%p20, %r344, 0, 31, -1;
	shfl.sync.idx.b32	%r346|%p21, %r345, 0, 31, -1;
	mov.b64 	%rd2, {%r60, %r346};
	setp.ge.s32 	%p22, %r3, %r60;
	cvta.to.global.u64 	%rd13, %rd7;
	add.s64 	%rd3, %rd13, %rd12;
	@%p22 bra 	$L__BB10_40;
	ld.global.u32 	%r954, [%rd3];
$L__BB10_40:
	setp.ge.s32 	%p23, %r6, %r60;
	@%p23 bra 	$L__BB10_42;
	ld.global.u32 	%r953, [%rd3+4];
$L__BB10_42:
	setp.ge.s32 	%p24, %r9, %r60;
	@%p24 bra 	$L__BB10_44;
	ld.global.u32 	%r952, [%rd3+8];
$L__BB10_44:
	setp.ge.s32 	%p25, %r12, %r60;
	@%p25 bra 	$L__BB10_46;
	ld.global.u32 	%r951, [%rd3+12];
$L__BB10_46:
	setp.ge.s32 	%p26, %r15, %r60;
	@%p26 bra 	$L__BB10_48;
	ld.global.u32 	%r950, [%rd3+16];
$L__BB10_48:
	setp.ge.s32 	%p27, %r18, %r60;
	@%p27 bra 	$L__BB10_50;
	ld.global.u32 	%r949, [%rd3+20];
$L__BB10_50:
	setp.ge.s32 	%p28, %r21, %r60;
	@%p28 bra 	$L__BB10_52;
	ld.global.u32 	%r948, [%rd3+24];
$L__BB10_52:
	setp.ge.s32 	%p29, %r24, %r60;
	@%p29 bra 	$L__BB10_54;
	ld.global.u32 	%r947, [%rd3+28];
$L__BB10_54:
	setp.ge.s32 	%p30, %r27, %r60;
	@%p30 bra 	$L__BB10_56;
	ld.global.u32 	%r946, [%rd3+32];
$L__BB10_56:
	setp.ge.s32 	%p31, %r30, %r60;
	@%p31 bra 	$L__BB10_58;
	ld.global.u32 	%r945, [%rd3+36];
$L__BB10_58:
	setp.ge.s32 	%p32, %r33, %r60;
	@%p32 bra 	$L__BB10_60;
	ld.global.u32 	%r944, [%rd3+40];
$L__BB10_60:
	setp.ge.s32 	%p33, %r36, %r60;
	@%p33 bra 	$L__BB10_62;
	ld.global.u32 	%r943, [%rd3+44];
$L__BB10_62:
	setp.ge.s32 	%p34, %r39, %r60;
	@%p34 bra 	$L__BB10_64;
	ld.global.u32 	%r942, [%rd3+48];
$L__BB10_64:
	setp.ge.s32 	%p35, %r42, %r60;
	@%p35 bra 	$L__BB10_66;
	ld.global.u32 	%r941, [%rd3+52];
$L__BB10_66:
	setp.ge.s32 	%p36, %r45, %r60;
	@%p36 bra 	$L__BB10_68;
	ld.global.u32 	%r940, [%rd3+56];
$L__BB10_68:
	setp.ge.s32 	%p37, %r48, %r60;
	@%p37 bra 	$L__BB10_70;
	ld.global.u32 	%r939, [%rd3+60];
$L__BB10_70:
	setp.ge.s32 	%p38, %r51, %r60;
	@%p38 bra 	$L__BB10_72;
	ld.global.u32 	%r938, [%rd3+64];
$L__BB10_72:
	setp.ge.s32 	%p39, %r54, %r60;
	@%p39 bra 	$L__BB10_74;
	ld.global.u32 	%r937, [%rd3+68];
$L__BB10_74:
	setp.ge.s32 	%p40, %r57, %r60;
	@%p40 bra 	$L__BB10_76;
	ld.global.u32 	%r936, [%rd3+72];
$L__BB10_76:
	bar.sync 	0;
	setp.gt.s32 	%p41, %r877, -1;
	selp.b32 	%r366, -2147483648, -1, %p41;
	xor.b32  	%r935, %r366, %r877;
	setp.gt.s32 	%p42, %r878, -1;
	selp.b32 	%r367, -2147483648, -1, %p42;
	xor.b32  	%r934, %r367, %r878;
	setp.gt.s32 	%p43, %r879, -1;
	selp.b32 	%r368, -2147483648, -1, %p43;
	xor.b32  	%r933, %r368, %r879;
	setp.gt.s32 	%p44, %r880, -1;
	selp.b32 	%r369, -2147483648, -1, %p44;
	xor.b32  	%r932, %r369, %r880;
	setp.gt.s32 	%p45, %r881, -1;
	selp.b32 	%r370, -2147483648, -1, %p45;
	xor.b32  	%r931, %r370, %r881;
	setp.gt.s32 	%p46, %r882, -1;
	selp.b32 	%r371, -2147483648, -1, %p46;
	xor.b32  	%r930, %r371, %r882;
	setp.gt.s32 	%p47, %r883, -1;
	selp.b32 	%r372, -2147483648, -1, %p47;
	xor.b32  	%r929, %r372, %r883;
	setp.gt.s32 	%p48, %r884, -1;
	selp.b32 	%r373, -2147483648, -1, %p48;
	xor.b32  	%r928, %r373, %r884;
	setp.gt.s32 	%p49, %r885, -1;
	selp.b32 	%r374, -2147483648, -1, %p49;
	xor.b32  	%r927, %r374, %r885;
	setp.gt.s32 	%p50, %r886, -1;
	selp.b32 	%r375, -2147483648, -1, %p50;
	xor.b32  	%r926, %r375, %r886;
	setp.gt.s32 	%p51, %r887, -1;
	selp.b32 	%r376, -2147483648, -1, %p51;
	xor.b32  	%r925, %r376, %r887;
	setp.gt.s32 	%p52, %r888, -1;
	selp.b32 	%r377, -2147483648, -1, %p52;
	xor.b32  	%r924, %r377, %r888;
	setp.gt.s32 	%p53, %r889, -1;
	selp.b32 	%r378, -2147483648, -1, %p53;
	xor.b32  	%r923, %r378, %r889;
	setp.gt.s32 	%p54, %r890, -1;
	selp.b32 	%r379, -2147483648, -1, %p54;
	xor.b32  	%r922, %r379, %r890;
	setp.gt.s32 	%p55, %r891, -1;
	selp.b32 	%r380, -2147483648, -1, %p55;
	xor.b32  	%r921, %r380, %r891;
	setp.gt.s32 	%p56, %r892, -1;
	selp.b32 	%r381, -2147483648, -1, %p56;
	xor.b32  	%r920, %r381, %r892;
	setp.gt.s32 	%p57, %r893, -1;
	selp.b32 	%r382, -2147483648, -1, %p57;
	xor.b32  	%r919, %r382, %r893;
	setp.gt.s32 	%p58, %r894, -1;
	selp.b32 	%r383, -2147483648, -1, %p58;
	xor.b32  	%r918, %r383, %r894;
	setp.gt.s32 	%p59, %r895, -1;
	selp.b32 	%r384, -2147483648, -1, %p59;
	xor.b32  	%r917, %r384, %r895;
	shr.u32 	%r118, %r2, 5;
	shl.b32 	%r385, %r2, 2;
	mov.u32 	%r386, _ZZN3cub18CUB_300001_SM_10006detail10radix_sort31DeviceRadixSortSingleTileKernelINS1_5radix10policy_hubIfiyE10Policy1000ELNS0_9SortOrderE1EfiyNS1_21identity_decomposer_tEEEvPKT1_PSA_PKT2_PSE_T3_iiT4_E12temp_storage;
	add.s32 	%r119, %r386, %r385;
	shl.b32 	%r387, %r2, 7;
	add.s32 	%r120, %r119, %r387;
	shl.b32 	%r388, %r118, 2;
	add.s32 	%r389, %r386, %r388;
	add.s32 	%r121, %r389, 33792;
	mad.lo.s32 	%r122, %r2, -56, %r120;
	add.s32 	%r916, %r322, 6;
	sub.s32 	%r915, %r323, %r322;
$L__BB10_77:
	add.s32 	%r449, %r916, -6;
	min.s32 	%r392, %r915, 6;
	mov.b32 	%r478, 0;
	st.shared.u32 	[%r119], %r478;
	st.shared.u32 	[%r119+1024], %r478;
	st.shared.u32 	[%r119+2048], %r478;
	st.shared.u32 	[%r119+3072], %r478;
	st.shared.u32 	[%r119+4096], %r478;
	st.shared.u32 	[%r119+5120], %r478;
	st.shared.u32 	[%r119+6144], %r478;
	st.shared.u32 	[%r119+7168], %r478;
	st.shared.u32 	[%r119+8192], %r478;
	st.shared.u32 	[%r119+9216], %r478;
	st.shared.u32 	[%r119+10240], %r478;
	st.shared.u32 	[%r119+11264], %r478;
	st.shared.u32 	[%r119+12288], %r478;
	st.shared.u32 	[%r119+13312], %r478;
	st.shared.u32 	[%r119+14336], %r478;
	st.shared.u32 	[%r119+15360], %r478;
	st.shared.u32 	[%r119+16384], %r478;
	st.shared.u32 	[%r119+17408], %r478;
	st.shared.u32 	[%r119+18432], %r478;
	st.shared.u32 	[%r119+19456], %r478;
	st.shared.u32 	[%r119+20480], %r478;
	st.shared.u32 	[%r119+21504], %r478;
	st.shared.u32 	[%r119+22528], %r478;
	st.shared.u32 	[%r119+23552], %r478;
	st.shared.u32 	[%r119+24576], %r478;
	st.shared.u32 	[%r119+25600], %r478;
	st.shared.u32 	[%r119+26624], %r478;
	st.shared.u32 	[%r119+27648], %r478;
	st.shared.u32 	[%r119+28672], %r478;
	st.shared.u32 	[%r119+29696], %r478;
	st.shared.u32 	[%r119+30720], %r478;
	st.shared.u32 	[%r119+31744], %r478;
	st.shared.u32 	[%r119+32768], %r478;
	// begin inline asm
	bmsk.clamp.b32 %r390, %r478, %r392;
	// end inline asm
	setp.eq.s32 	%p60, %r935, 2147483647;
	selp.b32 	%r394, -2147483648, %r935, %p60;
	// begin inline asm
	shr.b32 %r393, %r394, %r449;
	// end inline asm
	and.b32  	%r481, %r390, %r393;
	shl.b32 	%r482, %r481, 10;
	not.b32 	%r483, %r482;
	and.b32  	%r484, %r483, 31744;
	add.s32 	%r485, %r119, %r484;
	shr.u32 	%r486, %r481, 4;
	and.b32  	%r487, %r486, 268435454;
	sub.s32 	%r166, %r485, %r487;
	ld.shared.u16 	%rs1, [%r166+2];
	add.s16 	%rs20, %rs1, 1;
	st.shared.u16 	[%r166+2], %rs20;
	setp.eq.s32 	%p61, %r934, 2147483647;
	selp.b32 	%r397, -2147483648, %r934, %p61;
	// begin inline asm
	shr.b32 %r396, %r397, %r449;
	// end inline asm
	and.b32  	%r488, %r390, %r396;
	shl.b32 	%r489, %r488, 10;
	not.b32 	%r490, %r489;
	and.b32  	%r491, %r490, 31744;
	add.s32 	%r492, %r119, %r491;
	shr.u32 	%r493, %r488, 4;
	and.b32  	%r494, %r493, 268435454;
	sub.s32 	%r167, %r492, %r494;
	ld.shared.u16 	%rs2, [%r167+2];
	add.s16 	%rs21, %rs2, 1;
	st.shared.u16 	[%r167+2], %rs21;
	setp.eq.s32 	%p62, %r933, 2147483647;
	selp.b32 	%r400, -2147483648, %r933, %p62;
	// begin inline asm
	shr.b32 %r399, %r400, %r449;
	// end inline asm
	and.b32  	%r495, %r390, %r399;
	shl.b32 	%r496, %r495, 10;
	not.b32 	%r497, %r496;
	and.b32  	%r498, %r497, 31744;
	add.s32 	%r499, %r119, %r498;
	shr.u32 	%r500, %r495, 4;
	and.b32  	%r501, %r500, 268435454;
	sub.s32 	%r168, %r499, %r501;
	ld.shared.u16 	%rs3, [%r168+2];
	add.s16 	%rs22, %rs3, 1;
	st.shared.u16 	[%r168+2], %rs22;
	setp.eq.s32 	%p63, %r932, 2147483647;
	selp.b32 	%r403, -2147483648, %r932, %p63;
	// begin inline asm
	shr.b32 %r402, %r403, %r449;
	// end inline asm
	and.b32  	%r502, %r390, %r402;
	shl.b32 	%r503, %r502, 10;
	not.b32 	%r504, %r503;
	and.b32  	%r505, %r504, 31744;
	add.s32 	%r506, %r119, %r505;
	shr.u32 	%r507, %r502, 4;
	and.b32  	%r508, %r507, 268435454;
	sub.s32 	%r169, %r506, %r508;
	ld.shared.u16 	%rs4, [%r169+2];
	add.s16 	%rs23, %rs4, 1;
	st.shared.u16 	[%r169+2], %rs23;
	setp.eq.s32 	%p64, %r931, 2147483647;
	selp.b32 	%r406, -2147483648, %r931, %p64;
	// begin inline asm
	shr.b32 %r405, %r406, %r449;
	// end inline asm
	and.b32  	%r509, %r390, %r405;
	shl.b32 	%r510, %r509, 10;
	not.b32 	%r511, %r510;
	and.b32  	%r512, %r511, 31744;
	add.s32 	%r513, %r119, %r512;
	shr.u32 	%r514, %r509, 4;
	and.b32  	%r515, %r514, 268435454;
	sub.s32 	%r170, %r513, %r515;
	ld.shared.u16 	%rs5, [%r170+2];
	add.s16 	%rs24, %rs5, 1;
	st.shared.u16 	[%r170+2], %rs24;
	setp.eq.s32 	%p65, %r930, 2147483647;
	selp.b32 	%r409, -2147483648, %r930, %p65;
	// begin inline asm
	shr.b32 %r408, %r409, %r449;
	// end inline asm
	and.b32  	%r516, %r390, %r408;
	shl.b32 	%r517, %r516, 10;
	not.b32 	%r518, %r517;
	and.b32  	%r519, %r518, 31744;
	add.s32 	%r520, %r119, %r519;
	shr.u32 	%r521, %r516, 4;
	and.b32  	%r522, %r521, 268435454;
	sub.s32 	%r171, %r520, %r522;
	ld.shared.u16 	%rs6, [%r171+2];
	add.s16 	%rs25, %rs6, 1;
	st.shared.u16 	[%r171+2], %rs25;
	setp.eq.s32 	%p66, %r929, 2147483647;
	selp.b32 	%r412, -2147483648, %r929, %p66;
	// begin inline asm
	shr.b32 %r411, %r412, %r449;
	// end inline asm
	and.b32  	%r523, %r390, %r411;
	shl.b32 	%r524, %r523, 10;
	not.b32 	%r525, %r524;
	and.b32  	%r526, %r525, 31744;
	add.s32 	%r527, %r119, %r526;
	shr.u32 	%r528, %r523, 4;
	and.b32  	%r529, %r528, 268435454;
	sub.s32 	%r172, %r527, %r529;
	ld.shared.u16 	%rs7, [%r172+2];
	add.s16 	%rs26, %rs7, 1;
	st.shared.u16 	[%r172+2], %rs26;
	setp.eq.s32 	%p67, %r928, 2147483647;
	selp.b32 	%r415, -2147483648, %r928, %p67;
	// begin inline asm
	shr.b32 %r414, %r415, %r449;
	// end inline asm
	and.b32  	%r530, %r390, %r414;
	shl.b32 	%r531, %r530, 10;
	not.b32 	%r532, %r531;
	and.b32  	%r533, %r532, 31744;
	add.s32 	%r534, %r119, %r533;
	shr.u32 	%r535, %r530, 4;
	and.b32  	%r536, %r535, 268435454;
	sub.s32 	%r173, %r534, %r536;
	ld.shared.u16 	%rs8, [%r173+2];
	add.s16 	%rs27, %rs8, 1;
	st.shared.u16 	[%r173+2], %rs27;
	setp.eq.s32 	%p68, %r927, 2147483647;
	selp.b32 	%r418, -2147483648, %r927, %p68;
	// begin inline asm
	shr.b32 %r417, %r418, %r449;
	// end inline asm
	and.b32  	%r537, %r390, %r417;
	shl.b32 	%r538, %r537, 10;
	not.b32 	%r539, %r538;
	and.b32  	%r540, %r539, 31744;
	add.s32 	%r541, %r119, %r540;
	shr.u32 	%r542, %r537, 4;
	and.b32  	%r543, %r542, 268435454;
	sub.s32 	%r174, %r541, %r543;
	ld.shared.u16 	%rs9, [%r174+2];
	add.s16 	%rs28, %rs9, 1;
	st.shared.u16 	[%r174+2], %rs28;
	setp.eq.s32 	%p69, %r926, 2147483647;
	selp.b32 	%r421, -2147483648, %r926, %p69;
	// begin inline asm
	shr.b32 %r420, %r421, %r449;
	// end inline asm
	and.b32  	%r544, %r390, %r420;
	shl.b32 	%r545, %r544, 10;
	not.b32 	%r546, %r545;
	and.b32  	%r547, %r546, 31744;
	add.s32 	%r548, %r119, %r547;
	shr.u32 	%r549, %r544, 4;
	and.b32  	%r550, %r549, 268435454;
	sub.s32 	%r175, %r548, %r550;
	ld.shared.u16 	%rs10, [%r175+2];
	add.s16 	%rs29, %rs10, 1;
	st.shared.u16 	[%r175+2], %rs29;
	setp.eq.s32 	%p70, %r925, 2147483647;
	selp.b32 	%r424, -2147483648, %r925, %p70;
	// begin inline asm
	shr.b32 %r423, %r424, %r449;
	// end inline asm
	and.b32  	%r551, %r390, %r423;
	shl.b32 	%r552, %r551, 10;
	not.b32 	%r553, %r552;
	and.b32  	%r554, %r553, 31744;
	add.s32 	%r555, %r119, %r554;
	shr.u32 	%r556, %r551, 4;
	and.b32  	%r557, %r556, 268435454;
	sub.s32 	%r176, %r555, %r557;
	ld.shared.u16 	%rs11, [%r176+2];
	add.s16 	%rs30, %rs11, 1;
	st.shared.u16 	[%r176+2], %rs30;
	setp.eq.s32 	%p71, %r924, 2147483647;
	selp.b32 	%r427, -2147483648, %r924, %p71;
	// begin inline asm
	shr.b32 %r426, %r427, %r449;
	// end inline asm
	and.b32  	%r558, %r390, %r426;
	shl.b32 	%r559, %r558, 10;
	not.b32 	%r560, %r559;
	and.b32  	%r561, %r560, 31744;
	add.s32 	%r562, %r119, %r561;
	shr.u32 	%r563, %r558, 4;
	and.b32  	%r564, %r563, 268435454;
	sub.s32 	%r177, %r562, %r564;
	ld.shared.u16 	%rs12, [%r177+2];
	add.s16 	%rs31, %rs12, 1;
	st.shared.u16 	[%r177+2], %rs31;
	setp.eq.s32 	%p72, %r923, 2147483647;
	selp.b32 	%r430, -2147483648, %r923, %p72;
	// begin inline asm
	shr.b32 %r429, %r430, %r449;
	// end inline asm
	and.b32  	%r565, %r390, %r429;
	shl.b32 	%r566, %r565, 10;
	not.b32 	%r567, %r566;
	and.b32  	%r568, %r567, 31744;
	add.s32 	%r569, %r119, %r568;
	shr.u32 	%r570, %r565, 4;
	and.b32  	%r571, %r570, 268435454;
	sub.s32 	%r178, %r569, %r571;
	ld.shared.u16 	%rs13, [%r178+2];
	add.s16 	%rs32, %rs13, 1;
	st.shared.u16 	[%r178+2], %rs32;
	setp.eq.s32 	%p73, %r922, 2147483647;
	selp.b32 	%r433, -2147483648, %r922, %p73;
	// begin inline asm
	shr.b32 %r432, %r433, %r449;
	// end inline asm
	and.b32  	%r572, %r390, %r432;
	shl.b32 	%r573, %r572, 10;
	not.b32 	%r574, %r573;
	and.b32  	%r575, %r574, 31744;
	add.s32 	%r576, %r119, %r575;
	shr.u32 	%r577, %r572, 4;
	and.b32  	%r578, %r577, 268435454;
	sub.s32 	%r179, %r576, %r578;
	ld.shared.u16 	%rs14, [%r179+2];
	add.s16 	%rs33, %rs14, 1;
	st.shared.u16 	[%r179+2], %rs33;
	setp.eq.s32 	%p74, %r921, 2147483647;
	selp.b32 	%r436, -2147483648, %r921, %p74;
	// begin inline asm
	shr.b32 %r435, %r436, %r449;
	// end inline asm
	and.b32  	%r579, %r390, %r435;
	shl.b32 	%r580, %r579, 10;
	not.b32 	%r581, %r580;
	and.b32  	%r582, %r581, 31744;
	add.s32 	%r583, %r119, %r582;
	shr.u32 	%r584, %r579, 4;
	and.b32  	%r585, %r584, 268435454;
	sub.s32 	%r180, %r583, %r585;
	ld.shared.u16 	%rs15, [%r180+2];
	add.s16 	%rs34, %rs15, 1;
	st.shared.u16 	[%r180+2], %rs34;
	setp.eq.s32 	%p75, %r920, 2147483647;
	selp.b32 	%r439, -2147483648, %r920, %p75;
	// begin inline asm
	shr.b32 %r438, %r439, %r449;
	// end inline asm
	and.b32  	%r586, %r390, %r438;
	shl.b32 	%r587, %r586, 10;
	not.b32 	%r588, %r587;
	and.b32  	%r589, %r588, 31744;
	add.s32 	%r590, %r119, %r589;
	shr.u32 	%r591, %r586, 4;
	and.b32  	%r592, %r591, 268435454;
	sub.s32 	%r181, %r590, %r592;
	ld.shared.u16 	%rs16, [%r181+2];
	add.s16 	%rs35, %rs16, 1;
	st.shared.u16 	[%r181+2], %rs35;
	setp.eq.s32 	%p76, %r919, 2147483647;
	selp.b32 	%r442, -2147483648, %r919, %p76;
	// begin inline asm
	shr.b32 %r441, %r442, %r449;
	// end inline asm
	and.b32  	%r593, %r390, %r441;
	shl.b32 	%r594, %r593, 10;
	not.b32 	%r595, %r594;
	and.b32  	%r596, %r595, 31744;
	add.s32 	%r597, %r119, %r596;
	shr.u32 	%r598, %r593, 4;
	and.b32  	%r599, %r598, 268435454;
	sub.s32 	%r182, %r597, %r599;
	ld.shared.u16 	%rs17, [%r182+2];
	add.s16 	%rs36, %rs17, 1;
	st.shared.u16 	[%r182+2], %rs36;
	setp.eq.s32 	%p77, %r918, 2147483647;
	selp.b32 	%r445, -2147483648, %r918, %p77;
	// begin inline asm
	shr.b32 %r444, %r445, %r449;
	// end inline asm
	and.b32  	%r600, %r390, %r444;
	shl.b32 	%r601, %r600, 10;
	not.b32 	%r602, %r601;
	and.b32  	%r603, %r602, 31744;
	add.s32 	%r604, %r119, %r603;
	shr.u32 	%r605, %r600, 4;
	and.b32  	%r606, %r605, 268435454;
	sub.s32 	%r183, %r604, %r606;
	ld.shared.u16 	%rs18, [%r183+2];
	add.s16 	%rs37, %rs18, 1;
	st.shared.u16 	[%r183+2], %rs37;
	setp.eq.s32 	%p78, %r917, 2147483647;
	selp.b32 	%r448, -2147483648, %r917, %p78;
	// begin inline asm
	shr.b32 %r447, %r448, %r449;
	// end inline asm
	and.b32  	%r607, %r390, %r447;
	shl.b32 	%r608, %r607, 10;
	not.b32 	%r609, %r608;
	and.b32  	%r610, %r609, 31744;
	add.s32 	%r611, %r119, %r610;
	shr.u32 	%r612, %r607, 4;
	and.b32  	%r613, %r612, 268435454;
	sub.s32 	%r184, %r611, %r613;
	ld.shared.u16 	%rs19, [%r184+2];
	add.s16 	%rs38, %rs19, 1;
	st.shared.u16 	[%r184+2], %rs38;
	bar.sync 	0;
	ld.shared.u32 	%r185, [%r120];
	ld.shared.u32 	%r614, [%r120+4];
	ld.shared.u32 	%r615, [%r120+8];
	ld.shared.u32 	%r616, [%r120+12];
	ld.shared.u32 	%r617, [%r120+16];
	ld.shared.u32 	%r618, [%r120+20];
	ld.shared.u32 	%r619, [%r120+24];
	ld.shared.u32 	%r620, [%r120+28];
	ld.shared.u32 	%r621, [%r120+32];
	ld.shared.u32 	%r622, [%r120+36];
	ld.shared.u32 	%r623, [%r120+40];
	ld.shared.u32 	%r624, [%r120+44];
	ld.shared.u32 	%r625, [%r120+48];
	ld.shared.u32 	%r626, [%r120+52];
	ld.shared.u32 	%r627, [%r120+56];
	ld.shared.u32 	%r628, [%r120+60];
	ld.shared.u32 	%r629, [%r120+64];
	ld.shared.u32 	%r630, [%r120+68];
	ld.shared.u32 	%r631, [%r120+72];
	ld.shared.u32 	%r632, [%r120+76];
	ld.shared.u32 	%r633, [%r120+80];
	ld.shared.u32 	%r634, [%r120+84];
	ld.shared.u32 	%r635, [%r120+88];
	ld.shared.u32 	%r636, [%r120+92];
	ld.shared.u32 	%r637, [%r120+96];
	ld.shared.u32 	%r638, [%r120+100];
	ld.shared.u32 	%r639, [%r120+104];
	ld.shared.u32 	%r640, [%r120+108];
	ld.shared.u32 	%r641, [%r120+112];
	ld.shared.u32 	%r642, [%r120+116];
	ld.shared.u32 	%r643, [%r120+120];
	ld.shared.u32 	%r644, [%r120+124];
	ld.shared.u32 	%r645, [%r120+128];
	add.s32 	%r186, %r614, %r185;
	add.s32 	%r187, %r615, %r186;
	add.s32 	%r188, %r616, %r187;
	add.s32 	%r189, %r617, %r188;
	add.s32 	%r190, %r618, %r189;
	add.s32 	%r191, %r619, %r190;
	add.s32 	%r192, %r620, %r191;
	add.s32 	%r193, %r621, %r192;
	add.s32 	%r194, %r622, %r193;
	add.s32 	%r195, %r623, %r194;
	add.s32 	%r196, %r624, %r195;
	add.s32 	%r197, %r625, %r196;
	add.s32 	%r198, %r626, %r197;
	add.s32 	%r199, %r627, %r198;
	add.s32 	%r200, %r628, %r199;
	add.s32 	%r201, %r629, %r200;
	add.s32 	%r202, %r630, %r201;
	add.s32 	%r203, %r631, %r202;
	add.s32 	%r204, %r632, %r203;
	add.s32 	%r205, %r633, %r204;
	add.s32 	%r206, %r634, %r205;
	add.s32 	%r207, %r635, %r206;
	add.s32 	%r208, %r636, %r207;
	add.s32 	%r209, %r637, %r208;
	add.s32 	%r210, %r638, %r209;
	add.s32 	%r211, %r639, %r210;
	add.s32 	%r212, %r640, %r211;
	add.s32 	%r213, %r641, %r212;
	add.s32 	%r214, %r642, %r213;
	add.s32 	%r215, %r643, %r214;
	add.s32 	%r216, %r644, %r215;
	add.s32 	%r455, %r645, %r216;
	// begin inline asm
	mov.u32 %r450, %laneid;
	// end inline asm
	mov.b32 	%r453, 1;
	mov.b32 	%r480, -1;
	// begin inline asm
	{  .reg .u32 r0;  .reg .pred p;  shfl.sync.up.b32 r0|p, %r455, %r453, %r478, %r480;  @p add.u32 r0, r0, %r455;  mov.u32 %r451, r0;}
	// end inline asm
	mov.b32 	%r459, 2;
	// begin inline asm
	{  .reg .u32 r0;  .reg .pred p;  shfl.sync.up.b32 r0|p, %r451, %r459, %r478, %r480;  @p add.u32 r0, r0, %r451;  mov.u32 %r457, r0;}
	// end inline asm
	mov.b32 	%r465, 4;
	// begin inline asm
	{  .reg .u32 r0;  .reg .pred p;  shfl.sync.up.b32 r0|p, %r457, %r465, %r478, %r480;  @p add.u32 r0, r0, %r457;  mov.u32 %r463, r0;}
	// end inline asm
	mov.b32 	%r471, 8;
	// begin inline asm
	{  .reg .u32 r0;  .reg .pred p;  shfl.sync.up.b32 r0|p, %r463, %r471, %r478, %r480;  @p add.u32 r0, r0, %r463;  mov.u32 %r469, r0;}
	// end inline asm
	mov.b32 	%r477, 16;
	// begin inline asm
	{  .reg .u32 r0;  .reg .pred p;  shfl.sync.up.b32 r0|p, %r469, %r477, %r478, %r480;  @p add.u32 r0, r0, %r469;  mov.u32 %r475, r0;}
	// end inline asm
	setp.ne.s32 	%p79, %r450, 31;
	@%p79 bra 	$L__BB10_79;
	st.shared.u32 	[%r121], %r475;
$L__BB10_79:
	sub.s32 	%r646, %r475, %r455;
	setp.gt.u32 	%p80, %r2, 31;
	setp.eq.s32 	%p81, %r118, 7;
	setp.eq.s32 	%p82, %r118, 6;
	setp.eq.s32 	%p83, %r118, 5;
	setp.eq.s32 	%p84, %r118, 4;
	setp.eq.s32 	%p85, %r118, 3;
	setp.eq.s32 	%p86, %r118, 2;
	setp.eq.s32 	%p87, %r118, 1;
	bar.sync 	0;
	ld.shared.v4.u32 	{%r647, %r648, %r649, %r650}, [_ZZN3cub18CUB_300001_SM_10006detail10radix_sort31DeviceRadixSortSingleTileKernelINS1_5radix10policy_hubIfiyE10Policy1000ELNS0_9SortOrderE1EfiyNS1_21identity_decomposer_tEEEvPKT1_PSA_PKT2_PSE_T3_iiT4_E12temp_storage+33792];
	selp.b32 	%r651, %r647, %r955, %p87;
	add.s32 	%r652, %r648, %r647;
	selp.b32 	%r653, %r652, %r651, %p86;
	add.s32 	%r654, %r652, %r649;
	selp.b32 	%r655, %r654, %r653, %p85;
	add.s32 	%r656, %r654, %r650;
	selp.b32 	%r657, %r656, %r655, %p84;
	ld.shared.v4.u32 	{%r658, %r659, %r660, %r661}, [_ZZN3cub18CUB_300001_SM_10006detail10radix_sort31DeviceRadixSortSingleTileKernelINS1_5radix10policy_hubIfiyE10Policy1000ELNS0_9SortOrderE1EfiyNS1_21identity_decomposer_tEEEvPKT1_PSA_PKT2_PSE_T3_iiT4_E12temp_storage+33808];
	add.s32 	%r662, %r656, %r658;
	selp.b32 	%r663, %r662, %r657, %p83;
	add.s32 	%r664, %r662, %r659;
	selp.b32 	%r665, %r664, %r663, %p82;
	add.s32 	%r666, %r664, %r660;
	selp.b32 	%r955, %r666, %r665, %p81;
	add.s32 	%r221, %r666, %r661;
	setp.ne.s32 	%p88, %r450, 0;
	selp.b32 	%r667, %r646, 0, %p88;
	add.s32 	%r668, %r955, %r667;
	or.pred  	%p89, %p80, %p88;
	selp.b32 	%r956, %r668, %r646, %p80;
	@%p89 bra 	$L__BB10_81;
	shl.b32 	%r956, %r221, 16;
	st.shared.u32 	[_ZZN3cub18CUB_300001_SM_10006detail10radix_sort31DeviceRadixSortSingleTileKernelINS1_5radix10policy_hubIfiyE10Policy1000ELNS0_9SortOrderE1EfiyNS1_21identity_decomposer_tEEEvPKT1_PSA_PKT2_PSE_T3_iiT4_E12temp_storage+33832], %r956;
$L__BB10_81:
	setp.eq.s32 	%p90, %r2, 0;
	bar.sync 	0;
	ld.shared.u32 	%r669, [_ZZN3cub18CUB_300001_SM_10006detail10radix_sort31DeviceRadixSortSingleTileKernelINS1_5radix10policy_hubIfiyE10Policy1000ELNS0_9SortOrderE1EfiyNS1_21identity_decomposer_tEEEvPKT1_PSA_PKT2_PSE_T3_iiT4_E12temp_storage+33832];
	selp.b32 	%r670, 0, %r669, %p90;
	add.s32 	%r671, %r956, %r670;
	add.s32 	%r672, %r185, %r671;
	add.s32 	%r673, %r186, %r671;
	add.s32 	%r674, %r187, %r671;
	add.s32 	%r675, %r188, %r671;
	add.s32 	%r676, %r189, %r671;
	add.s32 	%r677, %r190, %r671;
	add.s32 	%r678, %r191, %r671;
	add.s32 	%r679, %r192, %r671;
	add.s32 	%r680, %r193, %r671;
	add.s32 	%r681, %r194, %r671;
	add.s32 	%r682, %r195, %r671;
	add.s32 	%r683, %r196, %r671;
	add.s32 	%r684, %r197, %r671;
	add.s32 	%r685, %r198, %r671;
	add.s32 	%r686, %r199, %r671;
	add.s32 	%r687, %r200, %r671;
	add.s32 	%r688, %r201, %r671;
	add.s32 	%r689, %r202, %r671;
	add.s32 	%r690, %r203, %r671;
	add.s32 	%r691, %r204, %r671;
	add.s32 	%r692, %r205, %r671;
	add.s32 	%r693, %r206, %r671;
	add.s32 	%r694, %r207, %r671;
	add.s32 	%r695, %r208, %r671;
	add.s32 	%r696, %r209, %r671;
	add.s32 	%r697, %r210, %r671;
	add.s32 	%r698, %r211, %r671;
	add.s32 	%r699, %r212, %r671;
	add.s32 	%r700, %r213, %r671;
	add.s32 	%r701, %r214, %r671;
	add.s32 	%r702, %r215, %r671;
	add.s32 	%r703, %r216, %r671;
	st.shared.u32 	[%r120], %r671;
	st.shared.u32 	[%r120+4], %r672;
	st.shared.u32 	[%r120+8], %r673;
	st.shared.u32 	[%r120+12], %r674;
	st.shared.u32 	[%r120+16], %r675;
	st.shared.u32 	[%r120+20], %r676;
	st.shared.u32 	[%r120+24], %r677;
	st.shared.u32 	[%r120+28], %r678;
	st.shared.u32 	[%r120+32], %r679;
	st.shared.u32 	[%r120+36], %r680;
	st.shared.u32 	[%r120+40], %r681;
	st.shared.u32 	[%r120+44], %r682;
	st.shared.u32 	[%r120+48], %r683;
	st.shared.u32 	[%r120+52], %r684;
	st.shared.u32 	[%r120+56], %r685;
	st.shared.u32 	[%r120+60], %r686;
	st.shared.u32 	[%r120+64], %r687;
	st.shared.u32 	[%r120+68], %r688;
	st.shared.u32 	[%r120+72], %r689;
	st.shared.u32 	[%r120+76], %r690;
	st.shared.u32 	[%r120+80], %r691;
	st.shared.u32 	[%r120+84], %r692;
	st.shared.u32 	[%r120+88], %r693;
	st.shared.u32 	[%r120+92], %r694;
	st.shared.u32 	[%r120+96], %r695;
	st.shared.u32 	[%r120+100], %r696;
	st.shared.u32 	[%r120+104], %r697;
	st.shared.u32 	[%r120+108], %r698;
	st.shared.u32 	[%r120+112], %r699;
	st.shared.u32 	[%r120+116], %r700;
	st.shared.u32 	[%r120+120], %r701;
	st.shared.u32 	[%r120+124], %r702;
	st.shared.u32 	[%r120+128], %r703;
	bar.sync 	0;
	cvt.u32.u16 	%r704, %rs1;
	ld.shared.u16 	%r705, [%r166+2];
	add.s32 	%r225, %r705, %r704;
	cvt.u32.u16 	%r706, %rs2;
	ld.shared.u16 	%r707, [%r167+2];
	add.s32 	%r226, %r707, %r706;
	cvt.u32.u16 	%r708, %rs3;
	ld.shared.u16 	%r709, [%r168+2];
	add.s32 	%r227, %r709, %r708;
	cvt.u32.u16 	%r710, %rs4;
	ld.shared.u16 	%r711, [%r169+2];
	add.s32 	%r228, %r711, %r710;
	cvt.u32.u16 	%r712, %rs5;
	ld.shared.u16 	%r713, [%r170+2];
	add.s32 	%r229, %r713, %r712;
	cvt.u32.u16 	%r714, %rs6;
	ld.shared.u16 	%r715, [%r171+2];
	add.s32 	%r230, %r715, %r714;
	cvt.u32.u16 	%r716, %rs7;
	ld.shared.u16 	%r717, [%r172+2];
	add.s32 	%r231, %r717, %r716;
	cvt.u32.u16 	%r718, %rs8;
	ld.shared.u16 	%r719, [%r173+2];
	add.s32 	%r232, %r719, %r718;
	cvt.u32.u16 	%r720, %rs9;
	ld.shared.u16 	%r721, [%r174+2];
	add.s32 	%r233, %r721, %r720;
	cvt.u32.u16 	%r722, %rs10;
	ld.shared.u16 	%r723, [%r175+2];
	add.s32 	%r234, %r723, %r722;
	cvt.u32.u16 	%r724, %rs11;
	ld.shared.u16 	%r725, [%r176+2];
	add.s32 	%r235, %r725, %r724;
	cvt.u32.u16 	%r726, %rs12;
	ld.shared.u16 	%r727, [%r177+2];
	add.s32 	%r236, %r727, %r726;
	cvt.u32.u16 	%r728, %rs13;
	ld.shared.u16 	%r729, [%r178+2];
	add.s32 	%r237, %r729, %r728;
	cvt.u32.u16 	%r730, %rs14;
	ld.shared.u16 	%r731, [%r179+2];
	add.s32 	%r238, %r731, %r730;
	cvt.u32.u16 	%r732, %rs15;
	ld.shared.u16 	%r733, [%r180+2];
	add.s32 	%r239, %r733, %r732;
	cvt.u32.u16 	%r734, %rs16;
	ld.shared.u16 	%r735, [%r181+2];
	add.s32 	%r240, %r735, %r734;
	cvt.u32.u16 	%r736, %rs17;
	ld.shared.u16 	%r737, [%r182+2];
	add.s32 	%r241, %r737, %r736;
	cvt.u32.u16 	%r738, %rs18;
	ld.shared.u16 	%r739, [%r183+2];
	add.s32 	%r242, %r739, %r738;
	cvt.u32.u16 	%r740, %rs19;
	ld.shared.u16 	%r741, [%r184+2];
	add.s32 	%r243, %r741, %r740;
	bar.sync 	0;
	setp.lt.s32 	%p91, %r916, %r323;
	@%p91 bra 	$L__BB10_121;
	cvt.u64.u32 	%rd15, %r2;
	shl.b32 	%r742, %r225, 2;
	mov.u32 	%r743, _ZZN3cub18CUB_300001_SM_10006detail10radix_sort31DeviceRadixSortSingleTileKernelINS1_5radix10policy_hubIfiyE10Policy1000ELNS0_9SortOrderE1EfiyNS1_21identity_decomposer_tEEEvPKT1_PSA_PKT2_PSE_T3_iiT4_E12temp_storage;
	add.s32 	%r744, %r743, %r742;
	st.shared.u32 	[%r744], %r935;
	shl.b32 	%r745, %r226, 2;
	add.s32 	%r746, %r743, %r745;
	st.shared.u32 	[%r746], %r934;
	shl.b32 	%r747, %r227, 2;
	add.s32 	%r748, %r743, %r747;
	st.shared.u32 	[%r748], %r933;
	shl.b32 	%r749, %r228, 2;
	add.s32 	%r750, %r743, %r749;
	st.shared.u32 	[%r750], %r932;
	shl.b32 	%r751, %r229, 2;
	add.s32 	%r752, %r743, %r751;
	st.shared.u32 	[%r752], %r931;
	shl.b32 	%r753, %r230, 2;
	add.s32 	%r754, %r743, %r753;
	st.shared.u32 	[%r754], %r930;
	shl.b32 	%r755, %r231, 2;
	add.s32 	%r756, %r743, %r755;
	st.shared.u32 	[%r756], %r929;
	shl.b32 	%r757, %r232, 2;
	add.s32 	%r758, %r743, %r757;
	st.shared.u32 	[%r758], %r928;
	shl.b32 	%r759, %r233, 2;
	add.s32 	%r760, %r743, %r759;
	st.shared.u32 	[%r760], %r927;
	shl.b32 	%r761, %r234, 2;
	add.s32 	%r762, %r743, %r761;
	st.shared.u32 	[%r762], %r926;
	shl.b32 	%r763, %r235, 2;
	add.s32 	%r764, %r743, %r763;
	st.shared.u32 	[%r764], %r925;
	shl.b32 	%r765, %r236, 2;
	add.s32 	%r766, %r743, %r765;
	st.shared.u32 	[%r766], %r924;
	shl.b32 	%r767, %r237, 2;
	add.s32 	%r768, %r743, %r767;
	st.shared.u32 	[%r768], %r923;
	shl.b32 	%r769, %r238, 2;
	add.s32 	%r770, %r743, %r769;
	st.shared.u32 	[%r770], %r922;
	shl.b32 	%r771, %r239, 2;
	add.s32 	%r772, %r743, %r771;
	st.shared.u32 	[%r772], %r921;
	shl.b32 	%r773, %r240, 2;
	add.s32 	%r774, %r743, %r773;
	st.shared.u32 	[%r774], %r920;
	shl.b32 	%r775, %r241, 2;
	add.s32 	%r776, %r743, %r775;
	st.shared.u32 	[%r776], %r919;
	shl.b32 	%r777, %r242, 2;
	add.s32 	%r778, %r743, %r777;
	st.shared.u32 	[%r778], %r918;
	shl.b32 	%r779, %r243, 2;
	add.s32 	%r780, %r743, %r779;
	st.shared.u32 	[%r780], %r917;
	bar.sync 	0;
	mad.lo.s32 	%r244, %r2, -72, %r122;
	ld.shared.u32 	%r245, [%r244];
	ld.shared.u32 	%r246, [%r244+1024];
	ld.shared.u32 	%r247, [%r244+2048];
	ld.shared.u32 	%r248, [%r244+3072];
	ld.shared.u32 	%r249, [%r244+4096];
	ld.shared.u32 	%r250, [%r244+5120];
	ld.shared.u32 	%r251, [%r244+6144];
	ld.shared.u32 	%r252, [%r244+7168];
	ld.shared.u32 	%r253, [%r244+8192];
	ld.shared.u32 	%r254, [%r244+9216];
	ld.shared.u32 	%r255, [%r244+10240];
	ld.shared.u32 	%r256, [%r244+11264];
	ld.shared.u32 	%r257, [%r244+12288];
	ld.shared.u32 	%r258, [%r244+13312];
	ld.shared.u32 	%r259, [%r244+14336];
	ld.shared.u32 	%r260, [%r244+15360];
	ld.shared.u32 	%r261, [%r244+16384];
	ld.shared.u32 	%r262, [%r244+17408];
	ld.shared.u32 	%r263, [%r244+18432];
	bar.sync 	0;
	st.shared.u32 	[%r744], %r954;
	st.shared.u32 	[%r746], %r953;
	st.shared.u32 	[%r748], %r952;
	st.shared.u32 	[%r750], %r951;
	st.shared.u32 	[%r752], %r950;
	st.shared.u32 	[%r754], %r949;
	st.shared.u32 	[%r756], %r948;
	st.shared.u32 	[%r758], %r947;
	st.shared.u32 	[%r760], %r946;
	st.shared.u32 	[%r762], %r945;
	st.shared.u32 	[%r764], %r944;
	st.shared.u32 	[%r766], %r943;
	st.shared.u32 	[%r768], %r942;
	st.shared.u32 	[%r770], %r941;
	st.shared.u32 	[%r772], %r940;
	st.shared.u32 	[%r774], %r939;
	st.shared.u32 	[%r776], %r938;
	st.shared.u32 	[%r778], %r937;
	st.shared.u32 	[%r780], %r936;
	bar.sync 	0;
	ld.shared.u32 	%r264, [%r244+1024];
	ld.shared.u32 	%r265, [%r244+2048];
	ld.shared.u32 	%r266, [%r244+3072];
	ld.shared.u32 	%r267, [%r244+4096];
	ld.shared.u32 	%r268, [%r244+5120];
	ld.shared.u32 	%r269, [%r244+6144];
	ld.shared.u32 	%r270, [%r244+7168];
	ld.shared.u32 	%r271, [%r244+8192];
	ld.shared.u32 	%r272, [%r244+9216];
	ld.shared.u32 	%r273, [%r244+10240];
	ld.shared.u32 	%r274, [%r244+11264];
	ld.shared.u32 	%r275, [%r244+12288];
	ld.shared.u32 	%r276, [%r244+13312];
	ld.shared.u32 	%r277, [%r244+14336];
	ld.shared.u32 	%r278, [%r244+15360];
	ld.shared.u32 	%r279, [%r244+16384];
	ld.shared.u32 	%r280, [%r244+17408];
	ld.shared.u32 	%r281, [%r244+18432];
	setp.gt.u64 	%p92, %rd2, %rd15;
	cvta.to.global.u64 	%rd16, %rd6;
	mul.wide.u32 	%rd17, %r2, 4;
	add.s64 	%rd4, %rd16, %rd17;
	cvta.to.global.u64 	%rd18, %rd8;
	add.s64 	%rd5, %rd18, %rd17;
	@%p92 bra 	$L__BB10_83;
	bra.uni 	$L__BB10_84;
$L__BB10_83:
	ld.shared.u32 	%r781, [%r244];
	setp.gt.s32 	%p93, %r245, -1;
	selp.b32 	%r782, -1, -2147483648, %p93;
	xor.b32  	%r783, %r782, %r245;
	st.global.u32 	[%rd4], %r783;
	st.global.u32 	[%rd5], %r781;
$L__BB10_84:
	add.s32 	%r784, %r2, 256;
	cvt.u64.u32 	%rd19, %r784;
	setp.le.u64 	%p94, %rd2, %rd19;
	@%p94 bra 	$L__BB10_86;
	setp.gt.s32 	%p95, %r246, -1;
	selp.b32 	%r785, -1, -2147483648, %p95;
	xor.b32  	%r786, %r785, %r246;
	st.global.u32 	[%rd4+1024], %r786;
	st.global.u32 	[%rd5+1024], %r264;
$L__BB10_86:
	add.s32 	%r787, %r2, 512;
	cvt.u64.u32 	%rd20, %r787;
	setp.le.u64 	%p96, %rd2, %rd20;
	@%p96 bra 	$L__BB10_88;
	setp.gt.s32 	%p97, %r247, -1;
	selp.b32 	%r788, -1, -2147483648, %p97;
	xor.b32  	%r789, %r788, %r247;
	st.global.u32 	[%rd4+2048], %r789;
	st.global.u32 	[%rd5+2048], %r265;
$L__BB10_88:
	add.s32 	%r790, %r2, 768;
	cvt.u64.u32 	%rd21, %r790;
	setp.le.u64 	%p98, %rd2, %rd21;
	@%p98 bra 	$L__BB10_90;
	setp.gt.s32 	%p99, %r248, -1;
	selp.b32 	%r791, -1, -2147483648, %p99;
	xor.b32  	%r792, %r791, %r248;
	st.global.u32 	[%rd4+3072], %r792;
	st.global.u32 	[%rd5+3072], %r266;
$L__BB10_90:
	or.b32  	%r793, %r2, 1024;
	cvt.u64.u32 	%rd22, %r793;
	setp.le.u64 	%p100, %rd2, %rd22;
	@%p100 bra 	$L__BB10_92;
	setp.gt.s32 	%p101, %r249, -1;
	selp.b32 	%r794, -1, -2147483648, %p101;
	xor.b32  	%r795, %r794, %r249;
	st.global.u32 	[%rd4+4096], %r795;
	st.global.u32 	[%rd5+4096], %r267;
$L__BB10_92:
	add.s32 	%r796, %r2, 1280;
	cvt.u64.u32 	%rd23, %r796;
	setp.le.u64 	%p102, %rd2, %rd23;
	@%p102 bra 	$L__BB10_94;
	setp.gt.s32 	%p103, %r250, -1;
	selp.b32 	%r797, -1, -2147483648, %p103;
	xor.b32  	%r798, %r797, %r250;
	st.global.u32 	[%rd4+5120], %r798;
	st.global.u32 	[%rd5+5120], %r268;
$L__BB10_94:
	add.s32 	%r799, %r2, 1536;
	cvt.u64.u32 	%rd24, %r799;
	setp.le.u64 	%p104, %rd2, %rd24;
	@%p104 bra 	$L__BB10_96;
	setp.gt.s32 	%p105, %r251, -1;
	selp.b32 	%r800, -1, -2147483648, %p105;
	xor.b32  	%r801, %r800, %r251;
	st.global.u32 	[%rd4+6144], %r801;
	st.global.u32 	[%rd5+6144], %r269;
$L__BB10_96:
	add.s32 	%r802, %r2, 1792;
	cvt.u64.u32 	%rd25, %r802;
	setp.le.u64 	%p106, %rd2, %rd25;
	@%p106 bra 	$L__BB10_98;
	setp.gt.s32 	%p107, %r252, -1;
	selp.b32 	%r803, -1, -2147483648, %p107;
	xor.b32  	%r804, %r803, %r252;
	st.global.u32 	[%rd4+7168], %r804;
	st.global.u32 	[%rd5+7168], %r270;
$L__BB10_98:
	or.b32  	%r805, %r2, 2048;
	cvt.u64.u32 	%rd26, %r805;
	setp.le.u64 	%p108, %rd2, %rd26;
	@%p108 bra 	$L__BB10_100;
	setp.gt.s32 	%p109, %r253, -1;
	selp.b32 	%r806, -1, -2147483648, %p109;
	xor.b32  	%r807, %r806, %r253;
	st.global.u32 	[%rd4+8192], %r807;
	st.global.u32 	[%rd5+8192], %r271;
$L__BB10_100:
	add.s32 	%r808, %r2, 2304;
	cvt.u64.u32 	%rd27, %r808;
	setp.le.u64 	%p110, %rd2, %rd27;
	@%p110 bra 	$L__BB10_102;
	setp.gt.s32 	%p111, %r254, -1;
	selp.b32 	%r809, -1, -2147483648, %p111;
	xor.b32  	%r810, %r809, %r254;
	st.global.u32 	[%rd4+9216], %r810;
	st.global.u32 	[%rd5+9216], %r272;
$L__BB10_102:
	add.s32 	%r811, %r2, 2560;
	cvt.u64.u32 	%rd28, %r811;
	setp.le.u64 	%p112, %rd2, %rd28;
	@%p112 bra 	$L__BB10_104;
	setp.gt.s32 	%p113, %r255, -1;
	selp.b32 	%r812, -1, -2147483648, %p113;
	xor.b32  	%r813, %r812, %r255;
	st.global.u32 	[%rd4+10240], %r813;
	st.global.u32 	[%rd5+10240], %r273;
$L__BB10_104:
	add.s32 	%r814, %r2, 2816;
	cvt.u64.u32 	%rd29, %r814;
	setp.le.u64 	%p114, %rd2, %rd29;
	@%p114 bra 	$L__BB10_106;
	setp.gt.s32 	%p115, %r256, -1;
	selp.b32 	%r815, -1, -2147483648, %p115;
	xor.b32  	%r816, %r815, %r256;
	st.global.u32 	[%rd4+11264], %r816;
	st.global.u32 	[%rd5+11264], %r274;
$L__BB10_106:
	or.b32  	%r817, %r2, 3072;
	cvt.u64.u32 	%rd30, %r817;
	setp.le.u64 	%p116, %rd2, %rd30;
	@%p116 bra 	$L__BB10_108;
	setp.gt.s32 	%p117, %r257, -1;
	selp.b32 	%r818, -1, -2147483648, %p117;
	xor.b32  	%r819, %r818, %r257;
	st.global.u32 	[%rd4+12288], %r819;
	st.global.u32 	[%rd5+12288], %r275;
$L__BB10_108:
	add.s32 	%r820, %r2, 3328;
	cvt.u64.u32 	%rd31, %r820;
	setp.le.u64 	%p118, %rd2, %rd31;
	@%p118 bra 	$L__BB10_110;
	setp.gt.s32 	%p119, %r258, -1;
	selp.b32 	%r821, -1, -2147483648, %p119;
	xor.b32  	%r822, %r821, %r258;
	st.global.u32 	[%rd4+13312], %r822;
	st.global.u32 	[%rd5+13312], %r276;
$L__BB10_110:
	add.s32 	%r823, %r2, 3584;
	cvt.u64.u32 	%rd32, %r823;
	setp.le.u64 	%p120, %rd2, %rd32;
	@%p120 bra 	$L__BB10_112;
	setp.gt.s32 	%p121, %r259, -1;
	selp.b32 	%r824, -1, -2147483648, %p121;
	xor.b32  	%r825, %r824, %r259;
	st.global.u32 	[%rd4+14336], %r825;
	st.global.u32 	[%rd5+14336], %r277;
$L__BB10_112:
	add.s32 	%r826, %r2, 3840;
	cvt.u64.u32 	%rd33, %r826;
	setp.le.u64 	%p122, %rd2, %rd33;
	@%p122 bra 	$L__BB10_114;
	setp.gt.s32 	%p123, %r260, -1;
	selp.b32 	%r827, -1, -2147483648, %p123;
	xor.b32  	%r828, %r827, %r260;
	st.global.u32 	[%rd4+15360], %r828;
	st.global.u32 	[%rd5+15360], %r278;
$L__BB10_114:
	or.b32  	%r829, %r2, 4096;
	cvt.u64.u32 	%rd34, %r829;
	setp.le.u64 	%p124, %rd2, %rd34;
	@%p124 bra 	$L__BB10_116;
	setp.gt.s32 	%p125, %r261, -1;
	selp.b32 	%r830, -1, -2147483648, %p125;
	xor.b32  	%r831, %r830, %r261;
	st.global.u32 	[%rd4+16384], %r831;
	st.global.u32 	[%rd5+16384], %r279;
$L__BB10_116:
	add.s32 	%r832, %r2, 4352;
	cvt.u64.u32 	%rd35, %r832;
	setp.le.u64 	%p126, %rd2, %rd35;
	@%p126 bra 	$L__BB10_118;
	setp.gt.s32 	%p127, %r262, -1;
	selp.b32 	%r833, -1, -2147483648, %p127;
	xor.b32  	%r834, %r833, %r262;
	st.global.u32 	[%rd4+17408], %r834;
	st.global.u32 	[%rd5+17408], %r280;
$L__BB10_118:
	add.s32 	%r835, %r2, 4608;
	cvt.u64.u32 	%rd36, %r835;
	setp.le.u64 	%p128, %rd2, %rd36;
	@%p128 bra 	$L__BB10_120;
	setp.gt.s32 	%p129, %r263, -1;
	selp.b32 	%r836, -1, -2147483648, %p129;
	xor.b32  	%r837, %r836, %r263;
	st.global.u32 	[%rd4+18432], %r837;
	st.global.u32 	[%rd5+18432], %r281;
$L__BB10_120:
	ret;
$L__BB10_121:
	shl.b32 	%r838, %r225, 2;
	mov.u32 	%r839, _ZZN3cub18CUB_300001_SM_10006detail10radix_sort31DeviceRadixSortSingleTileKernelINS1_5radix10policy_hubIfiyE10Policy1000ELNS0_9SortOrderE1EfiyNS1_21identity_decomposer_tEEEvPKT1_PSA_PKT2_PSE_T3_iiT4_E12temp_storage;
	add.s32 	%r840, %r839, %r838;
	st.shared.u32 	[%r840], %r935;
	shl.b32 	%r841, %r226, 2;
	add.s32 	%r842, %r839, %r841;
	st.shared.u32 	[%r842], %r934;
	shl.b32 	%r843, %r227, 2;
	add.s32 	%r844, %r839, %r843;
	st.shared.u32 	[%r844], %r933;
	shl.b32 	%r845, %r228, 2;
	add.s32 	%r846, %r839, %r845;
	st.shared.u32 	[%r846], %r932;
	shl.b32 	%r847, %r229, 2;
	add.s32 	%r848, %r839, %r847;
	st.shared.u32 	[%r848], %r931;
	shl.b32 	%r849, %r230, 2;
	add.s32 	%r850, %r839, %r849;
	st.shared.u32 	[%r850], %r930;
	shl.b32 	%r851, %r231, 2;
	add.s32 	%r852, %r839, %r851;
	st.shared.u32 	[%r852], %r929;
	shl.b32 	%r853, %r232, 2;
	add.s32 	%r854, %r839, %r853;
	st.shared.u32 	[%r854], %r928;
	shl.b32 	%r855, %r233, 2;
	add.s32 	%r856, %r839, %r855;
	st.shared.u32 	[%r856], %r927;
	shl.b32 	%r857, %r234, 2;
	add.s32 	%r858, %r839, %r857;
	st.shared.u32 	[%r858], %r926;
	shl.b32 	%r859, %r235, 2;
	add.s32 	%r860, %r839, %r859;
	st.shared.u32 	[%r860], %r925;
	shl.b32 	%r861, %r236, 2;
	add.s32 	%r862, %r839, %r861;
	st.shared.u32 	[%r862], %r924;
	shl.b32 	%r863, %r237, 2;
	add.s32 	%r864, %r839, %r863;
	st.shared.u32 	[%r864], %r923;
	shl.b32 	%r865, %r238, 2;
	add.s32 	%r866, %r839, %r865;
	st.shared.u32 	[%r866], %r922;
	shl.b32 	%r867, %r239, 2;
	add.s32 	%r868, %r839, %r867;
	st.shared.u32 	[%r868], %r921;
	shl.b32 	%r869, %r240, 2;
	add.s32 	%r870, %r839, %r869;
	st.shared.u32 	[%r870], %r920;
	shl.b32 	%r871, %r241, 2;
	add.s32 	%r872, %r839, %r871;
	st.shared.u32 	[%r872], %r919;
	shl.b32 	%r873, %r242, 2;
	add.s32 	%r874, %r839, %r873;
	st.shared.u32 	[%r874], %r918;
	shl.b32 	%r875, %r243, 2;
	add.s32 	%r876, %r839, %r875;
	st.shared.u32 	[%r876], %r917;
	bar.sync 	0;
	ld.shared.u32 	%r935, [%r122];
	ld.shared.u32 	%r934, [%r122+4];
	ld.shared.u32 	%r933, [%r122+8];
	ld.shared.u32 	%r932, [%r122+12];
	ld.shared.u32 	%r931, [%r122+16];
	ld.shared.u32 	%r930, [%r122+20];
	ld.shared.u32 	%r929, [%r122+24];
	ld.shared.u32 	%r928, [%r122+28];
	ld.shared.u32 	%r927, [%r122+32];
	ld.shared.u32 	%r926, [%r122+36];
	ld.shared.u32 	%r925, [%r122+40];
	ld.shared.u32 	%r924, [%r122+44];
	ld.shared.u32 	%r923, [%r122+48];
	ld.shared.u32 	%r922, [%r122+52];
	ld.shared.u32 	%r921, [%r122+56];
	ld.shared.u32 	%r920, [%r122+60];
	ld.shared.u32 	%r919, [%r122+64];
	ld.shared.u32 	%r918, [%r122+68];
	ld.shared.u32 	%r917, [%r122+72];
	bar.sync 	0;
	st.shared.u32 	[%r840], %r954;
	st.shared.u32 	[%r842], %r953;
	st.shared.u32 	[%r844], %r952;
	st.shared.u32 	[%r846], %r951;
	st.shared.u32 	[%r848], %r950;
	st.shared.u32 	[%r850], %r949;
	st.shared.u32 	[%r852], %r948;
	st.shared.u32 	[%r854], %r947;
	st.shared.u32 	[%r856], %r946;
	st.shared.u32 	[%r858], %r945;
	st.shared.u32 	[%r860], %r944;
	st.shared.u32 	[%r862], %r943;
	st.shared.u32 	[%r864], %r942;
	st.shared.u32 	[%r866], %r941;
	st.shared.u32 	[%r868], %r940;
	st.shared.u32 	[%r870], %r939;
	st.shared.u32 	[%r872], %r938;
	st.shared.u32 	[%r874], %r937;
	st.shared.u32 	[%r876], %r936;
	bar.sync 	0;
	ld.shared.u32 	%r954, [%r122];
	ld.shared.u32 	%r953, [%r122+4];
	ld.shared.u32 	%r952, [%r122+8];
	ld.shared.u32 	%r951, [%r122+12];
	ld.shared.u32 	%r950, [%r122+16];
	ld.shared.u32 	%r949, [%r122+20];
	ld.shared.u32 	%r948, [%r122+24];
	ld.shared.u32 	%r947, [%r122+28];
	ld.shared.u32 	%r946, [%r122+32];
	ld.shared.u32 	%r945, [%r122+36];
	ld.shared.u32 	%r944, [%r122+40];
	ld.shared.u32 	%r943, [%r122+44];
	ld.shared.u32 	%r942, [%r122+48];
	ld.shared.u32 	%r941, [%r122+52];
	ld.shared.u32 	%r940, [%r122+56];
	ld.shared.u32 	%r939, [%r122+60];
	ld.shared.u32 	%r938, [%r122+64];
	ld.shared.u32 	%r937, [%r122+68];
	ld.shared.u32 	%r936, [%r122+72];
	bar.sync 	0;
	add.s32 	%r916, %r916, 6;
	add.s32 	%r915, %r915, -6;
	bra.uni 	$L__BB10_77;

}
	// .globl	_ZN3cub18CUB_300001_SM_10006detail10radix_sort30DeviceRadixSortHistogramKernelINS1_5radix10policy_hubIfiyE10Policy1000ELNS0_9SortOrderE1EfyNS1_21identity_decomposer_tEEEvPT2_PKT1_SA_iiT3_
.visible .entry _ZN3cub18CUB_300001_SM_10006detail10radix_sort30DeviceRadixSortHistogramKernelINS1_5radix10policy_hubIfiyE10Policy1000ELNS0_9SortOrderE1EfyNS1_21identity_decomposer_tEEEvPT2_PKT1_SA_iiT3_(
	.param .u64 .ptr .align 1 _ZN3cub18CUB_300001_SM_10006detail10radix_sort30DeviceRadixSortHistogramKernelINS1_5radix10policy_hubIfiyE10Policy1000ELNS0_9SortOrderE1EfyNS1_21identity_decomposer_tEEEvPT2_PKT1_SA_iiT3__param_0,
	.param .u64 .ptr .align 1 _ZN3cub18CUB_300001_SM_10006detail10radix_sort30DeviceRadixSortHistogramKernelINS1_5radix10policy_hubIfiyE10Policy1000ELNS0_9SortOrderE1EfyNS1_21identity_decomposer_tEEEvPT2_PKT1_SA_iiT3__param_1,
	.param .u64 _ZN3cub18CUB_300001_SM_10006detail10radix_sort30DeviceRadixSortHistogramKernelINS1_5radix10policy_hubIfiyE10Policy1000ELNS0_9SortOrderE1EfyNS1_21identity_decomposer_tEEEvPT2_PKT1_SA_iiT3__param_2,
	.param .u32 _ZN3cub18CUB_300001_SM_10006detail10radix_sort30DeviceRadixSortHistogramKernelINS1_5radix10policy_hubIfiyE10Policy1000ELNS0_9SortOrderE1EfyNS1_21identity_decomposer_tEEEvPT2_PKT1_SA_iiT3__param_3,
	.param .u32 _ZN3cub18CUB_300001_SM_10006detail10radix_sort30DeviceRadixSortHistogramKernelINS1_5radix10policy_hubIfiyE10Policy1000ELNS0_9SortOrderE1EfyNS1_21identity_decomposer_tEEEvPT2_PKT1_SA_iiT3__param_4,
	.param .align 1 .b8 _ZN3cub18CUB_300001_SM_10006detail10radix_sort30DeviceRadixSortHistogramKernelINS1_5radix10policy_hubIfiyE10Policy1000ELNS0_9SortOrderE1EfyNS1_21identity_decomposer_tEEEvPT2_PKT1_SA_iiT3__param_5[1]
)
.maxntid 128
{
	.reg .pred 	%p<123>;
	.reg .b32 	%r<518>;
	.reg .b64 	%rd<137>;
	// demoted variable
	.shared .align 4 .b8 _ZZN3cub18CUB_300001_SM_10006detail10radix_sort30DeviceRadixSortHistogramKernelINS1_5radix10policy_hubIfiyE10Policy1000ELNS0_9SortOrderE1EfyNS1_21identity_decomposer_tEEEvPT2_PKT1_SA_iiT3_E12temp_storage[4096];
	ld.param.u64 	%rd18, [_ZN3cub18CUB_300001_SM_10006detail10radix_sort30DeviceRadixSortHistogramKernelINS1_5radix10policy_hubIfiyE10Policy1000ELNS0_9SortOrderE1EfyNS1_21identity_decomposer_tEEEvPT2_PKT1_SA_iiT3__param_0];
	ld.param.u64 	%rd19, [_ZN3cub18CUB_300001_SM_10006detail10radix_sort30DeviceRadixSortHistogramKernelINS1_5radix10policy_hubIfiyE10Policy1000ELNS0_9SortOrderE1EfyNS1_21identity_decomposer_tEEEvPT2_PKT1_SA_iiT3__param_1];
	ld.param.u64 	%rd17, [_ZN3cub18CUB_300001_SM_10006detail10radix_sort30DeviceRadixSortHistogramKernelINS1_5radix10policy_hubIfiyE10Policy1000ELNS0_9SortOrderE1EfyNS1_21identity_decomposer_tEEEvPT2_PKT1_SA_iiT3__param_2];
	ld.param.u32 	%r174, [_ZN3cub18CUB_300001_SM_10006detail10radix_sort30DeviceRadixSortHistogramKernelINS1_5radix10policy_hubIfiyE10Policy1000ELNS0_9SortOrderE1EfyNS1_21identity_decomposer_tEEEvPT2_PKT1_SA_iiT3__param_3];
	ld.param.u32 	%r175, [_ZN3cub18CUB_300001_SM_10006detail10radix_sort30DeviceRadixSortHistogramKernelINS1_5radix10policy_hubIfiyE10Policy1000ELNS0_9SortOrderE1EfyNS1_21identity_decomposer_tEEEvPT2_PKT1_SA_iiT3__param_4];
	cvta.to.global.u64 	%rd1, %rd19;
	cvta.to.global.u64 	%rd2, %rd18;
	setp.eq.s64 	%p2, %rd17, 0;
	@%p2 bra 	$L__BB11_153;
	sub.s32 	%r176, %r175, %r174;
	add.s32 	%r177, %r176, 7;
	shr.s32 	%r178, %r177, 31;
	shr.u32 	%r179, %r178, 29;
	add.s32 	%r180, %r177, %r179;
	shr.s32 	%r181, %r180, 3;
	mov.u32 	%r182, %tid.x;
	setp.gt.u32 	%p3, %r182, 255;
	setp.lt.s32 	%p4, %r177, 8;
	mov.u32 	%r183, %ctaid.x;
	shl.b32 	%r184, %r183, 11;
	cvt.u64.u32 	%rd3, %r184;
	mov.u32 	%r185, %nctaid.x;
	shl.b32 	%r186, %r185, 11;
	cvt.u64.u32 	%rd4, %r186;
	add.s32 	%r1, %r181, -1;
	and.b32  	%r2, %r181, 15;
	and.b32  	%r3, %r181, 7;
	add.s32 	%r4, %r3, -1;
	and.b32  	%r5, %r181, 3;
	or.pred  	%p1, %p3, %p4;
	shl.b32 	%r187, %r182, 2;
	mov.u32 	%r188, _ZZN3cub18CUB_300001_SM_10006detail10radix_sort30DeviceRadixSortHistogramKernelINS1_5radix10policy_hubIfiyE10Policy1000ELNS0_9SortOrderE1EfyNS1_21identity_decomposer_tEEEvPT2_PKT1_SA_iiT3_E12temp_storage;
	add.s32 	%r6, %r188, %r187;
	and.b32  	%r7, %r181, 268435440;
	cvt.u64.u32 	%rd5, %r182;
	add.s32 	%r8, %r182, 128;
	add.s32 	%r9, %r182, 256;
	add.s32 	%r10, %r182, 384;
	add.s32 	%r11, %r182, 512;
	add.s32 	%r12, %r182, 640;
	add.s32 	%r13, %r182, 768;
	or.b32  	%r14, %r182, 1024;
	add.s32 	%r15, %r182, 1920;
	and.b32  	%r16, %r181, 268435448;
	and.b32  	%r17, %r181, 1;
	neg.s32 	%r18, %r7;
	add.s32 	%r19, %r6, 8192;
	add.s64 	%rd21, %rd17, -1;
	shr.u64 	%rd22, %rd21, 30;
	add.s64 	%rd23, %rd22, 1;
	min.u64 	%rd6, %rd23, %rd17;
	mov.b64 	%rd135, 0;
$L__BB11_2:
	@%p1 bra 	$L__BB11_30;
	setp.lt.u32 	%p5, %r1, 15;
	mov.b32 	%r471, 0;
	@%p5 bra 	$L__BB11_6;
	mov.u32 	%r468, %r19;
	mov.u32 	%r469, %r18;
$L__BB11_5:
	.pragma "nounroll";
	mov.b32 	%r190, 0;
	st.shared.u32 	[%r468+-8192], %r190;
	st.shared.u32 	[%r468+-7168], %r190;
	st.shared.u32 	[%r468+-6144], %r190;
	st.shared.u32 	[%r468+-5120], %r190;
	st.shared.u32 	[%r468+-4096], %r190;
	st.shared.u32 	[%r468+-3072], %r190;
	st.shared.u32 	[%r468+-2048], %r190;
	st.shared.u32 	[%r468+-1024], %r190;
	st.shared.u32 	[%r468], %r190;
	st.shared.u32 	[%r468+1024], %r190;
	st.shared.u32 	[%r468+2048], %r190;
	st.shared.u32 	[%r468+3072], %r190;
	st.shared.u32 	[%r468+4096], %r190;
	st.shared.u32 	[%r468+5120], %r190;
	st.shared.u32 	[%r468+6144], %r190;
	st.shared.u32 	[%r468+7168], %r190;
	add.s32 	%r469, %r469, 16;
	add.s32 	%r468, %r468, 16384;
	setp.ne.s32 	%p6, %r469, 0;
	mov.u32 	%r471, %r7;
	@%p6 bra 	$L__BB11_5;
$L__BB11_6:
	add.s32 	%r25, %r2, -1;
	setp.eq.s32 	%p7, %r2, 0;
	@%p7 bra 	$L__BB11_16;
	setp.lt.u32 	%p8, %r25, 7;
	@%p8 bra 	$L__BB11_9;
	shl.b32 	%r191, %r471, 10;
	add.s32 	%r192, %r6, %r191;
	mov.b32 	%r193, 0;
	st.shared.u32 	[%r192], %r193;
	st.shared.u32 	[%r192+1024], %r193;
	st.shared.u32 	[%r192+2048], %r193;
	st.shared.u32 	[%r192+3072], %r193;
	st.shared.u32 	[%r192+4096], %r193;
	st.shared.u32 	[%r192+5120], %r193;
	st.shared.u32 	[%r192+6144], %r193;
	st.shared.u32 	[%r192+7168], %r193;
	add.s32 	%r471, %r471, 8;
$L__BB11_9:
	setp.eq.s32 	%p9, %r3, 0;
	@%p9 bra 	$L__BB11_16;
	setp.lt.u32 	%p10, %r4, 3;
	@%p10 bra 	$L__BB11_12;
	shl.b32 	%r194, %r471, 10;
	add.s32 	%r195, %r6, %r194;
	mov.b32 	%r196, 0;
	st.shared.u32 	[%r195], %r196;
	st.shared.u32 	[%r195+1024], %r196;
	st.shared.u32 	[%r195+2048], %r196;
	st.shared.u32 	[%r195+3072], %r196;
	add.s32 	%r471, %r471, 4;
$L__BB11_12:
	setp.eq.s32 	%p11, %r5, 0;
	@%p11 bra 	$L__BB11_16;
	setp.eq.s32 	%p12, %r5, 1;
	shl.b32 	%r197, %r471, 10;
	add.s32 	%r30, %r6, %r197;
	mov.b32 	%r198, 0;
	st.shared.u32 	[%r30], %r198;
	@%p12 bra 	$L__BB11_16;
	setp.eq.s32 	%p13, %r5, 2;
	mov.b32 	%r199, 0;
	st.shared.u32 	[%r30+1024], %r199;
	@%p13 bra 	$L__BB11_16;
	mov.b32 	%r200, 0;
	st.shared.u32 	[%r30+2048], %r200;
$L__BB11_16:
	cvt.u32.u64 	%r201, %rd5;
	setp.gt.u32 	%p14, %r201, 127;
	@%p14 bra 	$L__BB11_30;
	setp.lt.u32 	%p15, %r1, 15;
	mov.b32 	%r475, 0;
	@%p15 bra 	$L__BB11_20;
	mov.b32 	%r473, 0;
$L__BB11_19:
	.pragma "nounroll";
	shl.b32 	%r204, %r473, 10;
	add.s32 	%r205, %r6, %r204;
	mov.b32 	%r206, 0;
	st.shared.u32 	[%r205+512], %r206;
	st.shared.u32 	[%r205+1536], %r206;
	st.shared.u32 	[%r205+2560], %r206;
	st.shared.u32 	[%r205+3584], %r206;
	st.shared.u32 	[%r205+4608], %r206;
	st.shared.u32 	[%r205+5632], %r206;
	st.shared.u32 	[%r205+6656], %r206;
	st.shared.u32 	[%r205+7680], %r206;
	st.shared.u32 	[%r205+8704], %r206;
	st.shared.u32 	[%r205+9728], %r206;
	st.shared.u32 	[%r205+10752], %r206;
	st.shared.u32 	[%r205+11776], %r206;
	st.shared.u32 	[%r205+12800], %r206;
	st.shared.u32 	[%r205+13824], %r206;
	st.shared.u32 	[%r205+14848], %r206;
	st.shared.u32 	[%r205+15872], %r206;
	add.s32 	%r473, %r473, 16;
	setp.ne.s32 	%p16, %r473, %r7;
	mov.u32 	%r475, %r7;
	@%p16 bra 	$L__BB11_19;
$L__BB11_20:
	setp.eq.s32 	%p17, %r2, 0;
	@%p17 bra 	$L__BB11_30;
	setp.lt.u32 	%p18, %r25, 7;
	@%p18 bra 	$L__BB11_23;
	shl.b32 	%r207, %r475, 10;
	add.s32 	%r208, %r6, %r207;
	mov.b32 	%r209, 0;
	st.shared.u32 	[%r208+512], %r209;
	st.shared.u32 	[%r208+1536], %r209;
	st.shared.u32 	[%r208+2560], %r209;
	st.shared.u32 	[%r208+3584], %r209;
	st.shared.u32 	[%r208+4608], %r209;
	st.shared.u32 	[%r208+5632], %r209;
	st.shared.u32 	[%r208+6656], %r209;
	st.shared.u32 	[%r208+7680], %r209;
	add.s32 	%r475, %r475, 8;
$L__BB11_23:
	setp.eq.s32 	%p19, %r3, 0;
	@%p19 bra 	$L__BB11_30;
	setp.lt.u32 	%p20, %r4, 3;
	@%p20 bra 	$L__BB11_26;
	shl.b32 	%r210, %r475, 10;
	add.s32 	%r211, %r6, %r210;
	mov.b32 	%r212, 0;
	st.shared.u32 	[%r211+512], %r212;
	st.shared.u32 	[%r211+1536], %r212;
	st.shared.u32 	[%r211+2560], %r212;
	st.shared.u32 	[%r211+3584], %r212;
	add.s32 	%r475, %r475, 4;
$L__BB11_26:
	setp.eq.s32 	%p21, %r5, 0;
	@%p21 bra 	$L__BB11_30;
	setp.eq.s32 	%p22, %r5, 1;
	shl.b32 	%r213, %r475, 10;
	add.s32 	%r38, %r6, %r213;
	mov.b32 	%r214, 0;
	st.shared.u32 	[%r38+512], %r214;
	@%p22 bra 	$L__BB11_30;
	setp.eq.s32 	%p23, %r5, 2;
	mov.b32 	%r215, 0;
	st.shared.u32 	[%r38+1536], %r215;
	@%p23 bra 	$L__BB11_30;
	mov.b32 	%r216, 0;
	st.shared.u32 	[%r38+2560], %r216;
$L__BB11_30:
	bar.sync 	0;
	bar.sync 	0;
	shl.b64 	%rd8, %rd135, 30;
	sub.s64 	%rd24, %rd17, %rd8;
	min.u64 	%rd9, %rd24, 1073741824;
	setp.le.u64 	%p24, %rd9, %rd3;
	@%p24 bra 	$L__BB11_70;
	mov.u64 	%rd136, %rd3;
$L__BB11_32:
	add.s64 	%rd11, %rd136, %rd8;
	sub.s64 	%rd12, %rd17, %rd11;
	setp.lt.u64 	%p25, %rd12, 2048;
	@%p25 bra 	$L__BB11_34;
	add.s64 	%rd27, %rd11, %rd5;
	shl.b64 	%rd28, %rd27, 2;
	add.s64 	%rd29, %rd1, %rd28;
	ld.global.u32 	%r507, [%rd29];
	ld.global.u32 	%r506, [%rd29+512];
	ld.global.u32 	%r505, [%rd29+1024];
	ld.global.u32 	%r504, [%rd29+1536];
	ld.global.u32 	%r503, [%rd29+2048];
	ld.global.u32 	%r502, [%rd29+2560];
	ld.global.u32 	%r501, [%rd29+3072];
	ld.global.u32 	%r500, [%rd29+3584];
	ld.global.u32 	%r499, [%rd29+4096];
	ld.global.u32 	%r498, [%rd29+4608];
	ld.global.u32 	%r497, [%rd29+5120];
	ld.global.u32 	%r496, [%rd29+5632];
	ld.global.u32 	%r495, [%rd29+6144];
	ld.global.u32 	%r494, [%rd29+6656];
	ld.global.u32 	%r493, [%rd29+7168];
	ld.global.u32 	%r492, [%rd29+7680];
	bra.uni 	$L__BB11_66;
$L__BB11_34:
	cvt.u32.u64 	%r218, %rd5;
	cvt.u32.u64 	%r55, %rd12;
	setp.ge.s32 	%p26, %r218, %r55;
	add.s64 	%rd25, %rd11, %rd5;
	shl.b64 	%rd26, %rd25, 2;
	add.s64 	%rd13, %rd1, %rd26;
	mov.b32 	%r507, -1;
	@%p26 bra 	$L__BB11_36;
	ld.global.u32 	%r507, [%rd13];
$L__BB11_36:
	setp.ge.s32 	%p27, %r8, %r55;
	mov.b32 	%r506, -1;
	@%p27 bra 	$L__BB11_38;
	ld.global.u32 	%r506, [%rd13+512];
$L__BB11_38:
	setp.ge.s32 	%p28, %r9, %r55;
	mov.b32 	%r505, -1;
	@%p28 bra 	$L__BB11_40;
	ld.global.u32 	%r505, [%rd13+1024];
$L__BB11_40:
	setp.ge.s32 	%p29, %r10, %r55;
	mov.b32 	%r504, -1;
	@%p29 bra 	$L__BB11_42;
	ld.global.u32 	%r504, [%rd13+1536];
$L__BB11_42:
	setp.ge.s32 	%p30, %r11, %r55;
	mov.b32 	%r503, -1;
	@%p30 bra 	$L__BB11_44;
	ld.global.u32 	%r503, [%rd13+2048];
$L__BB11_44:
	setp.ge.s32 	%p31, %r12, %r55;
	mov.b32 	%r502, -1;
	@%p31 bra 	$L__BB11_46;
	ld.global.u32 	%r502, [%rd13+2560];
$L__BB11_46:
	setp.ge.s32 	%p32, %r13, %r55;
	mov.b32 	%r501, -1;
	@%p32 bra 	$L__BB11_48;
	ld.global.u32 	%r501, [%rd13+3072];
$L__BB11_48:
	mov.u32 	%r226, %tid.x;
	add.s32 	%r227, %r226, 896;
	setp.ge.s32 	%p33, %r227, %r55;
	mov.b32 	%r500, -1;
	@%p33 bra 	$L__BB11_50;
	ld.global.u32 	%r500, [%rd13+3584];
$L__BB11_50:
	setp.ge.s32 	%p34, %r14, %r55;
	mov.b32 	%r499, -1;
	@%p34 bra 	$L__BB11_52;
	ld.global.u32 	%r499, [%rd13+4096];
$L__BB11_52:
	add.s32 	%r231, %r226, 1152;
	setp.ge.s32 	%p35, %r231, %r55;
	mov.b32 	%r498, -1;
	@%p35 bra 	$L__BB11_54;
	ld.global.u32 	%r498, [%rd13+4608];
$L__BB11_54:
	add.s32 	%r234, %r226, 1280;
	setp.ge.s32 	%p36, %r234, %r55;
	mov.b32 	%r497, -1;
	@%p36 bra 	$L__BB11_56;
	ld.global.u32 	%r497, [%rd13+5120];
$L__BB11_56:
	add.s32 	%r237, %r226, 1408;
	setp.ge.s32 	%p37, %r237, %r55;
	mov.b32 	%r496, -1;
	@%p37 bra 	$L__BB11_58;
	ld.global.u32 	%r496, [%rd13+5632];
$L__BB11_58:
	add.s32 	%r240, %r226, 1536;
	setp.ge.s32 	%p38, %r240, %r55;
	mov.b32 	%r495, -1;
	@%p38 bra 	$L__BB11_60;
	ld.global.u32 	%r495, [%rd13+6144];
$L__BB11_60:
	add.s32 	%r243, %r226, 1664;
	setp.ge.s32 	%p39, %r243, %r55;
	mov.b32 	%r494, -1;
	@%p39 bra 	$L__BB11_62;
	ld.global.u32 	%r494, [%rd13+6656];
$L__BB11_62:
	add.s32 	%r246, %r226, 1792;
	setp.ge.s32 	%p40, %r246, %r55;
	mov.b32 	%r493, -1;
	@%p40 bra 	$L__BB11_64;
	ld.global.u32 	%r493, [%rd13+7168];
$L__BB11_64:
	setp.ge.s32 	%p41, %r15, %r55;
	mov.b32 	%r492, -1;
	@%p41 bra 	$L__BB11_66;
	ld.global.u32 	%r492, [%rd13+7680];
$L__BB11_66:
	setp.le.s32 	%p42, %r175, %r174;
	@%p42 bra 	$L__BB11_69;
	setp.lt.s32 	%p43, %r507, 0;
	selp.b32 	%r249, 0, 2147483647, %p43;
	xor.b32  	%r250, %r249, %r507;
	setp.lt.s32 	%p44, %r506, 0;
	selp.b32 	%r251, 0, 2147483647, %p44;
	xor.b32  	%r252, %r251, %r506;
	setp.lt.s32 	%p45, %r505, 0;
	selp.b32 	%r253, 0, 2147483647, %p45;
	xor.b32  	%r254, %r253, %r505;
	setp.lt.s32 	%p46, %r504, 0;
	selp.b32 	%r255, 0, 2147483647, %p46;
	xor.b32  	%r256, %r255, %r504;
	setp.lt.s32 	%p47, %r503, 0;
	selp.b32 	%r257, 0, 2147483647, %p47;
	xor.b32  	%r258, %r257, %r503;
	setp.lt.s32 	%p48, %r502, 0;
	selp.b32 	%r259, 0, 2147483647, %p48;
	xor.b32  	%r260, %r259, %r502;
	setp.lt.s32 	%p49, %r501, 0;
	selp.b32 	%r261, 0, 2147483647, %p49;
	xor.b32  	%r262, %r261, %r501;
	setp.lt.s32 	%p50, %r500, 0;
	selp.b32 	%r263, 0, 2147483647, %p50;
	xor.b32  	%r264, %r263, %r500;
	setp.lt.s32 	%p51, %r499, 0;
	selp.b32 	%r265, 0, 2147483647, %p51;
	xor.b32  	%r266, %r265, %r499;
	setp.lt.s32 	%p52, %r498, 0;
	selp.b32 	%r267, 0, 2147483647, %p52;
	xor.b32  	%r268, %r267, %r498;
	setp.lt.s32 	%p53, %r497, 0;
	selp.b32 	%r269, 0, 2147483647, %p53;
	xor.b32  	%r270, %r269, %r497;
	setp.lt.s32 	%p54, %r496, 0;
	selp.b32 	%r271, 0, 2147483647, %p54;
	xor.b32  	%r272, %r271, %r496;
	setp.lt.s32 	%p55, %r495, 0;
	selp.b32 	%r273, 0, 2147483647, %p55;
	xor.b32  	%r274, %r273, %r495;
	setp.lt.s32 	%p56, %r494, 0;
	selp.b32 	%r275, 0, 2147483647, %p56;
	xor.b32  	%r276, %r275, %r494;
	setp.lt.s32 	%p57, %r493, 0;
	selp.b32 	%r277, 0, 2147483647, %p57;
	xor.b32  	%r278, %r277, %r493;
	setp.lt.s32 	%p58, %r492, 0;
	selp.b32 	%r279, 0, 2147483647, %p58;
	xor.b32  	%r280, %r279, %r492;
	setp.eq.s32 	%p59, %r250, 2147483647;
	selp.b32 	%r103, -2147483648, %r250, %p59;
	setp.eq.s32 	%p60, %r252, 2147483647;
	selp.b32 	%r104, -2147483648, %r252, %p60;
	setp.eq.s32 	%p61, %r254, 2147483647;
	selp.b32 	%r105, -2147483648, %r254, %p61;
	setp.eq.s32 	%p62, %r256, 2147483647;
	selp.b32 	%r106, -2147483648, %r256, %p62;
	setp.eq.s32 	%p63, %r258, 2147483647;
	selp.b32 	%r107, -2147483648, %r258, %p63;
	setp.eq.s32 	%p64, %r260, 2147483647;
	selp.b32 	%r108, -2147483648, %r260, %p64;
	setp.eq.s32 	%p65, %r262, 2147483647;
	selp.b32 	%r109, -2147483648, %r262, %p65;
	setp.eq.s32 	%p66, %r264, 2147483647;
	selp.b32 	%r110, -2147483648, %r264, %p66;
	setp.eq.s32 	%p67, %r266, 2147483647;
	selp.b32 	%r111, -2147483648, %r266, %p67;
	setp.eq.s32 	%p68, %r268, 2147483647;
	selp.b32 	%r112, -2147483648, %r268, %p68;
	setp.eq.s32 	%p69, %r270, 2147483647;
	selp.b32 	%r113, -2147483648, %r270, %p69;
	setp.eq.s32 	%p70, %r272, 2147483647;
	selp.b32 	%r114, -2147483648, %r272, %p70;
	setp.eq.s32 	%p71, %r274, 2147483647;
	selp.b32 	%r115, -2147483648, %r274, %p71;
	setp.eq.s32 	%p72, %r276, 2147483647;
	selp.b32 	%r116, -2147483648, %r276, %p72;
	setp.eq.s32 	%p73, %r278, 2147483647;
	selp.b32 	%r117, -2147483648, %r278, %p73;
	setp.eq.s32 	%p74, %r280, 2147483647;
	selp.b32 	%r118, -2147483648, %r280, %p74;
	mov.b32 	%r508, 0;
	mov.u32 	%r509, %r174;
$L__BB11_68:
	sub.s32 	%r281, %r175, %r509;
	shl.b32 	%r282, %r508, 10;
	mov.u32 	%r283, _ZZN3cub18CUB_300001_SM_10006detail10radix_sort30DeviceRadixSortHistogramKernelINS1_5radix10policy_hubIfiyE10Policy1000ELNS0_9SortOrderE1EfyNS1_21identity_decomposer_tEEEvPT2_PKT1_SA_iiT3_E12temp_storage;
	add.s32 	%r284, %r283, %r282;
	min.s32 	%r285, %r281, 8;
	mov.b32 	%r286, -1;
	shl.b32 	%r287, %r286, %r285;
	not.b32 	%r288, %r287;
	shr.u32 	%r289, %r103, %r509;
	and.b32  	%r290, %r289, %r288;
	shl.b32 	%r291, %r290, 2;
	add.s32 	%r292, %r284, %r291;
	atom.shared.add.u32 	%r293, [%r292], 1;
	shr.u32 	%r294, %r104, %r509;
	and.b32  	%r295, %r294, %r288;
	shl.b32 	%r296, %r295, 2;
	add.s32 	%r297, %r284, %r296;
	atom.shared.add.u32 	%r298, [%r297], 1;
	shr.u32 	%r299, %r105, %r509;
	and.b32  	%r300, %r299, %r288;
	shl.b32 	%r301, %r300, 2;
	add.s32 	%r302, %r284, %r301;
	atom.shared.add.u32 	%r303, [%r302], 1;
	shr.u32 	%r304, %r106, %r509;
	and.b32  	%r305, %r304, %r288;
	shl.b32 	%r306, %r305, 2;
	add.s32 	%r307, %r284, %r306;
	atom.shared.add.u32 	%r308, [%r307], 1;
	shr.u32 	%r309, %r107, %r509;
	and.b32  	%r310, %r309, %r288;
	shl.b32 	%r311, %r310, 2;
	add.s32 	%r312, %r284, %r311;
	atom.shared.add.u32 	%r313, [%r312], 1;
	shr.u32 	%r314, %r108, %r509;
	and.b32  	%r315, %r314, %r288;
	shl.b32 	%r316, %r315, 2;
	add.s32 	%r317, %r284, %r316;
	atom.shared.add.u32 	%r318, [%r317], 1;
	shr.u32 	%r319, %r109, %r509;
	and.b32  	%r320, %r319, %r288;
	shl.b32 	%r321, %r320, 2;
	add.s32 	%r322, %r284, %r321;
	atom.shared.add.u32 	%r323, [%r322], 1;
	shr.u32 	%r324, %r110, %r509;
	and.b32  	%r325, %r324, %r288;
	shl.b32 	%r326, %r325, 2;
	add.s32 	%r327, %r284, %r326;
	atom.shared.add.u32 	%r328, [%r327], 1;
	shr.u32 	%r329, %r111, %r509;
	and.b32  	%r330, %r329, %r288;
	shl.b32 	%r331, %r330, 2;
	add.s32 	%r332, %r284, %r331;
	atom.shared.add.u32 	%r333, [%r332], 1;
	shr.u32 	%r334, %r112, %r509;
	and.b32  	%r335, %r334, %r288;
	shl.b32 	%r336, %r335, 2;
	add.s32 	%r337, %r284, %r336;
	atom.shared.add.u32 	%r338, [%r337], 1;
	shr.u32 	%r339, %r113, %r509;
	and.b32  	%r340, %r339, %r288;
	shl.b32 	%r341, %r340, 2;
	add.s32 	%r342, %r284, %r341;
	atom.shared.add.u32 	%r343, [%r342], 1;
	shr.u32 	%r344, %r114, %r509;
	and.b32  	%r345, %r344, %r288;
	shl.b32 	%r346, %r345, 2;
	add.s32 	%r347, %r284, %r346;
	atom.shared.add.u32 	%r348, [%r347], 1;
	shr.u32 	%r349, %r115, %r509;
	and.b32  	%r350, %r349, %r288;
	shl.b32 	%r351, %r350, 2;
	add.s32 	%r352, %r284, %r351;
	atom.shared.add.u32 	%r353, [%r352], 1;
	shr.u32 	%r354, %r116, %r509;
	and.b32  	%r355, %r354, %r288;
	shl.b32 	%r356, %r355, 2;
	add.s32 	%r357, %r284, %r356;
	atom.shared.add.u32 	%r358, [%r357], 1;
	shr.u32 	%r359, %r117, %r509;
	and.b32  	%r360, %r359, %r288;
	shl.b32 	%r361, %r360, 2;
	add.s32 	%r362, %r284, %r361;
	atom.shared.add.u32 	%r363, [%r362], 1;
	shr.u32 	%r364, %r118, %r509;
	and.b32  	%r365, %r364, %r288;
	shl.b32 	%r366, %r365, 2;
	add.s32 	%r367, %r284, %r366;
	atom.shared.add.u32 	%r368, [%r367], 1;
	add.s32 	%r509, %r509, 8;
	add.s32 	%r508, %r508, 1;
	setp.lt.s32 	%p75, %r509, %r175;
	@%p75 bra 	$L__BB11_68;
$L__BB11_69:
	add.s64 	%rd136, %rd136, %rd4;
	setp.lt.u64 	%p76, %rd136, %rd9;
	@%p76 bra 	$L__BB11_32;
$L__BB11_70:
	bar.sync 	0;
	@%p1 bra 	$L__BB11_152;
	setp.lt.u32 	%p77, %r1, 7;
	mov.b32 	%r512, 0;
	@%p77 bra 	$L__BB11_90;
	mov.b32 	%r510, 0;
$L__BB11_73:
	.pragma "nounroll";
	shl.b32 	%r371, %r510, 10;
	add.s32 	%r124, %r6, %r371;
	ld.shared.u32 	%r125, [%r124];
	setp.eq.s32 	%p78, %r125, 0;
	@%p78 bra 	$L__BB11_75;
	cvt.u32.u64 	%r372, %rd5;
	shl.b32 	%r373, %r510, 8;
	add.s32 	%r374, %r373, %r372;
	mul.wide.u32 	%rd30, %r374, 8;
	add.s64 	%rd31, %rd2, %rd30;
	cvt.u64.u32 	%rd32, %r125;
	atom.global.add.u64 	%rd33, [%rd31], %rd32;
$L__BB11_75:
	ld.shared.u32 	%r126, [%r124+1024];
	setp.eq.s32 	%p79, %r126, 0;
	@%p79 bra 	$L__BB11_77;
	cvt.u32.u64 	%r375, %rd5;
	shl.b32 	%r376, %r510, 8;
	add.s32 	%r377, %r376, %r375;
	add.s32 	%r378, %r377, 256;
	mul.wide.u32 	%rd34, %r378, 8;
	add.s64 	%rd35, %rd2, %rd34;
	cvt.u64.u32 	%rd36, %r126;
	atom.global.add.u64 	%rd37, [%rd35], %rd36;
$L__BB11_77:
	ld.shared.u32 	%r127, [%r124+2048];
	setp.eq.s32 	%p80, %r127, 0;
	@%p80 bra 	$L__BB11_79;
	cvt.u32.u64 	%r379, %rd5;
	shl.b32 	%r380, %r510, 8;
	add.s32 	%r381, %r380, %r379;
	add.s32 	%r382, %r381, 512;
	mul.wide.u32 	%rd38, %r382, 8;
	add.s64 	%rd39, %rd2, %rd38;
	cvt.u64.u32 	%rd40, %r127;
	atom.global.add.u64 	%rd41, [%rd39], %rd40;
$L__BB11_79:
	ld.shared.u32 	%r128, [%r124+3072];
	setp.eq.s32 	%p81, %r128, 0;
	@%p81 bra 	$L__BB11_81;
	cvt.u32.u64 	%r383, %rd5;
	shl.b32 	%r384, %r510, 8;
	add.s32 	%r385, %r384, %r383;
	add.s32 	%r386, %r385, 768;
	mul.wide.u32 	%rd42, %r386, 8;
	add.s64 	%rd43, %rd2, %rd42;
	cvt.u64.u32 	%rd44, %r128;
	atom.global.add.u64 	%rd45, [%rd43], %rd44;
$L__BB11_81:
	ld.shared.u32 	%r129, [%r124+4096];
	setp.eq.s32 	%p82, %r129, 0;
	@%p82 bra 	$L__BB11_83;
	cvt.u32.u64 	%r387, %rd5;
	shl.b32 	%r388, %r510, 8;
	add.s32 	%r389, %r388, %r387;
	add.s32 	%r390, %r389, 1024;
	mul.wide.u32 	%rd46, %r390, 8;
	add.s64 	%rd47, %rd2, %rd46;
	cvt.u64.u32 	%rd48, %r129;
	atom.global.add.u64 	%rd49, [%rd47], %rd48;
$L__BB11_83:
	ld.shared.u32 	%r130, [%r124+5120];
	setp.eq.s32 	%p83, %r130, 0;
	@%p83 bra 	$L__BB11_85;
	cvt.u32.u64 	%r391, %rd5;
	shl.b32 	%r392, %r510, 8;
	add.s32 	%r393, %r392, %r391;
	add.s32 	%r394, %r393, 1280;
	mul.wide.u32 	%rd50, %r394, 8;
	add.s64 	%rd51, %rd2, %rd50;
	cvt.u64.u32 	%rd52, %r130;
	atom.global.add.u64 	%rd53, [%rd51], %rd52;
$L__BB11_85:
	ld.shared.u32 	%r131, [%r124+6144];
	setp.eq.s32 	%p84, %r131, 0;
	@%p84 bra 	$L__BB11_87;
	cvt.u32.u64 	%r395, %rd5;
	shl.b32 	%r396, %r510, 8;
	add.s32 	%r397, %r396, %r395;
	add.s32 	%r398, %r397, 1536;
	mul.wide.u32 	%rd54, %r398, 8;
	add.s64 	%rd55, %rd2, %rd54;
	cvt.u64.u32 	%rd56, %r131;
	atom.global.add.u64 	%rd57, [%rd55], %rd56;
$L__BB11_87:
	ld.shared.u32 	%r132, [%r124+7168];
	setp.eq.s32 	%p85, %r132, 0;
	@%p85 bra 	$L__BB11_89;
	cvt.u32.u64 	%r399, %rd5;
	shl.b32 	%r400, %r510, 8;
	add.s32 	%r401, %r400, %r399;
	add.s32 	%r402, %r401, 1792;
	mul.wide.u32 	%rd58, %r402, 8;
	add.s64 	%rd59, %rd2, %rd58;
	cvt.u64.u32 	%rd60, %r132;
	atom.global.add.u64 	%rd61, [%rd59], %rd60;
$L__BB11_89:
	add.s32 	%r510, %r510, 8;
	setp.ne.s32 	%p86, %r510, %r16;
	mov.u32 	%r512, %r16;
	@%p86 bra 	$L__BB11_73;
$L__BB11_90:
	add.s32 	%r135, %r5, -1;
	setp.eq.s32 	%p87, %r3, 0;
	@%p87 bra 	$L__BB11_111;
	setp.lt.u32 	%p88, %r4, 3;
	@%p88 bra 	$L__BB11_101;
	shl.b32 	%r403, %r512, 10;
	add.s32 	%r136, %r6, %r403;
	ld.shared.u32 	%r137, [%r136];
	setp.eq.s32 	%p89, %r137, 0;
	@%p89 bra 	$L__BB11_94;
	cvt.u32.u64 	%r404, %rd5;
	shl.b32 	%r405, %r512, 8;
	add.s32 	%r406, %r405, %r404;
	mul.wide.u32 	%rd62, %r406, 8;
	add.s64 	%rd63, %rd2, %rd62;
	cvt.u64.u32 	%rd64, %r137;
	atom.global.add.u64 	%rd65, [%rd63], %rd64;
$L__BB11_94:
	ld.shared.u32 	%r138, [%r136+1024];
	setp.eq.s32 	%p90, %r138, 0;
	@%p90 bra 	$L__BB11_96;
	cvt.u32.u64 	%r407, %rd5;
	shl.b32 	%r408, %r512, 8;
	add.s32 	%r409, %r408, %r407;
	add.s32 	%r410, %r409, 256;
	mul.wide.u32 	%rd66, %r410, 8;
	add.s64 	%rd67, %rd2, %rd66;
	cvt.u64.u32 	%rd68, %r138;
	atom.global.add.u64 	%rd69, [%rd67], %rd68;
$L__BB11_96:
	ld.shared.u32 	%r139, [%r136+2048];
	setp.eq.s32 	%p91, %r139, 0;
	@%p91 bra 	$L__BB11_98;
	cvt.u32.u64 	%r411, %rd5;
	shl.b32 	%r412, %r512, 8;
	add.s32 	%r413, %r412, %r411;
	add.s32 	%r414, %r413, 512;
	mul.wide.u32 	%rd70, %r414, 8;
	add.s64 	%rd71, %rd2, %rd70;
	cvt.u64.u32 	%rd72, %r139;
	atom.global.add.u64 	%rd73, [%rd71], %rd72;
$L__BB11_98:
	ld.shared.u32 	%r140, [%r136+3072];
	setp.eq.s32 	%p92, %r140, 0;
	@%p92 bra 	$L__BB11_100;
	cvt.u32.u64 	%r415, %rd5;
	shl.b32 	%r416, %r512, 8;
	add.s32 	%r417, %r416, %r415;
	add.s32 	%r418, %r417, 768;
	mul.wide.u32 	%rd74, %r418, 8;
	add.s64 	%rd75, %rd2, %rd74;
	cvt.u64.u32 	%rd76, %r140;
	atom.global.add.u64 	%rd77, [%rd75], %rd76;
$L__BB11_100:
	add.s32 	%r512, %r512, 4;
$L__BB11_101:
	setp.eq.s32 	%p93, %r5, 0;
	@%p93 bra 	$L__BB11_111;
	setp.eq.s32 	%p94, %r135, 0;
	@%p94 bra 	$L__BB11_108;
	shl.b32 	%r419, %r512, 10;
	add.s32 	%r143, %r6, %r419;
	ld.shared.u32 	%r144, [%r143];
	setp.eq.s32 	%p95, %r144, 0;
	@%p95 bra 	$L__BB11_105;
	cvt.u32.u64 	%r420, %rd5;
	shl.b32 	%r421, %r512, 8;
	add.s32 	%r422, %r421, %r420;
	mul.wide.u32 	%rd78, %r422, 8;
	add.s64 	%rd79, %rd2, %rd78;
	cvt.u64.u32 	%rd80, %r144;
	atom.global.add.u64 	%rd81, [%rd79], %rd80;
$L__BB11_105:
	ld.shared.u32 	%r145, [%r143+1024];
	setp.eq.s32 	%p96, %r145, 0;
	@%p96 bra 	$L__BB11_107;
	cvt.u32.u64 	%r423, %rd5;
	shl.b32 	%r424, %r512, 8;
	add.s32 	%r425, %r424, %r423;
	add.s32 	%r426, %r425, 256;
	mul.wide.u32 	%rd82, %r426, 8;
	add.s64 	%rd83, %rd2, %rd82;
	cvt.u64.u32 	%rd84, %r145;
	atom.global.add.u64 	%rd85, [%rd83], %rd84;
$L__BB11_107:
	add.s32 	%r512, %r512, 2;
$L__BB11_108:
	setp.eq.s32 	%p97, %r17, 0;
	@%p97 bra 	$L__BB11_111;
	shl.b32 	%r427, %r512, 10;
	add.s32 	%r428, %r6, %r427;
	ld.shared.u32 	%r148, [%r428];
	setp.eq.s32 	%p98, %r148, 0;
	@%p98 bra 	$L__BB11_111;
	cvt.u32.u64 	%r429, %rd5;
	shl.b32 	%r430, %r512, 8;
	add.s32 	%r431, %r430, %r429;
	mul.wide.u32 	%rd86, %r431, 8;
	add.s64 	%rd87, %rd2, %rd86;
	cvt.u64.u32 	%rd88, %r148;
	atom.global.add.u64 	%rd89, [%rd87], %rd88;
$L__BB11_111:
	cvt.u32.u64 	%r432, %rd5;
	setp.gt.u32 	%p99, %r432, 127;
	@%p99 bra 	$L__BB11_152;
	setp.lt.u32 	%p100, %r1, 7;
	mov.b32 	%r516, 0;
	@%p100 bra 	$L__BB11_131;
	mov.b32 	%r514, 0;
$L__BB11_114:
	.pragma "nounroll";
	shl.b32 	%r436, %r514, 10;
	add.s32 	%r150, %r6, %r436;
	ld.shared.u32 	%r151, [%r150+512];
	setp.eq.s32 	%p101, %r151, 0;
	shl.b32 	%r437, %r514, 8;
	add.s32 	%r438, %r437, %r432;
	mul.wide.u32 	%rd90, %r438, 8;
	add.s64 	%rd15, %rd2, %rd90;
	@%p101 bra 	$L__BB11_116;
	cvt.u64.u32 	%rd91, %r151;
	atom.global.add.u64 	%rd92, [%rd15+1024], %rd91;
$L__BB11_116:
	ld.shared.u32 	%r152, [%r150+1536];
	setp.eq.s32 	%p102, %r152, 0;
	@%p102 bra 	$L__BB11_118;
	cvt.u64.u32 	%rd93, %r152;
	atom.global.add.u64 	%rd94, [%rd15+3072], %rd93;
$L__BB11_118:
	ld.shared.u32 	%r153, [%r150+2560];
	setp.eq.s32 	%p103, %r153, 0;
	@%p103 bra 	$L__BB11_120;
	cvt.u64.u32 	%rd95, %r153;
	atom.global.add.u64 	%rd96, [%rd15+5120], %rd95;
$L__BB11_120:
	ld.shared.u32 	%r154, [%r150+3584];
	setp.eq.s32 	%p104, %r154, 0;
	@%p104 bra 	$L__BB11_122;
	cvt.u64.u32 	%rd97, %r154;
	atom.global.add.u64 	%rd98, [%rd15+7168], %rd97;
$L__BB11_122:
	ld.shared.u32 	%r155, [%r150+4608];
	setp.eq.s32 	%p105, %r155, 0;
	@%p105 bra 	$L__BB11_124;
	cvt.u64.u32 	%rd99, %r155;
	atom.global.add.u64 	%rd100, [%rd15+9216], %rd99;
$L__BB11_124:
	ld.shared.u32 	%r156, [%r150+5632];
	setp.eq.s32 	%p106, %r156, 0;
	@%p106 bra 	$L__BB11_126;
	cvt.u64.u32 	%rd101, %r156;
	atom.global.add.u64 	%rd102, [%rd15+11264], %rd101;
$L__BB11_126:
	ld.shared.u32 	%r157, [%r150+6656];
	setp.eq.s32 	%p107, %r157, 0;
	@%p107 bra 	$L__BB11_128;
	cvt.u64.u32 	%rd103, %r157;
	atom.global.add.u64 	%rd104, [%rd15+13312], %rd103;
$L__BB11_128:
	ld.shared.u32 	%r158, [%r150+7680];
	setp.eq.s32 	%p108, %r158, 0;
	@%p108 bra 	$L__BB11_130;
	cvt.u64.u32 	%rd105, %r158;
	atom.global.add.u64 	%rd106, [%rd15+15360], %rd105;
$L__BB11_130:
	add.s32 	%r514, %r514, 8;
	setp.ne.s32 	%p109, %r514, %r16;
	mov.u32 	%r516, %r16;
	@%p109 bra 	$L__BB11_114;
$L__BB11_131:
	setp.eq.s32 	%p110, %r3, 0;
	@%p110 bra 	$L__BB11_152;
	setp.lt.u32 	%p111, %r4, 3;
	@%p111 bra 	$L__BB11_142;
	shl.b32 	%r439, %r516, 10;
	add.s32 	%r161, %r6, %r439;
	ld.shared.u32 	%r162, [%r161+512];
	setp.eq.s32 	%p112, %r162, 0;
	@%p112 bra 	$L__BB11_135;
	shl.b32 	%r441, %r516, 8;
	add.s32 	%r442, %r441, %r432;
	mul.wide.u32 	%rd107, %r442, 8;
	add.s64 	%rd108, %rd2, %rd107;
	cvt.u64.u32 	%rd109, %r162;
	atom.global.add.u64 	%rd110, [%rd108+1024], %rd109;
$L__BB11_135:
	ld.shared.u32 	%r163, [%r161+1536];
	setp.eq.s32 	%p113, %r163, 0;
	@%p113 bra 	$L__BB11_137;
	shl.b32 	%r444, %r516, 8;
	add.s32 	%r445, %r444, %r432;
	add.s32 	%r446, %r445, 256;
	mul.wide.u32 	%rd111, %r446, 8;
	add.s64 	%rd112, %rd2, %rd111;
	cvt.u64.u32 	%rd113, %r163;
	atom.global.add.u64 	%rd114, [%rd112+1024], %rd113;
$L__BB11_137:
	ld.shared.u32 	%r164, [%r161+2560];
	setp.eq.s32 	%p114, %r164, 0;
	@%p114 bra 	$L__BB11_139;
	shl.b32 	%r448, %r516, 8;
	add.s32 	%r449, %r448, %r432;
	add.s32 	%r450, %r449, 512;
	mul.wide.u32 	%rd115, %r450, 8;
	add.s64 	%rd116, %rd2, %rd115;
	cvt.u64.u32 	%rd117, %r164;
	atom.global.add.u64 	%rd118, [%rd116+1024], %rd117;
$L__BB11_139:
	ld.shared.u32 	%r165, [%r161+3584];
	setp.eq.s32 	%p115, %r165, 0;
	@%p115 bra 	$L__BB11_141;
	shl.b32 	%r452, %r516, 8;
	add.s32 	%r453, %r452, %r432;
	add.s32 	%r454, %r453, 768;
	mul.wide.u32 	%rd119, %r454, 8;
	add.s64 	%rd120, %rd2, %rd119;
	cvt.u64.u32 	%rd121, %r165;
	atom.global.add.u64 	%rd122, [%rd120+1024], %rd121;
$L__BB11_141:
	add.s32 	%r516, %r516, 4;
$L__BB11_142:
	setp.eq.s32 	%p116, %r5, 0;
	@%p116 bra 	$L__BB11_152;
	setp.eq.s32 	%p117, %r135, 0;
	@%p117 bra 	$L__BB11_149;
	shl.b32 	%r455, %r516, 10;
	add.s32 	%r168, %r6, %r455;
	ld.shared.u32 	%r169, [%r168+512];
	setp.eq.s32 	%p118, %r169, 0;
	@%p118 bra 	$L__BB11_146;
	shl.b32 	%r457, %r516, 8;
	add.s32 	%r458, %r457, %r432;
	mul.wide.u32 	%rd123, %r458, 8;
	add.s64 	%rd124, %rd2, %rd123;
	cvt.u64.u32 	%rd125, %r169;
	atom.global.add.u64 	%rd126, [%rd124+1024], %rd125;
$L__BB11_146:
	ld.shared.u32 	%r170, [%r168+1536];
	setp.eq.s32 	%p119, %r170, 0;
	@%p119 bra 	$L__BB11_148;
	shl.b32 	%r460, %r516, 8;
	add.s32 	%r461, %r460, %r432;
	add.s32 	%r462, %r461, 256;
	mul.wide.u32 	%rd127, %r462, 8;
	add.s64 	%rd128, %rd2, %rd127;
	cvt.u64.u32 	%rd129, %r170;
	atom.global.add.u64 	%rd130, [%rd128+1024], %rd129;
$L__BB11_148:
	add.s32 	%r516, %r516, 2;
$L__BB11_149:
	setp.eq.s32 	%p120, %r17, 0;
	@%p120 bra 	$L__BB11_152;
	shl.b32 	%r463, %r516, 10;
	add.s32 	%r464, %r6, %r463;
	ld.shared.u32 	%r173, [%r464+512];
	setp.eq.s32 	%p121, %r173, 0;
	@%p121 bra 	$L__BB11_152;
	shl.b32 	%r466, %r516, 8;
	add.s32 	%r467, %r466, %r432;
	mul.wide.u32 	%rd131, %r467, 8;
	add.s64 	%rd132, %rd2, %rd131;
	cvt.u64.u32 	%rd133, %r173;
	atom.global.add.u64 	%rd134, [%rd132+1024], %rd133;
$L__BB11_152:
	bar.sync 	0;
	add.s64 	%rd135, %rd135, 1;
	setp.ne.s64 	%p122, %rd135, %rd6;
	@%p122 bra 	$L__BB11_2;
$L__BB11_153:
	ret;

}
	// .globl	_ZN3cub18CUB_300001_SM_10006detail10radix_sort33DeviceRadixSortExclusiveSumKernelINS1_5radix10policy_hubIfiyE10Policy1000EyEEvPT0_
.visible .entry _ZN3cub18CUB_300001_SM_10006detail10radix_sort33DeviceRadixSortExclusiveSumKernelINS1_5radix10policy_hubIfiyE10Policy1000EyEEvPT0_(
	.param .u64 .ptr .align 1 _ZN3cub18CUB_300001_SM_10006detail10radix_sort33DeviceRadixSortExclusiveSumKernelINS1_5radix10policy_hubIfiyE10Policy1000EyEEvPT0__param_0
)
{
	.reg .pred 	%p<4>;
	.reg .b32 	%r<28>;
	.reg .b64 	%rd<54>;
	// demoted variable
	.shared .align 16 .b8 _ZZN3cub18CUB_300001_SM_10006detail10radix_sort33DeviceRadixSortExclusiveSumKernelINS1_5radix10policy_hubIfiyE10Policy1000EyEEvPT0_E12temp_storage[2336];
	ld.param.u64 	%rd5, [_ZN3cub18CUB_300001_SM_10006detail10radix_sort33DeviceRadixSortExclusiveSumKernelINS1_5radix10policy_hubIfiyE10Policy1000EyEEvPT0__param_0];
	cvta.to.global.u64 	%rd6, %rd5;
	mov.u32 	%r3, %ctaid.x;
	shl.b32 	%r4, %r3, 8;
	mov.u32 	%r1, %tid.x;
	setp.gt.u32 	%p1, %r1, 255;
	add.s32 	%r5, %r4, %r1;
	mul.wide.s32 	%rd7, %r5, 8;
	add.s64 	%rd1, %rd6, %rd7;
	@%p1 bra 	$L__BB12_2;
	ld.global.u64 	%rd53, [%rd1];
$L__BB12_2:
	shr.u32 	%r6, %r1, 3;
	add.s32 	%r7, %r6, %r1;
	shl.b32 	%r8, %r7, 3;
	mov.u32 	%r9, _ZZN3cub18CUB_300001_SM_10006detail10radix_sort33DeviceRadixSortExclusiveSumKernelINS1_5radix10policy_hubIfiyE10Policy1000EyEEvPT0_E12temp_storage;
	add.s32 	%r10, %r9, %r8;
	add.s32 	%r2, %r10, 16;
	st.shared.u64 	[%r10+16], %rd53;
	bar.sync 	0;
	setp.gt.u32 	%p2, %r1, 31;
	@%p2 bra 	$L__BB12_4;
	mad.lo.s32 	%r27, %r1, 72, %r9;
	ld.shared.u64 	%rd23, [%r27+16];
	ld.shared.u64 	%rd24, [%r27+24];
	ld.shared.u64 	%rd25, [%r27+32];
	ld.shared.u64 	%rd26, [%r27+40];
	ld.shared.u64 	%rd27, [%r27+48];
	ld.shared.u64 	%rd28, [%r27+56];
	ld.shared.u64 	%rd29, [%r27+64];
	ld.shared.u64 	%rd30, [%r27+72];
	add.s64 	%rd31, %rd24, %rd23;
	add.s64 	%rd32, %rd31, %rd25;
	add.s64 	%rd33, %rd32, %rd26;
	add.s64 	%rd34, %rd33, %rd27;
	add.s64 	%rd35, %rd34, %rd28;
	add.s64 	%rd36, %rd35, %rd29;
	add.s64 	%rd10, %rd36, %rd30;
	mov.b32 	%r11, 1;
	mov.b32 	%r24, 0;
	mov.b32 	%r25, -1;
	// begin inline asm
	{  .reg .u64 r0;  .reg .u32 lo;  .reg .u32 hi;  .reg .pred p;  mov.b64 {lo, hi}, %rd10;  shfl.sync.up.b32 lo|p, lo, %r11, %r24, %r25;  shfl.sync.up.b32 hi|p, hi, %r11, %r24, %r25;  mov.b64 r0, {lo, hi};  @p add.u64 r0, r0, %rd10;  mov.u64 %rd8, r0;}
	// end inline asm
	mov.b32 	%r14, 2;
	// begin inline asm
	{  .reg .u64 r0;  .reg .u32 lo;  .reg .u32 hi;  .reg .pred p;  mov.b64 {lo, hi}, %rd8;  shfl.sync.up.b32 lo|p, lo, %r14, %r24, %r25;  shfl.sync.up.b32 hi|p, hi, %r14, %r24, %r25;  mov.b64 r0, {lo, hi};  @p add.u64 r0, r0, %rd8;  mov.u64 %rd11, r0;}
	// end inline asm
	mov.b32 	%r17, 4;
	// begin inline asm
	{  .reg .u64 r0;  .reg .u32 lo;  .reg .u32 hi;  .reg .pred p;  mov.b64 {lo, hi}, %rd11;  shfl.sync.up.b32 lo|p, lo, %r17, %r24, %r25;  shfl.sync.up.b32 hi|p, hi, %r17, %r24, %r25;  mov.b64 r0, {lo, hi};  @p add.u64 r0, r0, %rd11;  mov.u64 %rd14, r0;}
	// end inline asm
	mov.b32 	%r20, 8;
	// begin inline asm
	{  .reg .u64 r0;  .reg .u32 lo;  .reg .u32 hi;  .reg .pred p;  mov.b64 {lo, hi}, %rd14;  shfl.sync.up.b32 lo|p, lo, %r20, %r24, %r25;  shfl.sync.up.b32 hi|p, hi, %r20, %r24, %r25;  mov.b64 r0, {lo, hi};  @p add.u64 r0, r0, %rd14;  mov.u64 %rd17, r0;}
	// end inline asm
	mov.b32 	%r23, 16;
	// begin inline asm
	{  .reg .u64 r0;  .reg .u32 lo;  .reg .u32 hi;  .reg .pred p;  mov.b64 {lo, hi}, %rd17;  shfl.sync.up.b32 lo|p, lo, %r23, %r24, %r25;  shfl.sync.up.b32 hi|p, hi, %r23, %r24, %r25;  mov.b64 r0, {lo, hi};  @p add.u64 r0, r0, %rd17;  mov.u64 %rd20, r0;}
	// end inline asm
	sub.s64 	%rd37, %rd20, %rd10;
	ld.shared.u64 	%rd38, [%r27+16];
	ld.shared.u64 	%rd39, [%r27+24];
	ld.shared.u64 	%rd40, [%r27+32];
	ld.shared.u64 	%rd41, [%r27+40];
	ld.shared.u64 	%rd42, [%r27+48];
	ld.shared.u64 	%rd43, [%r27+56];
	ld.shared.u64 	%rd44, [%r27+64];
	add.s64 	%rd45, %rd38, %rd37;
	add.s64 	%rd46, %rd39, %rd45;
	add.s64 	%rd47, %rd40, %rd46;
	add.s64 	%rd48, %rd41, %rd47;
	add.s64 	%rd49, %rd42, %rd48;
	add.s64 	%rd50, %rd43, %rd49;
	add.s64 	%rd51, %rd44, %rd50;
	st.shared.u64 	[%r27+16], %rd37;
	st.shared.u64 	[%r27+24], %rd45;
	st.shared.u64 	[%r27+32], %rd46;
	st.shared.u64 	[%r27+40], %rd47;
	st.shared.u64 	[%r27+48], %rd48;
	st.shared.u64 	[%r27+56], %rd49;
	st.shared.u64 	[%r27+64], %rd50;
	st.shared.u64 	[%r27+72], %rd51;
$L__BB12_4:
	setp.gt.u32 	%p3, %r1, 255;
	bar.sync 	0;
	@%p3 bra 	$L__BB12_6;
	ld.shared.u64 	%rd52, [%r2];
	st.global.u64 	[%rd1], %rd52;
$L__BB12_6:
	ret;

}
	// .globl	_ZN3cub18CUB_300001_SM_10006detail10radix_sort29DeviceRadixSortOnesweepKernelINS1_5radix10policy_hubIfiyE10Policy1000ELNS0_9SortOrderE1EfiyiiNS1_21identity_decomposer_tEEEvPT5_SB_PT3_PKSC_PT1_PKSG_PT2_PKSK_T4_iiT6_
.visible .entry _ZN3cub18CUB_300001_SM_10006detail10radix_sort29DeviceRadixSortOnesweepKernelINS1_5radix10policy_hubIfiyE10Policy1000ELNS0_9SortOrderE1EfiyiiNS1_21identity_decomposer_tEEEvPT5_SB_PT3_PKSC_PT1_PKSG_PT2_PKSK_T4_iiT6_(
	.param .u64 .ptr .align 1 _ZN3cub18CUB_300001_SM_10006detail10radix_sort29DeviceRadixSortOnesweepKernelINS1_5radix10policy_hubIfiyE10Policy1000ELNS0_9SortOrderE1EfiyiiNS1_21identity_decomposer_tEEEvPT5_SB_PT3_PKSC_PT1_PKSG_PT2_PKSK_T4_iiT6__param_0,
	.param .u64 .ptr .align 1 _ZN3cub18CUB_300001_SM_10006detail10radix_sort29DeviceRadixSortOnesweepKernelINS1_5radix10policy_hubIfiyE10Policy1000ELNS0_9SortOrderE1EfiyiiNS1_21identity_decomposer_tEEEvPT5_SB_PT3_PKSC_PT1_PKSG_PT2_PKSK_T4_iiT6__param_1,
	.param .u64 .ptr .align 1 _ZN3cub18CUB_300001_SM_10006detail10radix_sort29DeviceRadixSortOnesweepKernelINS1_5radix10policy_hubIfiyE10Policy1000ELNS0_9SortOrderE1EfiyiiNS1_21identity_decomposer_tEEEvPT5_SB_PT3_PKSC_PT1_PKSG_PT2_PKSK_T4_iiT6__param_2,
	.param .u64 .ptr .align 1 _ZN3cub18CUB_300001_SM_10006detail10radix_sort29DeviceRadixSortOnesweepKernelINS1_5radix10policy_hubIfiyE10Policy1000ELNS0_9SortOrderE1EfiyiiNS1_21identity_decomposer_tEEEvPT5_SB_PT3_PKSC_PT1_PKSG_PT2_PKSK_T4_iiT6__param_3,
	.param .u64 .ptr .align 1 _ZN3cub18CUB_300001_SM_10006detail10radix_sort29DeviceRadixSortOnesweepKernelINS1_5radix10policy_hubIfiyE10Policy1000ELNS0_9SortOrderE1EfiyiiNS1_21identity_decomposer_tEEEvPT5_SB_PT3_PKSC_PT1_PKSG_PT2_PKSK_T4_iiT6__param_4,
	.param .u64 .ptr .align 1 _ZN3cub18CUB_300001_SM_10006detail10radix_sort29DeviceRadixSortOnesweepKernelINS1_5radix10policy_hubIfiyE10Policy1000ELNS0_9SortOrderE1EfiyiiNS1_21identity_decomposer_tEEEvPT5_SB_PT3_PKSC_PT1_PKSG_PT2_PKSK_T4_iiT6__param_5,
	.param .u64 .ptr .align 1 _ZN3cub18CUB_300001_SM_10006detail10radix_sort29DeviceRadixSortOnesweepKernelINS1_5radix10policy_hubIfiyE10Policy1000ELNS0_9SortOrderE1EfiyiiNS1_21identity_decomposer_tEEEvPT5_SB_PT3_PKSC_PT1_PKSG_PT2_PKSK_T4_iiT6__param_6,
	.param .u64 .ptr .align 1 _ZN3cub18CUB_300001_SM_10006detail10radix_sort29DeviceRadixSortOnesweepKernelINS1_5radix10policy_hubIfiyE10Policy1000ELNS0_9SortOrderE1EfiyiiNS1_21identity_decomposer_tEEEvPT5_SB_PT3_PKSC_PT1_PKSG_PT2_PKSK_T4_iiT6__param_7,
	.param .u32 _ZN3cub18CUB_300001_SM_10006detail10radix_sort29DeviceRadixSortOnesweepKernelINS1_5radix10policy_hubIfiyE10Policy1000ELNS0_9SortOrderE1EfiyiiNS1_21identity_decomposer_tEEEvPT5_SB_PT3_PKSC_PT1_PKSG_PT2_PKSK_T4_iiT6__param_8,
	.param .u32 _ZN3cub18CUB_300001_SM_10006detail10radix_sort29DeviceRadixSortOnesweepKernelINS1_5radix10policy_hubIfiyE10Policy1000ELNS0_9SortOrderE1EfiyiiNS1_21identity_decomposer_tEEEvPT5_SB_PT3_PKSC_PT1_PKSG_PT2_PKSK_T4_iiT6__param_9,
	.param .u32 _ZN3cub18CUB_300001_SM_10006detail10radix_sort29DeviceRadixSortOnesweepKernelINS1_5radix10policy_hubIfiyE10Policy1000ELNS0_9SortOrderE1EfiyiiNS1_21identity_decomposer_tEEEvPT5_SB_PT3_PKSC_PT1_PKSG_PT2_PKSK_T4_iiT6__param_10,
	.param .align 1 .b8 _ZN3cub18CUB_300001_SM_10006detail10radix_sort29DeviceRadixSortOnesweepKernelINS1_5radix10policy_hubIfiyE10Policy1000ELNS0_9SortOrderE1EfiyiiNS1_21identity_decomposer_tEEEvPT5_SB_PT3_PKSC_PT1_PKSG_PT2_PKSK_T4_iiT6__param_11[1]
)
.maxntid 384
{
	.reg .pred 	%p<358>;
	.reg .b32 	%r<2440>;
	.reg .b64 	%rd<457>;
	// demoted variable
	.shared .align 16 .b8 _ZZN3cub18CUB_300001_SM_10006detail10radix_sort29DeviceRadixSortOnesweepKernelINS1_5radix10policy_hubIfiyE10Policy1000ELNS0_9SortOrderE1EfiyiiNS1_21identity_decomposer_tEEEvPT5_SB_PT3_PKSC_PT1_PKSG_PT2_PKSK_T4_iiT6_E1s[28160];
	ld.param.u64 	%rd43, [_ZN3cub18CUB_300001_SM_10006detail10radix_sort29DeviceRadixSortOnesweepKernelINS1_5radix10policy_hubIfiyE10Policy1000ELNS0_9SortOrderE1EfiyiiNS1_21identity_decomposer_tEEEvPT5_SB_PT3_PKSC_PT1_PKSG_PT2_PKSK_T4_iiT6__param_0];
	ld.param.u64 	%rd44, [_ZN3cub18CUB_300001_SM_10006detail10radix_sort29DeviceRadixSortOnesweepKernelINS1_5radix10policy_hubIfiyE10Policy1000ELNS0_9SortOrderE1EfiyiiNS1_21identity_decomposer_tEEEvPT5_SB_PT3_PKSC_PT1_PKSG_PT2_PKSK_T4_iiT6__param_1];
	ld.param.u64 	%rd47, [_ZN3cub18CUB_300001_SM_10006detail10radix_sort29DeviceRadixSortOnesweepKernelINS1_5radix10policy_hubIfiyE10Policy1000ELNS0_9SortOrderE1EfiyiiNS1_21identity_decomposer_tEEEvPT5_SB_PT3_PKSC_PT1_PKSG_PT2_PKSK_T4_iiT6__param_4];
	ld.param.u64 	%rd50, [_ZN3cub18CUB_300001_SM_10006detail10radix_sort29DeviceRadixSortOnesweepKernelINS1_5radix10policy_hubIfiyE10Policy1000ELNS0_9SortOrderE1EfiyiiNS1_21identity_decomposer_tEEEvPT5_SB_PT3_PKSC_PT1_PKSG_PT2_PKSK_T4_iiT6__param_5];
	cvta.to.global.u64 	%rd1, %rd47;
	cvta.to.global.u64 	%rd2, %rd43;
	cvta.to.global.u64 	%rd3, %rd50;
	mov.u32 	%r1, %tid.x;
	// begin inline asm
	mov.u32 %r440, %laneid;
	// end inline asm
	setp.ne.s32 	%p1, %r1, 0;
	@%p1 bra 	$L__BB13_2;
	cvta.to.global.u64 	%rd51, %rd44;
	atom.global.add.u32 	%r441, [%rd51], 1;
	st.shared.u32 	[_ZZN3cub18CUB_300001_SM_10006detail10radix_sort29DeviceRadixSortOnesweepKernelINS1_5radix10policy_hubIfiyE10Policy1000ELNS0_9SortOrderE1EfiyiiNS1_21identity_decomposer_tEEEvPT5_SB_PT3_PKSC_PT1_PKSG_PT2_PKSK_T4_iiT6_E1s+26112], %r441;
$L__BB13_2:
	ld.param.u32 	%r2235, [_ZN3cub18CUB_300001_SM_10006detail10radix_sort29DeviceRadixSortOnesweepKernelINS1_5radix10policy_hubIfiyE10Policy1000ELNS0_9SortOrderE1EfiyiiNS1_21identity_decomposer_tEEEvPT5_SB_PT3_PKSC_PT1_PKSG_PT2_PKSK_T4_iiT6__param_8];
	bar.sync 	0;
	ld.shared.u32 	%r3, [_ZZN3cub18CUB_300001_SM_10006detail10radix_sort29DeviceRadixSortOnesweepKernelINS1_5radix10policy_hubIfiyE10Policy1000ELNS0_9SortOrderE1EfiyiiNS1_21identity_decomposer_tEEEvPT5_SB_PT3_PKSC_PT1_PKSG_PT2_PKSK_T4_iiT6_E1s+26112];
	mul.lo.s32 	%r442, %r3, 6528;
	add.s32 	%r4, %r442, 6528;
	setp.gt.s32 	%p2, %r4, %r2235;
	cvt.s64.s32 	%rd4, %r442;
	@%p2 bra 	$L__BB13_4;
	and.b32  	%r443, %r1, 31;
	and.b32  	%r444, %r1, 992;
	mul.lo.s32 	%r445, %r444, 17;
	or.b32  	%r446, %r445, %r443;
	cvt.u64.u32 	%rd52, %r446;
	add.s64 	%rd53, %rd52, %rd4;
	shl.b64 	%rd54, %rd53, 2;
	add.s64 	%rd55, %rd3, %rd54;
	ld.global.u32 	%r2322, [%rd55];
	ld.global.u32 	%r2321, [%rd55+128];
	ld.global.u32 	%r2320, [%rd55+256];
	ld.global.u32 	%r2319, [%rd55+384];
	ld.global.u32 	%r2318, [%rd55+512];
	ld.global.u32 	%r2317, [%rd55+640];
	ld.global.u32 	%r2316, [%rd55+768];
	ld.global.u32 	%r2315, [%rd55+896];
	ld.global.u32 	%r2314, [%rd55+1024];
	ld.global.u32 	%r2313, [%rd55+1152];
	ld.global.u32 	%r2312, [%rd55+1280];
	ld.global.u32 	%r2311, [%rd55+1408];
	ld.global.u32 	%r2310, [%rd55+1536];
	ld.global.u32 	%r2309, [%rd55+1664];
	ld.global.u32 	%r2308, [%rd55+1792];
	ld.global.u32 	%r2307, [%rd55+1920];
	ld.global.u32 	%r2306, [%rd55+2048];
	bra.uni 	$L__BB13_38;
$L__BB13_4:
	ld.param.u32 	%r2236, [_ZN3cub18CUB_300001_SM_10006detail10radix_sort29DeviceRadixSortOnesweepKernelINS1_5radix10policy_hubIfiyE10Policy1000ELNS0_9SortOrderE1EfiyiiNS1_21identity_decomposer_tEEEvPT5_SB_PT3_PKSC_PT1_PKSG_PT2_PKSK_T4_iiT6__param_8];
	cvt.u32.u64 	%r448, %rd4;
	sub.s32 	%r22, %r2236, %r448;
	and.b32  	%r449, %r1, 31;
	and.b32  	%r450, %r1, 992;
	mul.lo.s32 	%r451, %r450, 17;
	or.b32  	%r23, %r451, %r449;
	setp.ge.s32 	%p3, %r23, %r22;
	cvt.u64.u32 	%rd56, %r23;
	add.s64 	%rd57, %rd56, %rd4;
	shl.b64 	%rd58, %rd57, 2;
	add.s64 	%rd5, %rd3, %rd58;
	mov.b32 	%r2322, -1;
	@%p3 bra 	$L__BB13_6;
	ld.global.u32 	%r2322, [%rd5];
$L__BB13_6:
	add.s32 	%r453, %r23, 32;
	setp.ge.s32 	%p4, %r453, %r22;
	mov.b32 	%r2321, -1;
	@%p4 bra 	$L__BB13_8;
	ld.global.u32 	%r2321, [%rd5+128];
$L__BB13_8:
	add.s32 	%r455, %r23, 64;
	setp.ge.s32 	%p5, %r455, %r22;
	mov.b32 	%r2320, -1;
	@%p5 bra 	$L__BB13_10;
	ld.global.u32 	%r2320, [%rd5+256];
$L__BB13_10:
	add.s32 	%r457, %r23, 96;
	setp.ge.s32 	%p6, %r457, %r22;
	mov.b32 	%r2319, -1;
	@%p6 bra 	$L__BB13_12;
	ld.global.u32 	%r2319, [%rd5+384];
$L__BB13_12:
	add.s32 	%r459, %r23, 128;
	setp.ge.s32 	%p7, %r459, %r22;
	mov.b32 	%r2318, -1;
	@%p7 bra 	$L__BB13_14;
	ld.global.u32 	%r2318, [%rd5+512];
$L__BB13_14:
	add.s32 	%r461, %r23, 160;
	setp.ge.s32 	%p8, %r461, %r22;
	mov.b32 	%r2317, -1;
	@%p8 bra 	$L__BB13_16;
	ld.global.u32 	%r2317, [%rd5+640];
$L__BB13_16:
	add.s32 	%r463, %r23, 192;
	setp.ge.s32 	%p9, %r463, %r22;
	mov.b32 	%r2316, -1;
	@%p9 bra 	$L__BB13_18;
	ld.global.u32 	%r2316, [%rd5+768];
$L__BB13_18:
	add.s32 	%r465, %r23, 224;
	setp.ge.s32 	%p10, %r465, %r22;
	mov.b32 	%r2315, -1;
	@%p10 bra 	$L__BB13_20;
	ld.global.u32 	%r2315, [%rd5+896];
$L__BB13_20:
	add.s32 	%r467, %r23, 256;
	setp.ge.s32 	%p11, %r467, %r22;
	mov.b32 	%r2314, -1;
	@%p11 bra 	$L__BB13_22;
	ld.global.u32 	%r2314, [%rd5+1024];
$L__BB13_22:
	add.s32 	%r469, %r23, 288;
	setp.ge.s32 	%p12, %r469, %r22;
	mov.b32 	%r2313, -1;
	@%p12 bra 	$L__BB13_24;
	ld.global.u32 	%r2313, [%rd5+1152];
$L__BB13_24:
	add.s32 	%r471, %r23, 320;
	setp.ge.s32 	%p13, %r471, %r22;
	mov.b32 	%r2312, -1;
	@%p13 bra 	$L__BB13_26;
	ld.global.u32 	%r2312, [%rd5+1280];
$L__BB13_26:
	add.s32 	%r473, %r23, 352;
	setp.ge.s32 	%p14, %r473, %r22;
	mov.b32 	%r2311, -1;
	@%p14 bra 	$L__BB13_28;
	ld.global.u32 	%r2311, [%rd5+1408];
$L__BB13_28:
	add.s32 	%r475, %r23, 384;
	setp.ge.s32 	%p15, %r475, %r22;
	mov.b32 	%r2310, -1;
	@%p15 bra 	$L__BB13_30;
	ld.global.u32 	%r2310, [%rd5+1536];
$L__BB13_30:
	add.s32 	%r477, %r23, 416;
	setp.ge.s32 	%p16, %r477, %r22;
	mov.b32 	%r2309, -1;
	@%p16 bra 	$L__BB13_32;
	ld.global.u32 	%r2309, [%rd5+1664];
$L__BB13_32:
	add.s32 	%r479, %r23, 448;
	setp.ge.s32 	%p17, %r479, %r22;
	mov.b32 	%r2308, -1;
	@%p17 bra 	$L__BB13_34;
	ld.global.u32 	%r2308, [%rd5+1792];
$L__BB13_34:
	add.s32 	%r481, %r23, 480;
	setp.ge.s32 	%p18, %r481, %r22;
	mov.b32 	%r2307, -1;
	@%p18 bra 	$L__BB13_36;
	ld.global.u32 	%r2307, [%rd5+1920];
$L__BB13_36:
	add.s32 	%r483, %r23, 512;
	setp.ge.s32 	%p19, %r483, %r22;
	mov.b32 	%r2306, -1;
	@%p19 bra 	$L__BB13_38;
	ld.global.u32 	%r2306, [%rd5+2048];
$L__BB13_38:
	ld.param.u32 	%r2288, [_ZN3cub18CUB_300001_SM_10006detail10radix_sort29DeviceRadixSortOnesweepKernelINS1_5radix10policy_hubIfiyE10Policy1000ELNS0_9SortOrderE1EfiyiiNS1_21identity_decomposer_tEEEvPT5_SB_PT3_PKSC_PT1_PKSG_PT2_PKSK_T4_iiT6__param_10];
	mov.b32 	%r484, -1;
	shl.b32 	%r485, %r484, %r2288;
	not.b32 	%r74, %r485;
	shl.b32 	%r486, %r1, 5;
	and.b32  	%r487, %r486, 31744;
	mov.u32 	%r488, _ZZN3cub18CUB_300001_SM_10006detail10radix_sort29DeviceRadixSortOnesweepKernelINS1_5radix10policy_hubIfiyE10Policy1000ELNS0_9SortOrderE1EfiyiiNS1_21identity_decomposer_tEEEvPT5_SB_PT3_PKSC_PT1_PKSG_PT2_PKSK_T4_iiT6_E1s;
	add.s32 	%r75, %r488, %r487;
	setp.gt.s32 	%p20, %r440, 255;
	@%p20 bra 	$L__BB13_51;
	max.s32 	%r489, %r440, 224;
	sub.s32 	%r490, %r489, %r440;
	add.s32 	%r491, %r490, 31;
	shr.u32 	%r492, %r491, 5;
	add.s32 	%r76, %r492, 1;
	setp.lt.u32 	%p21, %r491, 480;
	mov.u32 	%r2326, %r440;
	@%p21 bra 	$L__BB13_42;
	and.b32  	%r493, %r76, 268435440;
	neg.s32 	%r2324, %r493;
	shl.b32 	%r496, %r440, 2;
	add.s32 	%r497, %r487, %r496;
	add.s32 	%r499, %r497, %r488;
	add.s32 	%r2323, %r499, 1024;
	mov.u32 	%r2326, %r440;
$L__BB13_41:
	.pragma "nounroll";
	mov.b32 	%r500, 0;
	st.shared.u32 	[%r2323+-1024], %r500;
	st.shared.u32 	[%r2323+-896], %r500;
	st.shared.u32 	[%r2323+-768], %r500;
	st.shared.u32 	[%r2323+-640], %r500;
	st.shared.u32 	[%r2323+-512], %r500;
	st.shared.u32 	[%r2323+-384], %r500;
	st.shared.u32 	[%r2323+-256], %r500;
	st.shared.u32 	[%r2323+-128], %r500;
	st.shared.u32 	[%r2323], %r500;
	st.shared.u32 	[%r2323+128], %r500;
	st.shared.u32 	[%r2323+256], %r500;
	st.shared.u32 	[%r2323+384], %r500;
	st.shared.u32 	[%r2323+512], %r500;
	st.shared.u32 	[%r2323+640], %r500;
	st.shared.u32 	[%r2323+768], %r500;
	st.shared.u32 	[%r2323+896], %r500;
	add.s32 	%r2326, %r2326, 512;
	add.s32 	%r2324, %r2324, 16;
	add.s32 	%r2323, %r2323, 2048;
	setp.ne.s32 	%p22, %r2324, 0;
	@%p22 bra 	$L__BB13_41;
$L__BB13_42:
	and.b32  	%r501, %r76, 15;
	setp.eq.s32 	%p23, %r501, 0;
	@%p23 bra 	$L__BB13_51;
	setp.lt.u32 	%p24, %r501, 8;
	@%p24 bra 	$L__BB13_45;
	shl.b32 	%r503, %r2326, 2;
	add.s32 	%r504, %r75, %r503;
	mov.b32 	%r505, 0;
	st.shared.u32 	[%r504], %r505;
	st.shared.u32 	[%r504+128], %r505;
	st.shared.u32 	[%r504+256], %r505;
	st.shared.u32 	[%r504+384], %r505;
	st.shared.u32 	[%r504+512], %r505;
	st.shared.u32 	[%r504+640], %r505;
	st.shared.u32 	[%r504+768], %r505;
	st.shared.u32 	[%r504+896], %r505;
	add.s32 	%r2326, %r2326, 256;
$L__BB13_45:
	and.b32  	%r506, %r76, 7;
	setp.eq.s32 	%p25, %r506, 0;
	@%p25 bra 	$L__BB13_51;
	and.b32  	%r88, %r76, 3;
	setp.lt.u32 	%p26, %r506, 4;
	@%p26 bra 	$L__BB13_48;
	shl.b32 	%r508, %r2326, 2;
	add.s32 	%r509, %r75, %r508;
	mov.b32 	%r510, 0;
	st.shared.u32 	[%r509], %r510;
	st.shared.u32 	[%r509+128], %r510;
	st.shared.u32 	[%r509+256], %r510;
	st.shared.u32 	[%r509+384], %r510;
	add.s32 	%r2326, %r2326, 128;
$L__BB13_48:
	setp.eq.s32 	%p27, %r88, 0;
	@%p27 bra 	$L__BB13_51;
	shl.b32 	%r513, %r2326, 2;
	add.s32 	%r514, %r487, %r513;
	add.s32 	%r2330, %r488, %r514;
	neg.s32 	%r2329, %r88;
$L__BB13_50:
	.pragma "nounroll";
	mov.b32 	%r516, 0;
	st.shared.u32 	[%r2330], %r516;
	add.s32 	%r2330, %r2330, 128;
	add.s32 	%r2329, %r2329, 1;
	setp.ne.s32 	%p28, %r2329, 0;
	@%p28 bra 	$L__BB13_50;
$L__BB13_51:
	ld.param.u32 	%r2251, [_ZN3cub18CUB_300001_SM_10006detail10radix_sort29DeviceRadixSortOnesweepKernelINS1_5radix10policy_hubIfiyE10Policy1000ELNS0_9SortOrderE1EfiyiiNS1_21identity_decomposer_tEEEvPT5_SB_PT3_PKSC_PT1_PKSG_PT2_PKSK_T4_iiT6__param_9];
	bar.warp.sync 	-1;
	setp.lt.s32 	%p29, %r2322, 0;
	selp.b32 	%r518, 0, 2147483647, %p29;
	xor.b32  	%r519, %r518, %r2322;
	setp.eq.s32 	%p30, %r519, 2147483647;
	selp.b32 	%r520, -2147483648, %r519, %p30;
	shr.u32 	%r521, %r520, %r2251;
	and.b32  	%r97, %r521, %r74;
	shl.b32 	%r522, %r97, 2;
	add.s32 	%r523, %r75, %r522;
	atom.shared.add.u32 	%r524, [%r523], 1;
	setp.lt.s32 	%p31, %r2321, 0;
	selp.b32 	%r525, 0, 2147483647, %p31;
	xor.b32  	%r526, %r525, %r2321;
	setp.eq.s32 	%p32, %r526, 2147483647;
	selp.b32 	%r527, -2147483648, %r526, %p32;
	shr.u32 	%r528, %r527, %r2251;
	and.b32  	%r529, %r528, %r74;
	shl.b32 	%r530, %r529, 2;
	add.s32 	%r531, %r75, %r530;
	atom.shared.add.u32 	%r532, [%r531], 1;
	setp.lt.s32 	%p33, %r2320, 0;
	selp.b32 	%r533, 0, 2147483647, %p33;
	xor.b32  	%r534, %r533, %r2320;
	setp.eq.s32 	%p34, %r534, 2147483647;
	selp.b32 	%r535, -2147483648, %r534, %p34;
	shr.u32 	%r536, %r535, %r2251;
	and.b32  	%r537, %r536, %r74;
	shl.b32 	%r538, %r537, 2;
	add.s32 	%r539, %r75, %r538;
	atom.shared.add.u32 	%r540, [%r539], 1;
	setp.lt.s32 	%p35, %r2319, 0;
	selp.b32 	%r541, 0, 2147483647, %p35;
	xor.b32  	%r542, %r541, %r2319;
	setp.eq.s32 	%p36, %r542, 2147483647;
	selp.b32 	%r543, -2147483648, %r542, %p36;
	shr.u32 	%r544, %r543, %r2251;
	and.b32  	%r545, %r544, %r74;
	shl.b32 	%r546, %r545, 2;
	add.s32 	%r547, %r75, %r546;
	atom.shared.add.u32 	%r548, [%r547], 1;
	setp.lt.s32 	%p37, %r2318, 0;
	selp.b32 	%r549, 0, 2147483647, %p37;
	xor.b32  	%r550, %r549, %r2318;
	setp.eq.s32 	%p38, %r550, 2147483647;
	selp.b32 	%r551, -2147483648, %r550, %p38;
	shr.u32 	%r552, %r551, %r2251;
	and.b32  	%r553, %r552, %r74;
	shl.b32 	%r554, %r553, 2;
	add.s32 	%r555, %r75, %r554;
	atom.shared.add.u32 	%r556, [%r555], 1;
	setp.lt.s32 	%p39, %r2317, 0;
	selp.b32 	%r557, 0, 2147483647, %p39;
	xor.b32  	%r558, %r557, %r2317;
	setp.eq.s32 	%p40, %r558, 2147483647;
	selp.b32 	%r559, -2147483648, %r558, %p40;
	shr.u32 	%r560, %r559, %r2251;
	and.b32  	%r561, %r560, %r74;
	shl.b32 	%r562, %r561, 2;
	add.s32 	%r563, %r75, %r562;
	atom.shared.add.u32 	%r564, [%r563], 1;
	setp.lt.s32 	%p41, %r2316, 0;
	selp.b32 	%r565, 0, 2147483647, %p41;
	xor.b32  	%r566, %r565, %r2316;
	setp.eq.s32 	%p42, %r566, 2147483647;
	selp.b32 	%r567, -2147483648, %r566, %p42;
	shr.u32 	%r568, %r567, %r2251;
	and.b32  	%r569, %r568, %r74;
	shl.b32 	%r570, %r569, 2;
	add.s32 	%r571, %r75, %r570;
	atom.shared.add.u32 	%r572, [%r571], 1;
	setp.lt.s32 	%p43, %r2315, 0;
	selp.b32 	%r573, 0, 2147483647, %p43;
	xor.b32  	%r574, %r573, %r2315;
	setp.eq.s32 	%p44, %r574, 2147483647;
	selp.b32 	%r575, -2147483648, %r574, %p44;
	shr.u32 	%r576, %r575, %r2251;
	and.b32  	%r577, %r576, %r74;
	shl.b32 	%r578, %r577, 2;
	add.s32 	%r579, %r75, %r578;
	atom.shared.add.u32 	%r580, [%r579], 1;
	setp.lt.s32 	%p45, %r2314, 0;
	selp.b32 	%r581, 0, 2147483647, %p45;
	xor.b32  	%r582, %r581, %r2314;
	setp.eq.s32 	%p46, %r582, 2147483647;
	selp.b32 	%r583, -2147483648, %r582, %p46;
	shr.u32 	%r584, %r583, %r2251;
	and.b32  	%r585, %r584, %r74;
	shl.b32 	%r586, %r585, 2;
	add.s32 	%r587, %r75, %r586;
	atom.shared.add.u32 	%r588, [%r587], 1;
	setp.lt.s32 	%p47, %r2313, 0;
	selp.b32 	%r589, 0, 2147483647, %p47;
	xor.b32  	%r590, %r589, %r2313;
	setp.eq.s32 	%p48, %r590, 2147483647;
	selp.b32 	%r591, -2147483648, %r590, %p48;
	shr.u32 	%r592, %r591, %r2251;
	and.b32  	%r593, %r592, %r74;
	shl.b32 	%r594, %r593, 2;
	add.s32 	%r595, %r75, %r594;
	atom.shared.add.u32 	%r596, [%r595], 1;
	setp.lt.s32 	%p49, %r2312, 0;
	selp.b32 	%r597, 0, 2147483647, %p49;
	xor.b32  	%r598, %r597, %r2312;
	setp.eq.s32 	%p50, %r598, 2147483647;
	selp.b32 	%r599, -2147483648, %r598, %p50;
	shr.u32 	%r600, %r599, %r2251;
	and.b32  	%r601, %r600, %r74;
	shl.b32 	%r602, %r601, 2;
	add.s32 	%r603, %r75, %r602;
	atom.shared.add.u32 	%r604, [%r603], 1;
	setp.lt.s32 	%p51, %r2311, 0;
	selp.b32 	%r605, 0, 2147483647, %p51;
	xor.b32  	%r606, %r605, %r2311;
	setp.eq.s32 	%p52, %r606, 2147483647;
	selp.b32 	%r607, -2147483648, %r606, %p52;
	shr.u32 	%r608, %r607, %r2251;
	and.b32  	%r609, %r608, %r74;
	shl.b32 	%r610, %r609, 2;
	add.s32 	%r611, %r75, %r610;
	atom.shared.add.u32 	%r612, [%r611], 1;
	setp.lt.s32 	%p53, %r2310, 0;
	selp.b32 	%r613, 0, 2147483647, %p53;
	xor.b32  	%r614, %r613, %r2310;
	setp.eq.s32 	%p54, %r614, 2147483647;
	selp.b32 	%r615, -2147483648, %r614, %p54;
	shr.u32 	%r616, %r615, %r2251;
	and.b32  	%r617, %r616, %r74;
	shl.b32 	%r618, %r617, 2;
	add.s32 	%r619, %r75, %r618;
	atom.shared.add.u32 	%r620, [%r619], 1;
	setp.lt.s32 	%p55, %r2309, 0;
	selp.b32 	%r621, 0, 2147483647, %p55;
	xor.b32  	%r622, %r621, %r2309;
	setp.eq.s32 	%p56, %r622, 2147483647;
	selp.b32 	%r623, -2147483648, %r622, %p56;
	shr.u32 	%r624, %r623, %r2251;
	and.b32  	%r625, %r624, %r74;
	shl.b32 	%r626, %r625, 2;
	add.s32 	%r627, %r75, %r626;
	atom.shared.add.u32 	%r628, [%r627], 1;
	setp.lt.s32 	%p57, %r2308, 0;
	selp.b32 	%r629, 0, 2147483647, %p57;
	xor.b32  	%r630, %r629, %r2308;
	setp.eq.s32 	%p58, %r630, 2147483647;
	selp.b32 	%r631, -2147483648, %r630, %p58;
	shr.u32 	%r632, %r631, %r2251;
	and.b32  	%r633, %r632, %r74;
	shl.b32 	%r634, %r633, 2;
	add.s32 	%r635, %r75, %r634;
	atom.shared.add.u32 	%r636, [%r635], 1;
	setp.lt.s32 	%p59, %r2307, 0;
	selp.b32 	%r637, 0, 2147483647, %p59;
	xor.b32  	%r638, %r637, %r2307;
	setp.eq.s32 	%p60, %r638, 2147483647;
	selp.b32 	%r639, -2147483648, %r638, %p60;
	shr.u32 	%r640, %r639, %r2251;
	and.b32  	%r641, %r640, %r74;
	shl.b32 	%r642, %r641, 2;
	add.s32 	%r643, %r75, %r642;
	atom.shared.add.u32 	%r644, [%r643], 1;
	setp.lt.s32 	%p61, %r2306, 0;
	selp.b32 	%r645, 0, 2147483647, %p61;
	xor.b32  	%r646, %r645, %r2306;
	setp.eq.s32 	%p62, %r646, 2147483647;
	selp.b32 	%r647, -2147483648, %r646, %p62;
	shr.u32 	%r648, %r647, %r2251;
	and.b32  	%r649, %r648, %r74;
	shl.b32 	%r650, %r649, 2;
	add.s32 	%r651, %r75, %r650;
	atom.shared.add.u32 	%r652, [%r651], 1;
	bar.sync 	0;
	setp.gt.u32 	%p63, %r1, 255;
	shl.b32 	%r653, %r1, 2;
	add.s32 	%r98, %r488, %r653;
	mov.b32 	%r2331, 0;
	@%p63 bra 	$L__BB13_53;
	ld.shared.u32 	%r655, [%r98];
	mov.b32 	%r656, 0;
	st.shared.u32 	[%r98], %r656;
	ld.shared.u32 	%r657, [%r98+1024];
	st.shared.u32 	[%r98+1024], %r655;
	add.s32 	%r658, %r657, %r655;
	ld.shared.u32 	%r659, [%r98+2048];
	st.shared.u32 	[%r98+2048], %r658;
	add.s32 	%r660, %r659, %r658;
	ld.shared.u32 	%r661, [%r98+3072];
	st.shared.u32 	[%r98+3072], %r660;
	add.s32 	%r662, %r661, %r660;
	ld.shared.u32 	%r663, [%r98+4096];
	st.shared.u32 	[%r98+4096], %r662;
	add.s32 	%r664, %r663, %r662;
	ld.shared.u32 	%r665, [%r98+5120];
	st.shared.u32 	[%r98+5120], %r664;
	add.s32 	%r666, %r665, %r664;
	ld.shared.u32 	%r667, [%r98+6144];
	st.shared.u32 	[%r98+6144], %r666;
	add.s32 	%r668, %r667, %r666;
	ld.shared.u32 	%r669, [%r98+7168];
	st.shared.u32 	[%r98+7168], %r668;
	add.s32 	%r670, %r669, %r668;
	ld.shared.u32 	%r671, [%r98+8192];
	st.shared.u32 	[%r98+8192], %r670;
	add.s32 	%r672, %r671, %r670;
	ld.shared.u32 	%r673, [%r98+9216];
	st.shared.u32 	[%r98+9216], %r672;
	add.s32 	%r674, %r673, %r672;
	ld.shared.u32 	%r675, [%r98+10240];
	st.shared.u32 	[%r98+10240], %r674;
	add.s32 	%r676, %r675, %r674;
	ld.shared.u32 	%r677, [%r98+11264];
	st.shared.u32 	[%r98+11264], %r676;
	add.s32 	%r2331, %r677, %r676;
$L__BB13_53:
	setp.gt.u32 	%p64, %r1, 255;
	shl.b32 	%r678, %r3, 8;
	add.s32 	%r679, %r678, %r1;
	mul.wide.s32 	%rd59, %r679, 4;
	add.s64 	%rd6, %rd2, %rd59;
	@%p64 bra 	$L__BB13_55;
	or.b32  	%r680, %r2331, 1073741824;
	st.volatile.global.u32 	[%rd6], %r680;
$L__BB13_55:
	ld.param.u64 	%rd442, [_ZN3cub18CUB_300001_SM_10006detail10radix_sort29DeviceRadixSortOnesweepKernelINS1_5radix10policy_hubIfiyE10Policy1000ELNS0_9SortOrderE1EfiyiiNS1_21identity_decomposer_tEEEvPT5_SB_PT3_PKSC_PT1_PKSG_PT2_PKSK_T4_iiT6__param_7];
	setp.lt.s32 	%p65, %r2306, 0;
	selp.b32 	%r681, 0, 2147483647, %p65;
	xor.b32  	%r2369, %r681, %r2306;
	setp.lt.s32 	%p66, %r2321, 0;
	selp.b32 	%r682, 0, 2147483647, %p66;
	xor.b32  	%r2384, %r682, %r2321;
	setp.lt.s32 	%p67, %r2320, 0;
	selp.b32 	%r683, 0, 2147483647, %p67;
	xor.b32  	%r2383, %r683, %r2320;
	setp.lt.s32 	%p68, %r2319, 0;
	selp.b32 	%r684, 0, 2147483647, %p68;
	xor.b32  	%r2382, %r684, %r2319;
	setp.lt.s32 	%p69, %r2317, 0;
	selp.b32 	%r685, 0, 2147483647, %p69;
	xor.b32  	%r2380, %r685, %r2317;
	setp.lt.s32 	%p70, %r2318, 0;
	selp.b32 	%r686, 0, 2147483647, %p70;
	xor.b32  	%r2381, %r686, %r2318;
	setp.lt.s32 	%p71, %r2316, 0;
	selp.b32 	%r687, 0, 2147483647, %p71;
	xor.b32  	%r2379, %r687, %r2316;
	setp.lt.s32 	%p72, %r2315, 0;
	selp.b32 	%r688, 0, 2147483647, %p72;
	xor.b32  	%r2378, %r688, %r2315;
	setp.lt.s32 	%p73, %r2313, 0;
	selp.b32 	%r689, 0, 2147483647, %p73;
	xor.b32  	%r2376, %r689, %r2313;
	setp.lt.s32 	%p74, %r2312, 0;
	selp.b32 	%r690, 0, 2147483647, %p74;
	xor.b32  	%r2375, %r690, %r2312;
	setp.lt.s32 	%p75, %r2311, 0;
	selp.b32 	%r691, 0, 2147483647, %p75;
	xor.b32  	%r2374, %r691, %r2311;
	setp.lt.s32 	%p76, %r2314, 0;
	selp.b32 	%r692, 0, 2147483647, %p76;
	xor.b32  	%r2377, %r692, %r2314;
	setp.lt.s32 	%p77, %r2309, 0;
	selp.b32 	%r693, 0, 2147483647, %p77;
	xor.b32  	%r2372, %r693, %r2309;
	setp.lt.s32 	%p78, %r2310, 0;
	selp.b32 	%r694, 0, 2147483647, %p78;
	xor.b32  	%r2373, %r694, %r2310;
	setp.lt.s32 	%p79, %r2322, 0;
	selp.b32 	%r695, 0, 2147483647, %p79;
	xor.b32  	%r2385, %r695, %r2322;
	setp.lt.s32 	%p80, %r2307, 0;
	selp.b32 	%r696, 0, 2147483647, %p80;
	xor.b32  	%r2370, %r696, %r2307;
	setp.lt.s32 	%p81, %r2308, 0;
	selp.b32 	%r697, 0, 2147483647, %p81;
	xor.b32  	%r2371, %r697, %r2308;
	setp.lt.u32 	%p82, %r1, 256;
	setp.eq.s32 	%p83, %r2331, 6528;
	and.pred  	%p84, %p82, %p83;
	selp.u32 	%r698, 1, 0, %p84;
	{ 
	.reg .pred 	%p1; 
	.reg .pred 	%p2; 
	setp.ne.u32 	%p1, %r698, 0; 
	bar.red.or.pred 	%p2, 0, %p1; 
	selp.u32 	%r699, 1, 0, %p2; 
	}
	setp.eq.s32 	%p85, %r699, 0;
	and.b32  	%r700, %r1, 992;
	and.b32  	%r701, %r1, 31;
	mul.lo.s32 	%r702, %r700, 17;
	or.b32  	%r703, %r702, %r701;
	cvt.u64.u32 	%rd7, %r703;
	add.s64 	%rd61, %rd7, %rd4;
	cvta.to.global.u64 	%rd62, %rd442;
	shl.b64 	%rd63, %rd61, 2;
	add.s64 	%rd8, %rd62, %rd63;
	cvt.u64.u32 	%rd9, %r1;
	@%p85 bra 	$L__BB13_175;
	setp.gt.u32 	%p86, %r1, 255;
	shl.b32 	%r705, %r1, 3;
	add.s32 	%r707, %r488, %r705;
	add.s32 	%r118, %r707, 26112;
	@%p86 bra 	$L__BB13_64;
	ld.param.u64 	%rd436, [_ZN3cub18CUB_300001_SM_10006detail10radix_sort29DeviceRadixSortOnesweepKernelINS1_5radix10policy_hubIfiyE10Policy1000ELNS0_9SortOrderE1EfiyiiNS1_21identity_decomposer_tEEEvPT5_SB_PT3_PKSC_PT1_PKSG_PT2_PKSK_T4_iiT6__param_3];
	cvta.to.global.u64 	%rd64, %rd436;
	shl.b64 	%rd65, %rd9, 3;
	add.s64 	%rd66, %rd64, %rd65;
	ld.global.u64 	%rd67, [%rd66];
	setp.gt.u32 	%p87, %r1, %r97;
	selp.b64 	%rd68, 6528, 0, %p87;
	sub.s64 	%rd455, %rd67, %rd68;
	st.shared.u64 	[%r118], %rd455;
	setp.lt.s32 	%p88, %r3, 1;
	mov.u32 	%r2335, %r2331;
	@%p88 bra 	$L__BB13_63;
	mov.b32 	%r2333, -1;
	mov.u32 	%r2332, %r3;
	mov.u32 	%r2335, %r2331;
$L__BB13_59:
	ld.param.u64 	%rd429, [_ZN3cub18CUB_300001_SM_10006detail10radix_sort29DeviceRadixSortOnesweepKernelINS1_5radix10policy_hubIfiyE10Policy1000ELNS0_9SortOrderE1EfiyiiNS1_21identity_decomposer_tEEEvPT5_SB_PT3_PKSC_PT1_PKSG_PT2_PKSK_T4_iiT6__param_0];
	add.s32 	%r122, %r2332, -1;
	shl.b32 	%r709, %r122, 8;
	add.s32 	%r710, %r709, %r1;
	cvta.to.global.u64 	%rd69, %rd429;
	mul.wide.s32 	%rd70, %r710, 4;
	add.s64 	%rd11, %rd69, %rd70;
$L__BB13_60:
	membar.cta;
	ld.volatile.global.u32 	%r123, [%rd11];
	setp.eq.s32 	%p89, %r123, 0;
	@%p89 bra 	$L__BB13_60;
	and.b32  	%r711, %r123, 1073741823;
	add.s32 	%r2335, %r711, %r2335;
	setp.gt.s32 	%p90, %r123, -1;
	vote.sync.ballot.b32 	%r2333, %p90, %r2333;
	setp.gt.u32 	%p92, %r2332, 1;
	and.pred  	%p93, %p90, %p92;
	mov.u32 	%r2332, %r122;
	@%p93 bra 	$L__BB13_59;
	ld.shared.u64 	%rd455, [%r118];
$L__BB13_63:
	or.b32  	%r712, %r2335, -2147483648;
	st.volatile.global.u32 	[%rd6], %r712;
	sub.s32 	%r713, %r2335, %r2331;
	cvt.s64.s32 	%rd71, %r713;
	add.s64 	%rd72, %rd455, %rd71;
	st.shared.u64 	[%r118], %rd72;
$L__BB13_64:
	ld.param.u32 	%r2237, [_ZN3cub18CUB_300001_SM_10006detail10radix_sort29DeviceRadixSortOnesweepKernelINS1_5radix10policy_hubIfiyE10Policy1000ELNS0_9SortOrderE1EfiyiiNS1_21identity_decomposer_tEEEvPT5_SB_PT3_PKSC_PT1_PKSG_PT2_PKSK_T4_iiT6__param_8];
	ld.param.u64 	%rd432, [_ZN3cub18CUB_300001_SM_10006detail10radix_sort29DeviceRadixSortOnesweepKernelINS1_5radix10policy_hubIfiyE10Policy1000ELNS0_9SortOrderE1EfiyiiNS1_21identity_decomposer_tEEEvPT5_SB_PT3_PKSC_PT1_PKSG_PT2_PKSK_T4_iiT6__param_2];
	setp.gt.u32 	%p94, %r1, 255;
	setp.lt.s32 	%p95, %r4, %r2237;
	setp.eq.s64 	%p96, %rd432, 0;
	or.pred  	%p97, %p96, %p95;
	or.pred  	%p98, %p94, %p97;
	@%p98 bra 	$L__BB13_66;
	ld.param.u64 	%rd433, [_ZN3cub18CUB_300001_SM_10006detail10radix_sort29DeviceRadixSortOnesweepKernelINS1_5radix10policy_hubIfiyE10Policy1000ELNS0_9SortOrderE1EfiyiiNS1_21identity_decomposer_tEEEvPT5_SB_PT3_PKSC_PT1_PKSG_PT2_PKSK_T4_iiT6__param_2];
	ld.shared.u64 	%rd73, [%r118];
	setp.gt.u32 	%p99, %r1, %r97;
	selp.b64 	%rd74, 6528, 0, %p99;
	cvt.s64.s32 	%rd75, %r2331;
	add.s64 	%rd76, %rd74, %rd75;
	add.s64 	%rd77, %rd76, %rd73;
	cvta.to.global.u64 	%rd78, %rd433;
	shl.b64 	%rd79, %rd9, 3;
	add.s64 	%rd80, %rd78, %rd79;
	st.global.u64 	[%rd80], %rd77;
$L__BB13_66:
	ld.param.u32 	%r2238, [_ZN3cub18CUB_300001_SM_10006detail10radix_sort29DeviceRadixSortOnesweepKernelINS1_5radix10policy_hubIfiyE10Policy1000ELNS0_9SortOrderE1EfiyiiNS1_21identity_decomposer_tEEEvPT5_SB_PT3_PKSC_PT1_PKSG_PT2_PKSK_T4_iiT6__param_8];
	setp.gt.s32 	%p100, %r4, %r2238;
	bar.sync 	0;
	shl.b32 	%r714, %r97, 3;
	add.s32 	%r716, %r488, %r714;
	ld.shared.u64 	%rd14, [%r716+26112];
	@%p100 bra 	$L__BB13_68;
	add.s64 	%rd81, %rd14, %rd7;
	shl.b64 	%rd82, %rd81, 2;
	add.s64 	%rd83, %rd1, %rd82;
	st.global.u32 	[%rd83], %r2322;
	st.global.u32 	[%rd83+128], %r2321;
	st.global.u32 	[%rd83+256], %r2320;
	st.global.u32 	[%rd83+384], %r2319;
	st.global.u32 	[%rd83+512], %r2318;
	st.global.u32 	[%rd83+640], %r2317;
	st.global.u32 	[%rd83+768], %r2316;
	st.global.u32 	[%rd83+896], %r2315;
	st.global.u32 	[%rd83+1024], %r2314;
	st.global.u32 	[%rd83+1152], %r2313;
	st.global.u32 	[%rd83+1280], %r2312;
	st.global.u32 	[%rd83+1408], %r2311;
	st.global.u32 	[%rd83+1536], %r2310;
	st.global.u32 	[%rd83+1664], %r2309;
	st.global.u32 	[%rd83+1792], %r2308;
	st.global.u32 	[%rd83+1920], %r2307;
	st.global.u32 	[%rd83+2048], %r2306;
	bra.uni 	$L__BB13_102;
$L__BB13_68:
	ld.param.u32 	%r2239, [_ZN3cub18CUB_300001_SM_10006detail10radix_sort29DeviceRadixSortOnesweepKernelINS1_5radix10policy_hubIfiyE10Policy1000ELNS0_9SortOrderE1EfiyiiNS1_21identity_decomposer_tEEEvPT5_SB_PT3_PKSC_PT1_PKSG_PT2_PKSK_T4_iiT6__param_8];
	cvt.u32.u64 	%r717, %rd7;
	mad.lo.s32 	%r127, %r3, -6528, %r2239;
	setp.ge.s32 	%p101, %r717, %r127;
	add.s64 	%rd84, %rd14, %rd7;
	shl.b64 	%rd85, %rd84, 2;
	add.s64 	%rd15, %rd1, %rd85;
	@%p101 bra 	$L__BB13_70;
	st.global.u32 	[%rd15], %r2322;
$L__BB13_70:
	add.s32 	%r719, %r717, 32;
	setp.ge.s32 	%p102, %r719, %r127;
	@%p102 bra 	$L__BB13_72;
	st.global.u32 	[%rd15+128], %r2321;
$L__BB13_72:
	add.s32 	%r721, %r717, 64;
	setp.ge.s32 	%p103, %r721, %r127;
	@%p103 bra 	$L__BB13_74;
	st.global.u32 	[%rd15+256], %r2320;
$L__BB13_74:
	add.s32 	%r723, %r717, 96;
	setp.ge.s32 	%p104, %r723, %r127;
	@%p104 bra 	$L__BB13_76;
	st.global.u32 	[%rd15+384], %r2319;
$L__BB13_76:
	add.s32 	%r725, %r717, 128;
	setp.ge.s32 	%p105, %r725, %r127;
	@%p105 bra 	$L__BB13_78;
	st.global.u32 	[%rd15+512], %r2318;
$L__BB13_78:
	add.s32 	%r727, %r717, 160;
	setp.ge.s32 	%p106, %r727, %r127;
	@%p106 bra 	$L__BB13_80;
	st.global.u32 	[%rd15+640], %r2317;
$L__BB13_80:
	add.s32 	%r729, %r717, 192;
	setp.ge.s32 	%p107, %r729, %r127;
	@%p107 bra 	$L__BB13_82;
	st.global.u32 	[%rd15+768], %r2316;
$L__BB13_82:
	add.s32 	%r731, %r717, 224;
	setp.ge.s32 	%p108, %r731, %r127;
	@%p108 bra 	$L__BB13_84;
	st.global.u32 	[%rd15+896], %r2315;
$L__BB13_84:
	add.s32 	%r733, %r717, 256;
	setp.ge.s32 	%p109, %r733, %r127;
	@%p109 bra 	$L__BB13_86;
	st.global.u32 	[%rd15+1024], %r2314;
$L__BB13_86:
	add.s32 	%r735, %r717, 288;
	setp.ge.s32 	%p110, %r735, %r127;
	@%p110 bra 	$L__BB13_88;
	st.global.u32 	[%rd15+1152], %r2313;
$L__BB13_88:
	add.s32 	%r737, %r717, 320;
	setp.ge.s32 	%p111, %r737, %r127;
	@%p111 bra 	$L__BB13_90;
	st.global.u32 	[%rd15+1280], %r2312;
$L__BB13_90:
	add.s32 	%r739, %r717, 352;
	setp.ge.s32 	%p112, %r739, %r127;
	@%p112 bra 	$L__BB13_92;
	st.global.u32 	[%rd15+1408], %r2311;
$L__BB13_92:
	add.s32 	%r741, %r717, 384;
	setp.ge.s32 	%p113, %r741, %r127;
	@%p113 bra 	$L__BB13_94;
	st.global.u32 	[%rd15+1536], %r2310;
$L__BB13_94:
	add.s32 	%r743, %r717, 416;
	setp.ge.s32 	%p114, %r743, %r127;
	@%p114 bra 	$L__BB13_96;
	st.global.u32 	[%rd15+1664], %r2309;
$L__BB13_96:
	add.s32 	%r745, %r717, 448;
	setp.ge.s32 	%p115, %r745, %r127;
	@%p115 bra 	$L__BB13_98;
	st.global.u32 	[%rd15+1792], %r2308;
$L__BB13_98:
	add.s32 	%r747, %r717, 480;
	setp.ge.s32 	%p116, %r747, %r127;
	@%p116 bra 	$L__BB13_100;
	st.global.u32 	[%rd15+1920], %r2307;
$L__BB13_100:
	add.s32 	%r749, %r717, 512;
	setp.ge.s32 	%p117, %r749, %r127;
	@%p117 bra 	$L__BB13_102;
	st.global.u32 	[%rd15+2048], %r2306;
$L__BB13_102:
	ld.param.u32 	%r2240, [_ZN3cub18CUB_300001_SM_10006detail10radix_sort29DeviceRadixSortOnesweepKernelINS1_5radix10policy_hubIfiyE10Policy1000ELNS0_9SortOrderE1EfiyiiNS1_21identity_decomposer_tEEEvPT5_SB_PT3_PKSC_PT1_PKSG_PT2_PKSK_T4_iiT6__param_8];
	setp.gt.s32 	%p118, %r4, %r2240;
	@%p118 bra 	$L__BB13_104;
	ld.global.u32 	%r2368, [%rd8];
	ld.global.u32 	%r2367, [%rd8+128];
	ld.global.u32 	%r2366, [%rd8+256];
	ld.global.u32 	%r2365, [%rd8+384];
	ld.global.u32 	%r2364, [%rd8+512];
	ld.global.u32 	%r2363, [%rd8+640];
	ld.global.u32 	%r2362, [%rd8+768];
	ld.global.u32 	%r2361, [%rd8+896];
	ld.global.u32 	%r2360, [%rd8+1024];
	ld.global.u32 	%r2359, [%rd8+1152];
	ld.global.u32 	%r2358, [%rd8+1280];
	ld.global.u32 	%r2357, [%rd8+1408];
	ld.global.u32 	%r2356, [%rd8+1536];
	ld.global.u32 	%r2355, [%rd8+1664];
	ld.global.u32 	%r2354, [%rd8+1792];
	ld.global.u32 	%r2353, [%rd8+1920];
	ld.global.u32 	%r2352, [%rd8+2048];
	bra.uni 	$L__BB13_138;
$L__BB13_104:
	ld.param.u32 	%r2241, [_ZN3cub18CUB_300001_SM_10006detail10radix_sort29DeviceRadixSortOnesweepKernelINS1_5radix10policy_hubIfiyE10Policy1000ELNS0_9SortOrderE1EfiyiiNS1_21identity_decomposer_tEEEvPT5_SB_PT3_PKSC_PT1_PKSG_PT2_PKSK_T4_iiT6__param_8];
	cvt.u32.u64 	%r751, %rd7;
	sub.s32 	%r145, %r2241, %r442;
	setp.ge.s32 	%p119, %r751, %r145;
	@%p119 bra 	$L__BB13_106;
	ld.global.u32 	%r2368, [%rd8];
$L__BB13_106:
	add.s32 	%r755, %r751, 32;
	setp.ge.s32 	%p120, %r755, %r145;
	@%p120 bra 	$L__BB13_108;
	ld.global.u32 	%r2367, [%rd8+128];
$L__BB13_108:
	add.s32 	%r758, %r751, 64;
	setp.ge.s32 	%p121, %r758, %r145;
	@%p121 bra 	$L__BB13_110;
	ld.global.u32 	%r2366, [%rd8+256];
$L__BB13_110:
	add.s32 	%r761, %r751, 96;
	setp.ge.s32 	%p122, %r761, %r145;
	@%p122 bra 	$L__BB13_112;
	ld.global.u32 	%r2365, [%rd8+384];
$L__BB13_112:
	add.s32 	%r764, %r751, 128;
	setp.ge.s32 	%p123, %r764, %r145;
	@%p123 bra 	$L__BB13_114;
	ld.global.u32 	%r2364, [%rd8+512];
$L__BB13_114:
	add.s32 	%r767, %r751, 160;
	setp.ge.s32 	%p124, %r767, %r145;
	@%p124 bra 	$L__BB13_116;
	ld.global.u32 	%r2363, [%rd8+640];
$L__BB13_116:
	add.s32 	%r770, %r751, 192;
	setp.ge.s32 	%p125, %r770, %r145;
	@%p125 bra 	$L__BB13_118;
	ld.global.u32 	%r2362, [%rd8+768];
$L__BB13_118:
	add.s32 	%r773, %r751, 224;
	setp.ge.s32 	%p126, %r773, %r145;
	@%p126 bra 	$L__BB13_120;
	ld.global.u32 	%r2361, [%rd8+896];
$L__BB13_120:
	add.s32 	%r776, %r751, 256;
	setp.ge.s32 	%p127, %r776, %r145;
	@%p127 bra 	$L__BB13_122;
	ld.global.u32 	%r2360, [%rd8+1024];
$L__BB13_122:
	add.s32 	%r779, %r751, 288;
	setp.ge.s32 	%p128, %r779, %r145;
	@%p128 bra 	$L__BB13_124;
	ld.global.u32 	%r2359, [%rd8+1152];
$L__BB13_124:
	add.s32 	%r782, %r751, 320;
	setp.ge.s32 	%p129, %r782, %r145;
	@%p129 bra 	$L__BB13_126;
	ld.global.u32 	%r2358, [%rd8+1280];
$L__BB13_126:
	add.s32 	%r785, %r751, 352;
	setp.ge.s32 	%p130, %r785, %r145;
	@%p130 bra 	$L__BB13_128;
	ld.global.u32 	%r2357, [%rd8+1408];
$L__BB13_128:
	add.s32 	%r788, %r751, 384;
	setp.ge.s32 	%p131, %r788, %r145;
	@%p131 bra 	$L__BB13_130;
	ld.global.u32 	%r2356, [%rd8+1536];
$L__BB13_130:
	add.s32 	%r791, %r751, 416;
	setp.ge.s32 	%p132, %r791, %r145;
	@%p132 bra 	$L__BB13_132;
	ld.global.u32 	%r2355, [%rd8+1664];
$L__BB13_132:
	add.s32 	%r794, %r751, 448;
	setp.ge.s32 	%p133, %r794, %r145;
	@%p133 bra 	$L__BB13_134;
	ld.global.u32 	%r2354, [%rd8+1792];
$L__BB13_134:
	add.s32 	%r797, %r751, 480;
	setp.ge.s32 	%p134, %r797, %r145;
	@%p134 bra 	$L__BB13_136;
	ld.global.u32 	%r2353, [%rd8+1920];
$L__BB13_136:
	add.s32 	%r800, %r751, 512;
	setp.ge.s32 	%p135, %r800, %r145;
	@%p135 bra 	$L__BB13_138;
	ld.global.u32 	%r2352, [%rd8+2048];
$L__BB13_138:
	ld.param.u32 	%r2242, [_ZN3cub18CUB_300001_SM_10006detail10radix_sort29DeviceRadixSortOnesweepKernelINS1_5radix10policy_hubIfiyE10Policy1000ELNS0_9SortOrderE1EfiyiiNS1_21identity_decomposer_tEEEvPT5_SB_PT3_PKSC_PT1_PKSG_PT2_PKSK_T4_iiT6__param_8];
	mad.lo.s32 	%r801, %r3, 6528, 6528;
	setp.gt.s32 	%p136, %r801, %r2242;
	@%p136 bra 	$L__BB13_140;
	ld.param.u64 	%rd439, [_ZN3cub18CUB_300001_SM_10006detail10radix_sort29DeviceRadixSortOnesweepKernelINS1_5radix10policy_hubIfiyE10Policy1000ELNS0_9SortOrderE1EfiyiiNS1_21identity_decomposer_tEEEvPT5_SB_PT3_PKSC_PT1_PKSG_PT2_PKSK_T4_iiT6__param_6];
	add.s64 	%rd86, %rd14, %rd7;
	cvta.to.global.u64 	%rd87, %rd439;
	shl.b64 	%rd88, %rd86, 2;
	add.s64 	%rd89, %rd87, %rd88;
	st.global.u32 	[%rd89], %r2368;
	st.global.u32 	[%rd89+128], %r2367;
	st.global.u32 	[%rd89+256], %r2366;
	st.global.u32 	[%rd89+384], %r2365;
	st.global.u32 	[%rd89+512], %r2364;
	st.global.u32 	[%rd89+640], %r2363;
	st.global.u32 	[%rd89+768], %r2362;
	st.global.u32 	[%rd89+896], %r2361;
	st.global.u32 	[%rd89+1024], %r2360;
	st.global.u32 	[%rd89+1152], %r2359;
	st.global.u32 	[%rd89+1280], %r2358;
	st.global.u32 	[%rd89+1408], %r2357;
	st.global.u32 	[%rd89+1536], %r2356;
	st.global.u32 	[%rd89+1664], %r2355;
	st.global.u32 	[%rd89+1792], %r2354;
	st.global.u32 	[%rd89+1920], %r2353;
	st.global.u32 	[%rd89+2048], %r2352;
	bra.uni 	$L__BB13_174;
$L__BB13_140:
	ld.param.u32 	%r2243, [_ZN3cub18CUB_300001_SM_10006detail10radix_sort29DeviceRadixSortOnesweepKernelINS1_5radix10policy_hubIfiyE10Policy1000ELNS0_9SortOrderE1EfiyiiNS1_21identity_decomposer_tEEEvPT5_SB_PT3_PKSC_PT1_PKSG_PT2_PKSK_T4_iiT6__param_8];
	ld.param.u64 	%rd440, [_ZN3cub18CUB_300001_SM_10006detail10radix_sort29DeviceRadixSortOnesweepKernelINS1_5radix10policy_hubIfiyE10Policy1000ELNS0_9SortOrderE1EfiyiiNS1_21identity_decomposer_tEEEvPT5_SB_PT3_PKSC_PT1_PKSG_PT2_PKSK_T4_iiT6__param_6];
	cvt.u32.u64 	%r802, %rd7;
	mad.lo.s32 	%r196, %r3, -6528, %r2243;
	setp.ge.s32 	%p137, %r802, %r196;
	add.s64 	%rd90, %rd14, %rd7;
	cvta.to.global.u64 	%rd91, %rd440;
	shl.b64 	%rd92, %rd90, 2;
	add.s64 	%rd16, %rd91, %rd92;
	@%p137 bra 	$L__BB13_142;
	st.global.u32 	[%rd16], %r2368;
$L__BB13_142:
	add.s32 	%r804, %r802, 32;
	setp.ge.s32 	%p138, %r804, %r196;
	@%p138 bra 	$L__BB13_144;
	st.global.u32 	[%rd16+128], %r2367;
$L__BB13_144:
	add.s32 	%r806, %r802, 64;
	setp.ge.s32 	%p139, %r806, %r196;
	@%p139 bra 	$L__BB13_146;
	st.global.u32 	[%rd16+256], %r2366;
$L__BB13_146:
	add.s32 	%r808, %r802, 96;
	setp.ge.s32 	%p140, %r808, %r196;
	@%p140 bra 	$L__BB13_148;
	st.global.u32 	[%rd16+384], %r2365;
$L__BB13_148:
	add.s32 	%r810, %r802, 128;
	setp.ge.s32 	%p141, %r810, %r196;
	@%p141 bra 	$L__BB13_150;
	st.global.u32 	[%rd16+512], %r2364;
$L__BB13_150:
	add.s32 	%r812, %r802, 160;
	setp.ge.s32 	%p142, %r812, %r196;
	@%p142 bra 	$L__BB13_152;
	st.global.u32 	[%rd16+640], %r2363;
$L__BB13_152:
	add.s32 	%r814, %r802, 192;
	setp.ge.s32 	%p143, %r814, %r196;
	@%p143 bra 	$L__BB13_154;
	st.global.u32 	[%rd16+768], %r2362;
$L__BB13_154:
	add.s32 	%r816, %r802, 224;
	setp.ge.s32 	%p144, %r816, %r196;
	@%p144 bra 	$L__BB13_156;
	st.global.u32 	[%rd16+896], %r2361;
$L__BB13_156:
	add.s32 	%r818, %r802, 256;
	setp.ge.s32 	%p145, %r818, %r196;
	@%p145 bra 	$L__BB13_158;
	st.global.u32 	[%rd16+1024], %r2360;
$L__BB13_158:
	add.s32 	%r820, %r802, 288;
	setp.ge.s32 	%p146, %r820, %r196;
	@%p146 bra 	$L__BB13_160;
	st.global.u32 	[%rd16+1152], %r2359;
$L__BB13_160:
	add.s32 	%r822, %r802, 320;
	setp.ge.s32 	%p147, %r822, %r196;
	@%p147 bra 	$L__BB13_162;
	st.global.u32 	[%rd16+1280], %r2358;
$L__BB13_162:
	add.s32 	%r824, %r802, 352;
	setp.ge.s32 	%p148, %r824, %r196;
	@%p148 bra 	$L__BB13_164;
	st.global.u32 	[%rd16+1408], %r2357;
$L__BB13_164:
	add.s32 	%r826, %r802, 384;
	setp.ge.s32 	%p149, %r826, %r196;
	@%p149 bra 	$L__BB13_166;
	st.global.u32 	[%rd16+1536], %r2356;
$L__BB13_166:
	add.s32 	%r828, %r802, 416;
	setp.ge.s32 	%p150, %r828, %r196;
	@%p150 bra 	$L__BB13_168;
	st.global.u32 	[%rd16+1664], %r2355;
$L__BB13_168:
	add.s32 	%r830, %r802, 448;
	setp.ge.s32 	%p151, %r830, %r196;
	@%p151 bra 	$L__BB13_170;
	st.global.u32 	[%rd16+1792], %r2354;
$L__BB13_170:
	add.s32 	%r832, %r802, 480;
	setp.ge.s32 	%p152, %r832, %r196;
	@%p152 bra 	$L__BB13_172;
	st.global.u32 	[%rd16+1920], %r2353;
$L__BB13_172:
	add.s32 	%r834, %r802, 512;
	setp.ge.s32 	%p153, %r834, %r196;
	@%p153 bra 	$L__BB13_174;
	st.global.u32 	[%rd16+2048], %r2352;
$L__BB13_174:
	// begin inline asm
	exit;
	// end inline asm
	mov.u32 	%r2369, %r2306;
	mov.u32 	%r2370, %r2307;
	mov.u32 	%r2371, %r2308;
	mov.u32 	%r2372, %r2309;
	mov.u32 	%r2373, %r2310;
	mov.u32 	%r2374, %r2311;
	mov.u32 	%r2375, %r2312;
	mov.u32 	%r2376, %r2313;
	mov.u32 	%r2377, %r2314;
	mov.u32 	%r2378, %r2315;
	mov.u32 	%r2379, %r2316;
	mov.u32 	%r2380, %r2317;
	mov.u32 	%r2381, %r2318;
	mov.u32 	%r2382, %r2319;
	mov.u32 	%r2383, %r2320;
	mov.u32 	%r2384, %r2321;
	mov.u32 	%r2385, %r2322;
$L__BB13_175:
	mul.hi.u32 	%r835, %r1, 357913942;
	add.s32 	%r836, %r835, %r1;
	shl.b32 	%r837, %r836, 2;
	add.s32 	%r839, %r488, %r837;
	add.s32 	%r214, %r839, 13328;
	st.shared.u32 	[%r839+13328], %r2331;
	bar.sync 	0;
	setp.gt.u32 	%p154, %r1, 31;
	@%p154 bra 	$L__BB13_177;
	mad.lo.s32 	%r871, %r1, 52, %r488;
	ld.shared.u32 	%r872, [%r871+13328];
	ld.shared.u32 	%r873, [%r871+13332];
	ld.shared.u32 	%r874, [%r871+13336];
	ld.shared.u32 	%r875, [%r871+13340];
	ld.shared.u32 	%r876, [%r871+13344];
	ld.shared.u32 	%r877, [%r871+13348];
	ld.shared.u32 	%r878, [%r871+13352];
	ld.shared.u32 	%r879, [%r871+13356];
	ld.shared.u32 	%r880, [%r871+13360];
	ld.shared.u32 	%r881, [%r871+13364];
	ld.shared.u32 	%r882, [%r871+13368];
	ld.shared.u32 	%r883, [%r871+13372];
	add.s32 	%r884, %r873, %r872;
	add.s32 	%r885, %r884, %r874;
	add.s32 	%r886, %r885, %r875;
	add.s32 	%r887, %r886, %r876;
	add.s32 	%r888, %r887, %r877;
	add.s32 	%r889, %r888, %r878;
	add.s32 	%r890, %r889, %r879;
	add.s32 	%r891, %r890, %r880;
	add.s32 	%r892, %r891, %r881;
	add.s32 	%r893, %r892, %r882;
	add.s32 	%r844, %r893, %r883;
	mov.b32 	%r842, 1;
	mov.b32 	%r867, 0;
	mov.b32 	%r869, -1;
	// begin inline asm
	{  .reg .s32 r0;  .reg .pred p;  shfl.sync.up.b32 r0|p, %r844, %r842, %r867, %r869;  @p add.s32 r0, r0, %r844;  mov.s32 %r840, r0;}
	// end inline asm
	mov.b32 	%r848, 2;
	// begin inline asm
	{  .reg .s32 r0;  .reg .pred p;  shfl.sync.up.b32 r0|p, %r840, %r848, %r867, %r869;  @p add.s32 r0, r0, %r840;  mov.s32 %r846, r0;}
	// end inline asm
	mov.b32 	%r854, 4;
	// begin inline asm
	{  .reg .s32 r0;  .reg .pred p;  shfl.sync.up.b32 r0|p, %r846, %r854, %r867, %r869;  @p add.s32 r0, r0, %r846;  mov.s32 %r852, r0;}
	// end inline asm
	mov.b32 	%r860, 8;
	// begin inline asm
	{  .reg .s32 r0;  .reg .pred p;  shfl.sync.up.b32 r0|p, %r852, %r860, %r867, %r869;  @p add.s32 r0, r0, %r852;  mov.s32 %r858, r0;}
	// end inline asm
	mov.b32 	%r866, 16;
	// begin inline asm
	{  .reg .s32 r0;  .reg .pred p;  shfl.sync.up.b32 r0|p, %r858, %r866, %r867, %r869;  @p add.s32 r0, r0, %r858;  mov.s32 %r864, r0;}
	// end inline asm
	sub.s32 	%r894, %r864, %r844;
	add.s32 	%r895, %r872, %r894;
	add.s32 	%r896, %r873, %r895;
	add.s32 	%r897, %r874, %r896;
	add.s32 	%r898, %r875, %r897;
	add.s32 	%r899, %r876, %r898;
	add.s32 	%r900, %r877, %r899;
	add.s32 	%r901, %r878, %r900;
	add.s32 	%r902, %r879, %r901;
	add.s32 	%r903, %r880, %r902;
	add.s32 	%r904, %r881, %r903;
	add.s32 	%r905, %r882, %r904;
	st.shared.u32 	[%r871+13328], %r894;
	st.shared.u32 	[%r871+13332], %r895;
	st.shared.u32 	[%r871+13336], %r896;
	st.shared.u32 	[%r871+13340], %r897;
	st.shared.u32 	[%r871+13344], %r898;
	st.shared.u32 	[%r871+13348], %r899;
	st.shared.u32 	[%r871+13352], %r900;
	st.shared.u32 	[%r871+13356], %r901;
	st.shared.u32 	[%r871+13360], %r902;
	st.shared.u32 	[%r871+13364], %r903;
	st.shared.u32 	[%r871+13368], %r904;
	st.shared.u32 	[%r871+13372], %r905;
$L__BB13_177:
	setp.gt.u32 	%p155, %r1, 255;
	bar.sync 	0;
	ld.shared.u32 	%r215, [%r214];
	@%p155 bra 	$L__BB13_179;
	shl.b32 	%r906, %r1, 2;
	add.s32 	%r908, %r488, %r906;
	ld.shared.u32 	%r909, [%r908];
	add.s32 	%r910, %r909, %r215;
	st.shared.u32 	[%r908], %r910;
	ld.shared.u32 	%r911, [%r908+1024];
	add.s32 	%r912, %r911, %r215;
	st.shared.u32 	[%r908+1024], %r912;
	ld.shared.u32 	%r913, [%r908+2048];
	add.s32 	%r914, %r913, %r215;
	st.shared.u32 	[%r908+2048], %r914;
	ld.shared.u32 	%r915, [%r908+3072];
	add.s32 	%r916, %r915, %r215;
	st.shared.u32 	[%r908+3072], %r916;
	ld.shared.u32 	%r917, [%r908+4096];
	add.s32 	%r918, %r917, %r215;
	st.shared.u32 	[%r908+4096], %r918;
	ld.shared.u32 	%r919, [%r908+5120];
	add.s32 	%r920, %r919, %r215;
	st.shared.u32 	[%r908+5120], %r920;
	ld.shared.u32 	%r921, [%r908+6144];
	add.s32 	%r922, %r921, %r215;
	st.shared.u32 	[%r908+6144], %r922;
	ld.shared.u32 	%r923, [%r908+7168];
	add.s32 	%r924, %r923, %r215;
	st.shared.u32 	[%r908+7168], %r924;
	ld.shared.u32 	%r925, [%r908+8192];
	add.s32 	%r926, %r925, %r215;
	st.shared.u32 	[%r908+8192], %r926;
	ld.shared.u32 	%r927, [%r908+9216];
	add.s32 	%r928, %r927, %r215;
	st.shared.u32 	[%r908+9216], %r928;
	ld.shared.u32 	%r929, [%r908+10240];
	add.s32 	%r930, %r929, %r215;
	st.shared.u32 	[%r908+10240], %r930;
	ld.shared.u32 	%r931, [%r908+11264];
	add.s32 	%r932, %r931, %r215;
	st.shared.u32 	[%r908+11264], %r932;
$L__BB13_179:
	ld.param.u32 	%r2289, [_ZN3cub18CUB_300001_SM_10006detail10radix_sort29DeviceRadixSortOnesweepKernelINS1_5radix10policy_hubIfiyE10Policy1000ELNS0_9SortOrderE1EfiyiiNS1_21identity_decomposer_tEEEvPT5_SB_PT3_PKSC_PT1_PKSG_PT2_PKSK_T4_iiT6__param_10];
	ld.param.u32 	%r2252, [_ZN3cub18CUB_300001_SM_10006detail10radix_sort29DeviceRadixSortOnesweepKernelINS1_5radix10policy_hubIfiyE10Policy1000ELNS0_9SortOrderE1EfiyiiNS1_21identity_decomposer_tEEEvPT5_SB_PT3_PKSC_PT1_PKSG_PT2_PKSK_T4_iiT6__param_9];
	shl.b32 	%r959, %r1, 5;
	and.b32  	%r960, %r959, 31744;
	add.s32 	%r216, %r488, %r960;
	bar.sync 	0;
	// begin inline asm
	mov.u32 %r933, %lanemask_le;
	// end inline asm
	setp.eq.s32 	%p156, %r2385, 2147483647;
	selp.b32 	%r962, -2147483648, %r2385, %p156;
	shr.u32 	%r963, %r962, %r2252;
	mov.b32 	%r964, -1;
	shl.b32 	%r965, %r964, %r2289;
	not.b32 	%r218, %r965;
	and.b32  	%r956, %r963, %r218;
	mov.b32 	%r936, 1;
	// begin inline asm
	{
    .reg .pred p;
    and.b32 %r934, %r956, %r936;    setp.ne.u32 p, %r934, 0;
    vote.ballot.sync.b32 %r934, p, 0xffffffff;
    @!p not.b32 %r934, %r934;
}

	// end inline asm
	mov.b32 	%r939, 2;
	// begin inline asm
	{
    .reg .pred p;
    and.b32 %r937, %r956, %r939;    setp.ne.u32 p, %r937, 0;
    vote.ballot.sync.b32 %r937, p, 0xffffffff;
    @!p not.b32 %r937, %r937;
}

	// end inline asm
	and.b32  	%r966, %r937, %r934;
	mov.b32 	%r942, 4;
	// begin inline asm
	{
    .reg .pred p;
    and.b32 %r940, %r956, %r942;    setp.ne.u32 p, %r940, 0;
    vote.ballot.sync.b32 %r940, p, 0xffffffff;
    @!p not.b32 %r940, %r940;
}

	// end inline asm
	and.b32  	%r967, %r940, %r966;
	mov.b32 	%r945, 8;
	// begin inline asm
	{
    .reg .pred p;
    and.b32 %r943, %r956, %r945;    setp.ne.u32 p, %r943, 0;
    vote.ballot.sync.b32 %r943, p, 0xffffffff;
    @!p not.b32 %r943, %r943;
}

	// end inline asm
	and.b32  	%r968, %r943, %r967;
	mov.b32 	%r948, 16;
	// begin inline asm
	{
    .reg .pred p;
    and.b32 %r946, %r956, %r948;    setp.ne.u32 p, %r946, 0;
    vote.ballot.sync.b32 %r946, p, 0xffffffff;
    @!p not.b32 %r946, %r946;
}

	// end inline asm
	and.b32  	%r969, %r946, %r968;
	mov.b32 	%r951, 32;
	// begin inline asm
	{
    .reg .pred p;
    and.b32 %r949, %r956, %r951;    setp.ne.u32 p, %r949, 0;
    vote.ballot.sync.b32 %r949, p, 0xffffffff;
    @!p not.b32 %r949, %r949;
}

	// end inline asm
	and.b32  	%r970, %r949, %r969;
	mov.b32 	%r954, 64;
	// begin inline asm
	{
    .reg .pred p;
    and.b32 %r952, %r956, %r954;    setp.ne.u32 p, %r952, 0;
    vote.ballot.sync.b32 %r952, p, 0xffffffff;
    @!p not.b32 %r952, %r952;
}

	// end inline asm
	and.b32  	%r971, %r952, %r970;
	mov.b32 	%r957, 128;
	// begin inline asm
	{
    .reg .pred p;
    and.b32 %r955, %r956, %r957;    setp.ne.u32 p, %r955, 0;
    vote.ballot.sync.b32 %r955, p, 0xffffffff;
    @!p not.b32 %r955, %r955;
}

	// end inline asm
	and.b32  	%r972, %r955, %r971;
	clz.b32 	%r973, %r972;
	sub.s32 	%r220, 31, %r973;
	and.b32  	%r974, %r933, %r972;
	popc.b32 	%r221, %r974;
	setp.ne.s32 	%p157, %r440, %r220;
	mov.b32 	%r2386, 0;
	@%p157 bra 	$L__BB13_181;
	shl.b32 	%r975, %r956, 2;
	add.s32 	%r976, %r216, %r975;
	atom.shared.add.u32 	%r2386, [%r976], %r221;
$L__BB13_181:
	ld.param.u32 	%r2253, [_ZN3cub18CUB_300001_SM_10006detail10radix_sort29DeviceRadixSortOnesweepKernelINS1_5radix10policy_hubIfiyE10Policy1000ELNS0_9SortOrderE1EfiyiiNS1_21identity_decomposer_tEEEvPT5_SB_PT3_PKSC_PT1_PKSG_PT2_PKSK_T4_iiT6__param_9];
	shfl.sync.idx.b32	%r1002|%p158, %r2386, %r220, 31, -1;
	add.s32 	%r224, %r221, %r1002;
	setp.eq.s32 	%p159, %r2384, 2147483647;
	selp.b32 	%r1003, -2147483648, %r2384, %p159;
	shr.u32 	%r1004, %r1003, %r2253;
	and.b32  	%r999, %r1004, %r218;
	mov.b32 	%r979, 1;
	// begin inline asm
	{
    .reg .pred p;
    and.b32 %r977, %r999, %r979;    setp.ne.u32 p, %r977, 0;
    vote.ballot.sync.b32 %r977, p, 0xffffffff;
    @!p not.b32 %r977, %r977;
}

	// end inline asm
	mov.b32 	%r982, 2;
	// begin inline asm
	{
    .reg .pred p;
    and.b32 %r980, %r999, %r982;    setp.ne.u32 p, %r980, 0;
    vote.ballot.sync.b32 %r980, p, 0xffffffff;
    @!p not.b32 %r980, %r980;
}

	// end inline asm
	and.b32  	%r1005, %r980, %r977;
	mov.b32 	%r985, 4;
	// begin inline asm
	{
    .reg .pred p;
    and.b32 %r983, %r999, %r985;    setp.ne.u32 p, %r983, 0;
    vote.ballot.sync.b32 %r983, p, 0xffffffff;
    @!p not.b32 %r983, %r983;
}

	// end inline asm
	and.b32  	%r1006, %r983, %r1005;
	mov.b32 	%r988, 8;
	// begin inline asm
	{
    .reg .pred p;
    and.b32 %r986, %r999, %r988;    setp.ne.u32 p, %r986, 0;
    vote.ballot.sync.b32 %r986, p, 0xffffffff;
    @!p not.b32 %r986, %r986;
}

	// end inline asm
	and.b32  	%r1007, %r986, %r1006;
	mov.b32 	%r991, 16;
	// begin inline asm
	{
    .reg .pred p;
    and.b32 %r989, %r999, %r991;    setp.ne.u32 p, %r989, 0;
    vote.ballot.sync.b32 %r989, p, 0xffffffff;
    @!p not.b32 %r989, %r989;
}

	// end inline asm
	and.b32  	%r1008, %r989, %r1007;
	mov.b32 	%r994, 32;
	// begin inline asm
	{
    .reg .pred p;
    and.b32 %r992, %r999, %r994;    setp.ne.u32 p, %r992, 0;
    vote.ballot.sync.b32 %r992, p, 0xffffffff;
    @!p not.b32 %r992, %r992;
}

	// end inline asm
	and.b32  	%r1009, %r992, %r1008;
	mov.b32 	%r997, 64;
	// begin inline asm
	{
    .reg .pred p;
    and.b32 %r995, %r999, %r997;    setp.ne.u32 p, %r995, 0;
    vote.ballot.sync.b32 %r995, p, 0xffffffff;
    @!p not.b32 %r995, %r995;
}

	// end inline asm
	and.b32  	%r1010, %r995, %r1009;
	mov.b32 	%r1000, 128;
	// begin inline asm
	{
    .reg .pred p;
    and.b32 %r998, %r999, %r1000;    setp.ne.u32 p, %r998, 0;
    vote.ballot.sync.b32 %r998, p, 0xffffffff;
    @!p not.b32 %r998, %r998;
}

	// end inline asm
	and.b32  	%r1011, %r998, %r1010;
	clz.b32 	%r1012, %r1011;
	sub.s32 	%r226, 31, %r1012;
	and.b32  	%r1013, %r933, %r1011;
	popc.b32 	%r227, %r1013;
	setp.ne.s32 	%p160, %r440, %r226;
	mov.b32 	%r2387, 0;
	@%p160 bra 	$L__BB13_183;
	shl.b32 	%r1014, %r999, 2;
	add.s32 	%r1015, %r216, %r1014;
	atom.shared.add.u32 	%r2387, [%r1015], %r227;
$L__BB13_183:
	ld.param.u32 	%r2254, [_ZN3cub18CUB_300001_SM_10006detail10radix_sort29DeviceRadixSortOnesweepKernelINS1_5radix10policy_hubIfiyE10Policy1000ELNS0_9SortOrderE1EfiyiiNS1_21identity_decomposer_tEEEvPT5_SB_PT3_PKSC_PT1_PKSG_PT2_PKSK_T4_iiT6__param_9];
	shfl.sync.idx.b32	%r1041|%p161, %r2387, %r226, 31, -1;
	add.s32 	%r230, %r227, %r1041;
	setp.eq.s32 	%p162, %r2383, 2147483647;
	selp.b32 	%r1042, -2147483648, %r2383, %p162;
	shr.u32 	%r1043, %r1042, %r2254;
	and.b32  	%r1038, %r1043, %r218;
	mov.b32 	%r1018, 1;
	// begin inline asm
	{
    .reg .pred p;
    and.b32 %r1016, %r1038, %r1018;    setp.ne.u32 p, %r1016, 0;
    vote.ballot.sync.b32 %r1016, p, 0xffffffff;
    @!p not.b32 %r1016, %r1016;
}

	// end inline asm
	mov.b32 	%r1021, 2;
	// begin inline asm
	{
    .reg .pred p;
    and.b32 %r1019, %r1038, %r1021;    setp.ne.u32 p, %r1019, 0;
    vote.ballot.sync.b32 %r1019, p, 0xffffffff;
    @!p not.b32 %r1019, %r1019;
}

	// end inline asm
	and.b32  	%r1044, %r1019, %r1016;
	mov.b32 	%r1024, 4;
	// begin inline asm
	{
    .reg .pred p;
    and.b32 %r1022, %r1038, %r1024;    setp.ne.u32 p, %r1022, 0;
    vote.ballot.sync.b32 %r1022, p, 0xffffffff;
    @!p not.b32 %r1022, %r1022;
}

	// end inline asm
	and.b32  	%r1045, %r1022, %r1044;
	mov.b32 	%r1027, 8;
	// begin inline asm
	{
    .reg .pred p;
    and.b32 %r1025, %r1038, %r1027;    setp.ne.u32 p, %r1025, 0;
    vote.ballot.sync.b32 %r1025, p, 0xffffffff;
    @!p not.b32 %r1025, %r1025;
}

	// end inline asm
	and.b32  	%r1046, %r1025, %r1045;
	mov.b32 	%r1030, 16;
	// begin inline asm
	{
    .reg .pred p;
    and.b32 %r1028, %r1038, %r1030;    setp.ne.u32 p, %r1028, 0;
    vote.ballot.sync.b32 %r1028, p, 0xffffffff;
    @!p not.b32 %r1028, %r1028;
}

	// end inline asm
	and.b32  	%r1047, %r1028, %r1046;
	mov.b32 	%r1033, 32;
	// begin inline asm
	{
    .reg .pred p;
    and.b32 %r1031, %r1038, %r1033;    setp.ne.u32 p, %r1031, 0;
    vote.ballot.sync.b32 %r1031, p, 0xffffffff;
    @!p not.b32 %r1031, %r1031;
}

	// end inline asm
	and.b32  	%r1048, %r1031, %r1047;
	mov.b32 	%r1036, 64;
	// begin inline asm
	{
    .reg .pred p;
    and.b32 %r1034, %r1038, %r1036;    setp.ne.u32 p, %r1034, 0;
    vote.ballot.sync.b32 %r1034, p, 0xffffffff;
    @!p not.b32 %r1034, %r1034;
}

	// end inline asm
	and.b32  	%r1049, %r1034, %r1048;
	mov.b32 	%r1039, 128;
	// begin inline asm
	{
    .reg .pred p;
    and.b32 %r1037, %r1038, %r1039;    setp.ne.u32 p, %r1037, 0;
    vote.ballot.sync.b32 %r1037, p, 0xffffffff;
    @!p not.b32 %r1037, %r1037;
}

	// end inline asm
	and.b32  	%r1050, %r1037, %r1049;
	clz.b32 	%r1051, %r1050;
	sub.s32 	%r232, 31, %r1051;
	and.b32  	%r1052, %r933, %r1050;
	popc.b32 	%r233, %r1052;
	setp.ne.s32 	%p163, %r440, %r232;
	mov.b32 	%r2388, 0;
	@%p163 bra 	$L__BB13_185;
	shl.b32 	%r1053, %r1038, 2;
	add.s32 	%r1054, %r216, %r1053;
	atom.shared.add.u32 	%r2388, [%r1054], %r233;
$L__BB13_185:
	ld.param.u32 	%r2255, [_ZN3cub18CUB_300001_SM_10006detail10radix_sort29DeviceRadixSortOnesweepKernelINS1_5radix10policy_hubIfiyE10Policy1000ELNS0_9SortOrderE1EfiyiiNS1_21identity_decomposer_tEEEvPT5_SB_PT3_PKSC_PT1_PKSG_PT2_PKSK_T4_iiT6__param_9];
	shfl.sync.idx.b32	%r1080|%p164, %r2388, %r232, 31, -1;
	add.s32 	%r236, %r233, %r1080;
	setp.eq.s32 	%p165, %r2382, 2147483647;
	selp.b32 	%r1081, -2147483648, %r2382, %p165;
	shr.u32 	%r1082, %r1081, %r2255;
	and.b32  	%r1077, %r1082, %r218;
	mov.b32 	%r1057, 1;
	// begin inline asm
	{
    .reg .pred p;
    and.b32 %r1055, %r1077, %r1057;    setp.ne.u32 p, %r1055, 0;
    vote.ballot.sync.b32 %r1055, p, 0xffffffff;
    @!p not.b32 %r1055, %r1055;
}

	// end inline asm
	mov.b32 	%r1060, 2;
	// begin inline asm
	{
    .reg .pred p;
    and.b32 %r1058, %r1077, %r1060;    setp.ne.u32 p, %r1058, 0;
    vote.ballot.sync.b32 %r1058, p, 0xffffffff;
    @!p not.b32 %r1058, %r1058;
}

	// end inline asm
	and.b32  	%r1083, %r1058, %r1055;
	mov.b32 	%r1063, 4;
	// begin inline asm
	{
    .reg .pred p;
    and.b32 %r1061, %r1077, %r1063;    setp.ne.u32 p, %r1061, 0;
    vote.ballot.sync.b32 %r1061, p, 0xffffffff;
    @!p not.b32 %r1061, %r1061;
}

	// end inline asm
	and.b32  	%r1084, %r1061, %r1083;
	mov.b32 	%r1066, 8;
	// begin inline asm
	{
    .reg .pred p;
    and.b32 %r1064, %r1077, %r1066;    setp.ne.u32 p, %r1064, 0;
    vote.ballot.sync.b32 %r1064, p, 0xffffffff;
    @!p not.b32 %r1064, %r1064;
}

	// end inline asm
	and.b32  	%r1085, %r1064, %r1084;
	mov.b32 	%r1069, 16;
	// begin inline asm
	{
    .reg .pred p;
    and.b32 %r1067, %r1077, %r1069;    setp.ne.u32 p, %r1067, 0;
    vote.ballot.sync.b32 %r1067, p, 0xffffffff;
    @!p not.b32 %r1067, %r1067;
}

	// end inline asm
	and.b32  	%r1086, %r1067, %r1085;
	mov.b32 	%r1072, 32;
	// begin inline asm
	{
    .reg .pred p;
    and.b32 %r1070, %r1077, %r1072;    setp.ne.u32 p, %r1070, 0;
    vote.ballot.sync.b32 %r1070, p, 0xffffffff;
    @!p not.b32 %r1070, %r1070;
}

	// end inline asm
	and.b32  	%r1087, %r1070, %r1086;
	mov.b32 	%r1075, 64;
	// begin inline asm
	{
    .reg .pred p;
    and.b32 %r1073, %r1077, %r1075;    setp.ne.u32 p, %r1073, 0;
    vote.ballot.sync.b32 %r1073, p, 0xffffffff;
    @!p not.b32 %r1073, %r1073;
}

	// end inline asm
	and.b32  	%r1088, %r1073, %r1087;
	mov.b32 	%r1078, 128;
	// begin inline asm
	{
    .reg .pred p;
    and.b32 %r1076, %r1077, %r1078;    setp.ne.u32 p, %r1076, 0;
    vote.ballot.sync.b32 %r1076, p, 0xffffffff;
    @!p not.b32 %r1076, %r1076;
}

	// end inline asm
	and.b32  	%r1089, %r1076, %r1088;
	clz.b32 	%r1090, %r1089;
	sub.s32 	%r238, 31, %r1090;
	and.b32  	%r1091, %r933, %r1089;
	popc.b32 	%r239, %r1091;
	setp.ne.s32 	%p166, %r440, %r238;
	mov.b32 	%r2389, 0;
	@%p166 bra 	$L__BB13_187;
	shl.b32 	%r1092, %r1077, 2;
	add.s32 	%r1093, %r216, %r1092;
	atom.shared.add.u32 	%r2389, [%r1093], %r239;
$L__BB13_187:
	ld.param.u32 	%r2256, [_ZN3cub18CUB_300001_SM_10006detail10radix_sort29DeviceRadixSortOnesweepKernelINS1_5radix10policy_hubIfiyE10Policy1000ELNS0_9SortOrderE1EfiyiiNS1_21identity_decomposer_tEEEvPT5_SB_PT3_PKSC_PT1_PKSG_PT2_PKSK_T4_iiT6__param_9];
	shfl.sync.idx.b32	%r1119|%p167, %r2389, %r238, 31, -1;
	add.s32 	%r242, %r239, %r1119;
	setp.eq.s32 	%p168, %r2381, 2147483647;
	selp.b32 	%r1120, -2147483648, %r2381, %p168;
	shr.u32 	%r1121, %r1120, %r2256;
	and.b32  	%r1116, %r1121, %r218;
	mov.b32 	%r1096, 1;
	// begin inline asm
	{
    .reg .pred p;
    and.b32 %r1094, %r1116, %r1096;    setp.ne.u32 p, %r1094, 0;
    vote.ballot.sync.b32 %r1094, p, 0xffffffff;
    @!p not.b32 %r1094, %r1094;
}

	// end inline asm
	mov.b32 	%r1099, 2;
	// begin inline asm
	{
    .reg .pred p;
    and.b32 %r1097, %r1116, %r1099;    setp.ne.u32 p, %r1097, 0;
    vote.ballot.sync.b32 %r1097, p, 0xffffffff;
    @!p not.b32 %r1097, %r1097;
}

	// end inline asm
	and.b32  	%r1122, %r1097, %r1094;
	mov.b32 	%r1102, 4;
	// begin inline asm
	{
    .reg .pred p;
    and.b32 %r1100, %r1116, %r1102;    setp.ne.u32 p, %r1100, 0;
    vote.ballot.sync.b32 %r1100, p, 0xffffffff;
    @!p not.b32 %r1100, %r1100;
}

	// end inline asm
	and.b32  	%r1123, %r1100, %r1122;
	mov.b32 	%r1105, 8;
	// begin inline asm
	{
    .reg .pred p;
    and.b32 %r1103, %r1116, %r1105;    setp.ne.u32 p, %r1103, 0;
    vote.ballot.sync.b32 %r1103, p, 0xffffffff;
    @!p not.b32 %r1103, %r1103;
}

	// end inline asm
	and.b32  	%r1124, %r1103, %r1123;
	mov.b32 	%r1108, 16;
	// begin inline asm
	{
    .reg .pred p;
    and.b32 %r1106, %r1116, %r1108;    setp.ne.u32 p, %r1106, 0;
    vote.ballot.sync.b32 %r1106, p, 0xffffffff;
    @!p not.b32 %r1106, %r1106;
}

	// end inline asm
	and.b32  	%r1125, %r1106, %r1124;
	mov.b32 	%r1111, 32;
	// begin inline asm
	{
    .reg .pred p;
    and.b32 %r1109, %r1116, %r1111;    setp.ne.u32 p, %r1109, 0;
    vote.ballot.sync.b32 %r1109, p, 0xffffffff;
    @!p not.b32 %r1109, %r1109;
}

	// end inline asm
	and.b32  	%r1126, %r1109, %r1125;
	mov.b32 	%r1114, 64;
	// begin inline asm
	{
    .reg .pred p;
    and.b32 %r1112, %r1116, %r1114;    setp.ne.u32 p, %r1112, 0;
    vote.ballot.sync.b32 %r1112, p, 0xffffffff;
    @!p not.b32 %r1112, %r1112;
}

	// end inline asm
	and.b32  	%r1127, %r1112, %r1126;
	mov.b32 	%r1117, 128;
	// begin inline asm
	{
    .reg .pred p;
    and.b32 %r1115, %r1116, %r1117;    setp.ne.u32 p, %r1115, 0;
    vote.ballot.sync.b32 %r1115, p, 0xffffffff;
    @!p not.b32 %r1115, %r1115;
}

	// end inline asm
	and.b32  	%r1128, %r1115, %r1127;
	clz.b32 	%r1129, %r1128;
	sub.s32 	%r244, 31, %r1129;
	and.b32  	%r1130, %r933, %r1128;
	popc.b32 	%r245, %r1130;
	setp.ne.s32 	%p169, %r440, %r244;
	mov.b32 	%r2390, 0;
	@%p169 bra 	$L__BB13_189;
	shl.b32 	%r1131, %r1116, 2;
	add.s32 	%r1132, %r216, %r1131;
	atom.shared.add.u32 	%r2390, [%r1132], %r245;
$L__BB13_189:
	ld.param.u32 	%r2257, [_ZN3cub18CUB_300001_SM_10006detail10radix_sort29DeviceRadixSortOnesweepKernelINS1_5radix10policy_hubIfiyE10Policy1000ELNS0_9SortOrderE1EfiyiiNS1_21identity_decomposer_tEEEvPT5_SB_PT3_PKSC_PT1_PKSG_PT2_PKSK_T4_iiT6__param_9];
	shfl.sync.idx.b32	%r1158|%p170, %r2390, %r244, 31, -1;
	add.s32 	%r248, %r245, %r1158;
	setp.eq.s32 	%p171, %r2380, 2147483647;
	selp.b32 	%r1159, -2147483648, %r2380, %p171;
	shr.u32 	%r1160, %r1159, %r2257;
	and.b32  	%r1155, %r1160, %r218;
	mov.b32 	%r1135, 1;
	// begin inline asm
	{
    .reg .pred p;
    and.b32 %r1133, %r1155, %r1135;    setp.ne.u32 p, %r1133, 0;
    vote.ballot.sync.b32 %r1133, p, 0xffffffff;
    @!p not.b32 %r1133, %r1133;
}

	// end inline asm
	mov.b32 	%r1138, 2;
	// begin inline asm
	{
    .reg .pred p;
    and.b32 %r1136, %r1155, %r1138;    setp.ne.u32 p, %r1136, 0;
    vote.ballot.sync.b32 %r1136, p, 0xffffffff;
    @!p not.b32 %r1136, %r1136;
}

	// end inline asm
	and.b32  	%r1161, %r1136, %r1133;
	mov.b32 	%r1141, 4;
	// begin inline asm
	{
    .reg .pred p;
    and.b32 %r1139, %r1155, %r1141;    setp.ne.u32 p, %r1139, 0;
    vote.ballot.sync.b32 %r1139, p, 0xffffffff;
    @!p not.b32 %r1139, %r1139;
}

	// end inline asm
	and.b32  	%r1162, %r1139, %r1161;
	mov.b32 	%r1144, 8;
	// begin inline asm
	{
    .reg .pred p;
    and.b32 %r1142, %r1155, %r1144;    setp.ne.u32 p, %r1142, 0;
    vote.ballot.sync.b32 %r1142, p, 0xffffffff;
    @!p not.b32 %r1142, %r1142;
}

	// end inline asm
	and.b32  	%r1163, %r1142, %r1162;
	mov.b32 	%r1147, 16;
	// begin inline asm
	{
    .reg .pred p;
    and.b32 %r1145, %r1155, %r1147;    setp.ne.u32 p, %r1145, 0;
    vote.ballot.sync.b32 %r1145, p, 0xffffffff;
    @!p not.b32 %r1145, %r1145;
}

	// end inline asm
	and.b32  	%r1164, %r1145, %r1163;
	mov.b32 	%r1150, 32;
	// begin inline asm
	{
    .reg .pred p;
    and.b32 %r1148, %r1155, %r1150;    setp.ne.u32 p, %r1148, 0;
    vote.ballot.sync.b32 %r1148, p, 0xffffffff;
    @!p not.b32 %r1148, %r1148;
}

	// end inline asm
	and.b32  	%r1165, %r1148, %r1164;
	mov.b32 	%r1153, 64;
	// begin inline asm
	{
    .reg .pred p;
    and.b32 %r1151, %r1155, %r1153;    setp.ne.u32 p, %r1151, 0;
    vote.ballot.sync.b32 %r1151, p, 0xffffffff;
    @!p not.b32 %r1151, %r1151;
}

	// end inline asm
	and.b32  	%r1166, %r1151, %r1165;
	mov.b32 	%r1156, 128;
	// begin inline asm
	{
    .reg .pred p;
    and.b32 %r1154, %r1155, %r1156;    setp.ne.u32 p, %r1154, 0;
    vote.ballot.sync.b32 %r1154, p, 0xffffffff;
    @!p not.b32 %r1154, %r1154;
}

	// end inline asm
	and.b32  	%r1167, %r1154, %r1166;
	clz.b32 	%r1168, %r1167;
	sub.s32 	%r250, 31, %r1168;
	and.b32  	%r1169, %r933, %r1167;
	popc.b32 	%r251, %r1169;
	setp.ne.s32 	%p172, %r440, %r250;
	mov.b32 	%r2391, 0;
	@%p172 bra 	$L__BB13_191;
	shl.b32 	%r1170, %r1155, 2;
	add.s32 	%r1171, %r216, %r1170;
	atom.shared.add.u32 	%r2391, [%r1171], %r251;
$L__BB13_191:
	ld.param.u32 	%r2258, [_ZN3cub18CUB_300001_SM_10006detail10radix_sort29DeviceRadixSortOnesweepKernelINS1_5radix10policy_hubIfiyE10Policy1000ELNS0_9SortOrderE1EfiyiiNS1_21identity_decomposer_tEEEvPT5_SB_PT3_PKSC_PT1_PKSG_PT2_PKSK_T4_iiT6__param_9];
	shfl.sync.idx.b32	%r1197|%p173, %r2391, %r250, 31, -1;
	add.s32 	%r254, %r251, %r1197;
	setp.eq.s32 	%p174, %r2379, 2147483647;
	selp.b32 	%r1198, -2147483648, %r2379, %p174;
	shr.u32 	%r1199, %r1198, %r2258;
	and.b32  	%r1194, %r1199, %r218;
	mov.b32 	%r1174, 1;
	// begin inline asm
	{
    .reg .pred p;
    and.b32 %r1172, %r1194, %r1174;    setp.ne.u32 p, %r1172, 0;
    vote.ballot.sync.b32 %r1172, p, 0xffffffff;
    @!p not.b32 %r1172, %r1172;
}

	// end inline asm
	mov.b32 	%r1177, 2;
	// begin inline asm
	{
    .reg .pred p;
    and.b32 %r1175, %r1194, %r1177;    setp.ne.u32 p, %r1175, 0;
    vote.ballot.sync.b32 %r1175, p, 0xffffffff;
    @!p not.b32 %r1175, %r1175;
}

	// end inline asm
	and.b32  	%r1200, %r1175, %r1172;
	mov.b32 	%r1180, 4;
	// begin inline asm
	{
    .reg .pred p;
    and.b32 %r1178, %r1194, %r1180;    setp.ne.u32 p, %r1178, 0;
    vote.ballot.sync.b32 %r1178, p, 0xffffffff;
    @!p not.b32 %r1178, %r1178;
}

	// end inline asm
	and.b32  	%r1201, %r1178, %r1200;
	mov.b32 	%r1183, 8;
	// begin inline asm
	{
    .reg .pred p;
    and.b32 %r1181, %r1194, %r1183;    setp.ne.u32 p, %r1181, 0;
    vote.ballot.sync.b32 %r1181, p, 0xffffffff;
    @!p not.b32 %r1181, %r1181;
}

	// end inline asm
	and.b32  	%r1202, %r1181, %r1201;
	mov.b32 	%r1186, 16;
	// begin inline asm
	{
    .reg .pred p;
    and.b32 %r1184, %r1194, %r1186;    setp.ne.u32 p, %r1184, 0;
    vote.ballot.sync.b32 %r1184, p, 0xffffffff;
    @!p not.b32 %r1184, %r1184;
}

	// end inline asm
	and.b32  	%r1203, %r1184, %r1202;
	mov.b32 	%r1189, 32;
	// begin inline asm
	{
    .reg .pred p;
    and.b32 %r1187, %r1194, %r1189;    setp.ne.u32 p, %r1187, 0;
    vote.ballot.sync.b32 %r1187, p, 0xffffffff;
    @!p not.b32 %r1187, %r1187;
}

	// end inline asm
	and.b32  	%r1204, %r1187, %r1203;
	mov.b32 	%r1192, 64;
	// begin inline asm
	{
    .reg .pred p;
    and.b32 %r1190, %r1194, %r1192;    setp.ne.u32 p, %r1190, 0;
    vote.ballot.sync.b32 %r1190, p, 0xffffffff;
    @!p not.b32 %r1190, %r1190;
}

	// end inline asm
	and.b32  	%r1205, %r1190, %r1204;
	mov.b32 	%r1195, 128;
	// begin inline asm
	{
    .reg .pred p;
    and.b32 %r1193, %r1194, %r1195;    setp.ne.u32 p, %r1193, 0;
    vote.ballot.sync.b32 %r1193, p, 0xffffffff;
    @!p not.b32 %r1193, %r1193;
}

	// end inline asm
	and.b32  	%r1206, %r1193, %r1205;
	clz.b32 	%r1207, %r1206;
	sub.s32 	%r256, 31, %r1207;
	and.b32  	%r1208, %r933, %r1206;
	popc.b32 	%r257, %r1208;
	setp.ne.s32 	%p175, %r440, %r256;
	mov.b32 	%r2392, 0;
	@%p175 bra 	$L__BB13_193;
	shl.b32 	%r1209, %r1194, 2;
	add.s32 	%r1210, %r216, %r1209;
	atom.shared.add.u32 	%r2392, [%r1210], %r257;
$L__BB13_193:
	ld.param.u32 	%r2259, [_ZN3cub18CUB_300001_SM_10006detail10radix_sort29DeviceRadixSortOnesweepKernelINS1_5radix10policy_hubIfiyE10Policy1000ELNS0_9SortOrderE1EfiyiiNS1_21identity_decomposer_tEEEvPT5_SB_PT3_PKSC_PT1_PKSG_PT2_PKSK_T4_iiT6__param_9];
	shfl.sync.idx.b32	%r1236|%p176, %r2392, %r256, 31, -1;
	add.s32 	%r260, %r257, %r1236;
	setp.eq.s32 	%p177, %r2378, 2147483647;
	selp.b32 	%r1237, -2147483648, %r2378, %p177;
	shr.u32 	%r1238, %r1237, %r2259;
	and.b32  	%r1233, %r1238, %r218;
	mov.b32 	%r1213, 1;
	// begin inline asm
	{
    .reg .pred p;
    and.b32 %r1211, %r1233, %r1213;    setp.ne.u32 p, %r1211, 0;
    vote.ballot.sync.b32 %r1211, p, 0xffffffff;
    @!p not.b32 %r1211, %r1211;
}

	// end inline asm
	mov.b32 	%r1216, 2;
	// begin inline asm
	{
    .reg .pred p;
    and.b32 %r1214, %r1233, %r1216;    setp.ne.u32 p, %r1214, 0;
    vote.ballot.sync.b32 %r1214, p, 0xffffffff;
    @!p not.b32 %r1214, %r1214;
}

	// end inline asm
	and.b32  	%r1239, %r1214, %r1211;
	mov.b32 	%r1219, 4;
	// begin inline asm
	{
    .reg .pred p;
    and.b32 %r1217, %r1233, %r1219;    setp.ne.u32 p, %r1217, 0;
    vote.ballot.sync.b32 %r1217, p, 0xffffffff;
    @!p not.b32 %r1217, %r1217;
}

	// end inline asm
	and.b32  	%r1240, %r1217, %r1239;
	mov.b32 	%r1222, 8;
	// begin inline asm
	{
    .reg .pred p;
    and.b32 %r1220, %r1233, %r1222;    setp.ne.u32 p, %r1220, 0;
    vote.ballot.sync.b32 %r1220, p, 0xffffffff;
    @!p not.b32 %r1220, %r1220;
}

	// end inline asm
	and.b32  	%r1241, %r1220, %r1240;
	mov.b32 	%r1225, 16;
	// begin inline asm
	{
    .reg .pred p;
    and.b32 %r1223, %r1233, %r1225;    setp.ne.u32 p, %r1223, 0;
    vote.ballot.sync.b32 %r1223, p, 0xffffffff;
    @!p not.b32 %r1223, %r1223;
}

	// end inline asm
	and.b32  	%r1242, %r1223, %r1241;
	mov.b32 	%r1228, 32;
	// begin inline asm
	{
    .reg .pred p;
    and.b32 %r1226, %r1233, %r1228;    setp.ne.u32 p, %r1226, 0;
    vote.ballot.sync.b32 %r1226, p, 0xffffffff;
    @!p not.b32 %r1226, %r1226;
}

	// end inline asm
	and.b32  	%r1243, %r1226, %r1242;
	mov.b32 	%r1231, 64;
	// begin inline asm
	{
    .reg .pred p;
    and.b32 %r1229, %r1233, %r1231;    setp.ne.u32 p, %r1229, 0;
    vote.ballot.sync.b32 %r1229, p, 0xffffffff;
    @!p not.b32 %r1229, %r1229;
}

	// end inline asm
	and.b32  	%r1244, %r1229, %r1243;
	mov.b32 	%r1234, 128;
	// begin inline asm
	{
    .reg .pred p;
    and.b32 %r1232, %r1233, %r1234;    setp.ne.u32 p, %r1232, 0;
    vote.ballot.sync.b32 %r1232, p, 0xffffffff;
    @!p not.b32 %r1232, %r1232;
}

	// end inline asm
	and.b32  	%r1245, %r1232, %r1244;
	clz.b32 	%r1246, %r1245;
	sub.s32 	%r262, 31, %r1246;
	and.b32  	%r1247, %r933, %r1245;
	popc.b32 	%r263, %r1247;
	setp.ne.s32 	%p178, %r440, %r262;
	mov.b32 	%r2393, 0;
	@%p178 bra 	$L__BB13_195;
	shl.b32 	%r1248, %r1233, 2;
	add.s32 	%r1249, %r216, %r1248;
	atom.shared.add.u32 	%r2393, [%r1249], %r263;
$L__BB13_195:
	ld.param.u32 	%r2260, [_ZN3cub18CUB_300001_SM_10006detail10radix_sort29DeviceRadixSortOnesweepKernelINS1_5radix10policy_hubIfiyE10Policy1000ELNS0_9SortOrderE1EfiyiiNS1_21identity_decomposer_tEEEvPT5_SB_PT3_PKSC_PT1_PKSG_PT2_PKSK_T4_iiT6__param_9];
	shfl.sync.idx.b32	%r1275|%p179, %r2393, %r262, 31, -1;
	add.s32 	%r266, %r263, %r1275;
	setp.eq.s32 	%p180, %r2377, 2147483647;
	selp.b32 	%r1276, -2147483648, %r2377, %p180;
	shr.u32 	%r1277, %r1276, %r2260;
	and.b32  	%r1272, %r1277, %r218;
	mov.b32 	%r1252, 1;
	// begin inline asm
	{
    .reg .pred p;
    and.b32 %r1250, %r1272, %r1252;    setp.ne.u32 p, %r1250, 0;
    vote.ballot.sync.b32 %r1250, p, 0xffffffff;
    @!p not.b32 %r1250, %r1250;
}

	// end inline asm
	mov.b32 	%r1255, 2;
	// begin inline asm
	{
    .reg .pred p;
    and.b32 %r1253, %r1272, %r1255;    setp.ne.u32 p, %r1253, 0;
    vote.ballot.sync.b32 %r1253, p, 0xffffffff;
    @!p not.b32 %r1253, %r1253;
}

	// end inline asm
	and.b32  	%r1278, %r1253, %r1250;
	mov.b32 	%r1258, 4;
	// begin inline asm
	{
    .reg .pred p;
    and.b32 %r1256, %r1272, %r1258;    setp.ne.u32 p, %r1256, 0;
    vote.ballot.sync.b32 %r1256, p, 0xffffffff;
    @!p not.b32 %r1256, %r1256;
}

	// end inline asm
	and.b32  	%r1279, %r1256, %r1278;
	mov.b32 	%r1261, 8;
	// begin inline asm
	{
    .reg .pred p;
    and.b32 %r1259, %r1272, %r1261;    setp.ne.u32 p, %r1259, 0;
    vote.ballot.sync.b32 %r1259, p, 0xffffffff;
    @!p not.b32 %r1259, %r1259;
}

	// end inline asm
	and.b32  	%r1280, %r1259, %r1279;
	mov.b32 	%r1264, 16;
	// begin inline asm
	{
    .reg .pred p;
    and.b32 %r1262, %r1272, %r1264;    setp.ne.u32 p, %r1262, 0;
    vote.ballot.sync.b32 %r1262, p, 0xffffffff;
    @!p not.b32 %r1262, %r1262;
}

	// end inline asm
	and.b32  	%r1281, %r1262, %r1280;
	mov.b32 	%r1267, 32;
	// begin inline asm
	{
    .reg .pred p;
    and.b32 %r1265, %r1272, %r1267;    setp.ne.u32 p, %r1265, 0;
    vote.ballot.sync.b32 %r1265, p, 0xffffffff;
    @!p not.b32 %r1265, %r1265;
}

	// end inline asm
	and.b32  	%r1282, %r1265, %r1281;
	mov.b32 	%r1270, 64;
	// begin inline asm
	{
    .reg .pred p;
    and.b32 %r1268, %r1272, %r1270;    setp.ne.u32 p, %r1268, 0;
    vote.ballot.sync.b32 %r1268, p, 0xffffffff;
    @!p not.b32 %r1268, %r1268;
}

	// end inline asm
	and.b32  	%r1283, %r1268, %r1282;
	mov.b32 	%r1273, 128;
	// begin inline asm
	{
    .reg .pred p;
    and.b32 %r1271, %r1272, %r1273;    setp.ne.u32 p, %r1271, 0;
    vote.ballot.sync.b32 %r1271, p, 0xffffffff;
    @!p not.b32 %r1271, %r1271;
}

	// end inline asm
	and.b32  	%r1284, %r1271, %r1283;
	clz.b32 	%r1285, %r1284;
	sub.s32 	%r268, 31, %r1285;
	and.b32  	%r1286, %r933, %r1284;
	popc.b32 	%r269, %r1286;
	setp.ne.s32 	%p181, %r440, %r268;
	mov.b32 	%r2394, 0;
	@%p181 bra 	$L__BB13_197;
	shl.b32 	%r1287, %r1272, 2;
	add.s32 	%r1288, %r216, %r1287;
	atom.shared.add.u32 	%r2394, [%r1288], %r269;
$L__BB13_197:
	ld.param.u32 	%r2261, [_ZN3cub18CUB_300001_SM_10006detail10radix_sort29DeviceRadixSortOnesweepKernelINS1_5radix10policy_hubIfiyE10Policy1000ELNS0_9SortOrderE1EfiyiiNS1_21identity_decomposer_tEEEvPT5_SB_PT3_PKSC_PT1_PKSG_PT2_PKSK_T4_iiT6__param_9];
	shfl.sync.idx.b32	%r1314|%p182, %r2394, %r268, 31, -1;
	add.s32 	%r272, %r269, %r1314;
	setp.eq.s32 	%p183, %r2376, 2147483647;
	selp.b32 	%r1315, -2147483648, %r2376, %p183;
	shr.u32 	%r1316, %r1315, %r2261;
	and.b32  	%r1311, %r1316, %r218;
	mov.b32 	%r1291, 1;
	// begin inline asm
	{
    .reg .pred p;
    and.b32 %r1289, %r1311, %r1291;    setp.ne.u32 p, %r1289, 0;
    vote.ballot.sync.b32 %r1289, p, 0xffffffff;
    @!p not.b32 %r1289, %r1289;
}

	// end inline asm
	mov.b32 	%r1294, 2;
	// begin inline asm
	{
    .reg .pred p;
    and.b32 %r1292, %r1311, %r1294;    setp.ne.u32 p, %r1292, 0;
    vote.ballot.sync.b32 %r1292, p, 0xffffffff;
    @!p not.b32 %r1292, %r1292;
}

	// end inline asm
	and.b32  	%r1317, %r1292, %r1289;
	mov.b32 	%r1297, 4;
	// begin inline asm
	{
    .reg .pred p;
    and.b32 %r1295, %r1311, %r1297;    setp.ne.u32 p, %r1295, 0;
    vote.ballot.sync.b32 %r1295, p, 0xffffffff;
    @!p not.b32 %r1295, %r1295;
}

	// end inline asm
	and.b32  	%r1318, %r1295, %r1317;
	mov.b32 	%r1300, 8;
	// begin inline asm
	{
    .reg .pred p;
    and.b32 %r1298, %r1311, %r1300;    setp.ne.u32 p, %r1298, 0;
    vote.ballot.sync.b32 %r1298, p, 0xffffffff;
    @!p not.b32 %r1298, %r1298;
}

	// end inline asm
	and.b32  	%r1319, %r1298, %r1318;
	mov.b32 	%r1303, 16;
	// begin inline asm
	{
    .reg .pred p;
    and.b32 %r1301, %r1311, %r1303;    setp.ne.u32 p, %r1301, 0;
    vote.ballot.sync.b32 %r1301, p, 0xffffffff;
    @!p not.b32 %r1301, %r1301;
}

	// end inline asm
	and.b32  	%r1320, %r1301, %r1319;
	mov.b32 	%r1306, 32;
	// begin inline asm
	{
    .reg .pred p;
    and.b32 %r1304, %r1311, %r1306;    setp.ne.u32 p, %r1304, 0;
    vote.ballot.sync.b32 %r1304, p, 0xffffffff;
    @!p not.b32 %r1304, %r1304;
}

	// end inline asm
	and.b32  	%r1321, %r1304, %r1320;
	mov.b32 	%r1309, 64;
	// begin inline asm
	{
    .reg .pred p;
    and.b32 %r1307, %r1311, %r1309;    setp.ne.u32 p, %r1307, 0;
    vote.ballot.sync.b32 %r1307, p, 0xffffffff;
    @!p not.b32 %r1307, %r1307;
}

	// end inline asm
	and.b32  	%r1322, %r1307, %r1321;
	mov.b32 	%r1312, 128;
	// begin inline asm
	{
    .reg .pred p;
    and.b32 %r1310, %r1311, %r1312;    setp.ne.u32 p, %r1310, 0;
    vote.ballot.sync.b32 %r1310, p, 0xffffffff;
    @!p not.b32 %r1310, %r1310;
}

	// end inline asm
	and.b32  	%r1323, %r1310, %r1322;
	clz.b32 	%r1324, %r1323;
	sub.s32 	%r274, 31, %r1324;
	and.b32  	%r1325, %r933, %r1323;
	popc.b32 	%r275, %r1325;
	setp.ne.s32 	%p184, %r440, %r274;
	mov.b32 	%r2395, 0;
	@%p184 bra 	$L__BB13_199;
	mov.u32 	%r1328, _ZZN3cub18CUB_300001_SM_10006detail10radix_sort29DeviceRadixSortOnesweepKernelINS1_5radix10policy_hubIfiyE10Policy1000ELNS0_9SortOrderE1EfiyiiNS1_21identity_decomposer_tEEEvPT5_SB_PT3_PKSC_PT1_PKSG_PT2_PKSK_T4_iiT6_E1s;
	add.s32 	%r1329, %r1328, %r960;
	shl.b32 	%r1330, %r1311, 2;
	add.s32 	%r1331, %r1329, %r1330;
	atom.shared.add.u32 	%r2395, [%r1331], %r275;
$L__BB13_199:
	ld.param.u32 	%r2262, [_ZN3cub18CUB_300001_SM_10006detail10radix_sort29DeviceRadixSortOnesweepKernelINS1_5radix10policy_hubIfiyE10Policy1000ELNS0_9SortOrderE1EfiyiiNS1_21identity_decomposer_tEEEvPT5_SB_PT3_PKSC_PT1_PKSG_PT2_PKSK_T4_iiT6__param_9];
	shfl.sync.idx.b32	%r1357|%p185, %r2395, %r274, 31, -1;
	add.s32 	%r278, %r275, %r1357;
	setp.eq.s32 	%p186, %r2375, 2147483647;
	selp.b32 	%r1358, -2147483648, %r2375, %p186;
	shr.u32 	%r1359, %r1358, %r2262;
	and.b32  	%r1354, %r1359, %r218;
	mov.b32 	%r1334, 1;
	// begin inline asm
	{
    .reg .pred p;
    and.b32 %r1332, %r1354, %r1334;    setp.ne.u32 p, %r1332, 0;
    vote.ballot.sync.b32 %r1332, p, 0xffffffff;
    @!p not.b32 %r1332, %r1332;
}

	// end inline asm
	mov.b32 	%r1337, 2;
	// begin inline asm
	{
    .reg .pred p;
    and.b32 %r1335, %r1354, %r1337;    setp.ne.u32 p, %r1335, 0;
    vote.ballot.sync.b32 %r1335, p, 0xffffffff;
    @!p not.b32 %r1335, %r1335;
}

	// end inline asm
	and.b32  	%r1360, %r1335, %r1332;
	mov.b32 	%r1340, 4;
	// begin inline asm
	{
    .reg .pred p;
    and.b32 %r1338, %r1354, %r1340;    setp.ne.u32 p, %r1338, 0;
    vote.ballot.sync.b32 %r1338, p, 0xffffffff;
    @!p not.b32 %r1338, %r1338;
}

	// end inline asm
	and.b32  	%r1361, %r1338, %r1360;
	mov.b32 	%r1343, 8;
	// begin inline asm
	{
    .reg .pred p;
    and.b32 %r1341, %r1354, %r1343;    setp.ne.u32 p, %r1341, 0;
    vote.ballot.sync.b32 %r1341, p, 0xffffffff;
    @!p not.b32 %r1341, %r1341;
}

	// end inline asm
	and.b32  	%r1362, %r1341, %r1361;
	mov.b32 	%r1346, 16;
	// begin inline asm
	{
    .reg .pred p;
    and.b32 %r1344, %r1354, %r1346;    setp.ne.u32 p, %r1344, 0;
    vote.ballot.sync.b32 %r1344, p, 0xffffffff;
    @!p not.b32 %r1344, %r1344;
}

	// end inline asm
	and.b32  	%r1363, %r1344, %r1362;
	mov.b32 	%r1349, 32;
	// begin inline asm
	{
    .reg .pred p;
    and.b32 %r1347, %r1354, %r1349;    setp.ne.u32 p, %r1347, 0;
    vote.ballot.sync.b32 %r1347, p, 0xffffffff;
    @!p not.b32 %r1347, %r1347;
}

	// end inline asm
	and.b32  	%r1364, %r1347, %r1363;
	mov.b32 	%r1352, 64;
	// begin inline asm
	{
    .reg .pred p;
    and.b32 %r1350, %r1354, %r1352;    setp.ne.u32 p, %r1350, 0;
    vote.ballot.sync.b32 %r1350, p, 0xffffffff;
    @!p not.b32 %r1350, %r1350;
}

	// end inline asm
	and.b32  	%r1365, %r1350, %r1364;
	mov.b32 	%r1355, 128;
	// begin inline asm
	{
    .reg .pred p;
    and.b32 %r1353, %r1354, %r1355;    setp.ne.u32 p, %r1353, 0;
    vote.ballot.sync.b32 %r1353, p, 0xffffffff;
    @!p not.b32 %r1353, %r1353;
}

	// end inline asm
	and.b32  	%r1366, %r1353, %r1365;
	clz.b32 	%r1367, %r1366;
	sub.s32 	%r280, 31, %r1367;
	and.b32  	%r1368, %r933, %r1366;
	popc.b32 	%r281, %r1368;
	setp.ne.s32 	%p187, %r440, %r280;
	mov.b32 	%r2396, 0;
	@%p187 bra 	$L__BB13_201;
	mov.u32 	%r1371, _ZZN3cub18CUB_300001_SM_10006detail10radix_sort29DeviceRadixSortOnesweepKernelINS1_5radix10policy_hubIfiyE10Policy1000ELNS0_9SortOrderE1EfiyiiNS1_21identity_decomposer_tEEEvPT5_SB_PT3_PKSC_PT1_PKSG_PT2_PKSK_T4_iiT6_E1s;
	add.s32 	%r1372, %r1371, %r960;
	shl.b32 	%r1373, %r1354, 2;
	add.s32 	%r1374, %r1372, %r1373;
	atom.shared.add.u32 	%r2396, [%r1374], %r281;
$L__BB13_201:
	ld.param.u32 	%r2263, [_ZN3cub18CUB_300001_SM_10006detail10radix_sort29DeviceRadixSortOnesweepKernelINS1_5radix10policy_hubIfiyE10Policy1000ELNS0_9SortOrderE1EfiyiiNS1_21identity_decomposer_tEEEvPT5_SB_PT3_PKSC_PT1_PKSG_PT2_PKSK_T4_iiT6__param_9];
	shfl.sync.idx.b32	%r1400|%p188, %r2396, %r280, 31, -1;
	add.s32 	%r284, %r281, %r1400;
	setp.eq.s32 	%p189, %r2374, 2147483647;
	selp.b32 	%r1401, -2147483648, %r2374, %p189;
	shr.u32 	%r1402, %r1401, %r2263;
	and.b32  	%r1397, %r1402, %r218;
	mov.b32 	%r1377, 1;
	// begin inline asm
	{
    .reg .pred p;
    and.b32 %r1375, %r1397, %r1377;    setp.ne.u32 p, %r1375, 0;
    vote.ballot.sync.b32 %r1375, p, 0xffffffff;
    @!p not.b32 %r1375, %r1375;
}

	// end inline asm
	mov.b32 	%r1380, 2;
	// begin inline asm
	{
    .reg .pred p;
    and.b32 %r1378, %r1397, %r1380;    setp.ne.u32 p, %r1378, 0;
    vote.ballot.sync.b32 %r1378, p, 0xffffffff;
    @!p not.b32 %r1378, %r1378;
}

	// end inline asm
	and.b32  	%r1403, %r1378, %r1375;
	mov.b32 	%r1383, 4;
	// begin inline asm
	{
    .reg .pred p;
    and.b32 %r1381, %r1397, %r1383;    setp.ne.u32 p, %r1381, 0;
    vote.ballot.sync.b32 %r1381, p, 0xffffffff;
    @!p not.b32 %r1381, %r1381;
}

	// end inline asm
	and.b32  	%r1404, %r1381, %r1403;
	mov.b32 	%r1386, 8;
	// begin inline asm
	{
    .reg .pred p;
    and.b32 %r1384, %r1397, %r1386;    setp.ne.u32 p, %r1384, 0;
    vote.ballot.sync.b32 %r1384, p, 0xffffffff;
    @!p not.b32 %r1384, %r1384;
}

	// end inline asm
	and.b32  	%r1405, %r1384, %r1404;
	mov.b32 	%r1389, 16;
	// begin inline asm
	{
    .reg .pred p;
    and.b32 %r1387, %r1397, %r1389;    setp.ne.u32 p, %r1387, 0;
    vote.ballot.sync.b32 %r1387, p, 0xffffffff;
    @!p not.b32 %r1387, %r1387;
}

	// end inline asm
	and.b32  	%r1406, %r1387, %r1405;
	mov.b32 	%r1392, 32;
	// begin inline asm
	{
    .reg .pred p;
    and.b32 %r1390, %r1397, %r1392;    setp.ne.u32 p, %r1390, 0;
    vote.ballot.sync.b32 %r1390, p, 0xffffffff;
    @!p not.b32 %r1390, %r1390;
}

	// end inline asm
	and.b32  	%r1407, %r1390, %r1406;
	mov.b32 	%r1395, 64;
	// begin inline asm
	{
    .reg .pred p;
    and.b32 %r1393, %r1397, %r1395;    setp.ne.u32 p, %r1393, 0;
    vote.ballot.sync.b32 %r1393, p, 0xffffffff;
    @!p not.b32 %r1393, %r1393;
}

	// end inline asm
	and.b32  	%r1408, %r1393, %r1407;
	mov.b32 	%r1398, 128;
	// begin inline asm
	{
    .reg .pred p;
    and.b32 %r1396, %r1397, %r1398;    setp.ne.u32 p, %r1396, 0;
    vote.ballot.sync.b32 %r1396, p, 0xffffffff;
    @!p not.b32 %r1396, %r1396;
}

	// end inline asm
	and.b32  	%r1409, %r1396, %r1408;
	clz.b32 	%r1410, %r1409;
	sub.s32 	%r286, 31, %r1410;
	and.b32  	%r1411, %r933, %r1409;
	popc.b32 	%r287, %r1411;
	setp.ne.s32 	%p190, %r440, %r286;
	mov.b32 	%r2397, 0;
	@%p190 bra 	$L__BB13_203;
	mov.u32 	%r1414, _ZZN3cub18CUB_300001_SM_10006detail10radix_sort29DeviceRadixSortOnesweepKernelINS1_5radix10policy_hubIfiyE10Policy1000ELNS0_9SortOrderE1EfiyiiNS1_21identity_decomposer_tEEEvPT5_SB_PT3_PKSC_PT1_PKSG_PT2_PKSK_T4_iiT6_E1s;
	add.s32 	%r1415, %r1414, %r960;
	shl.b32 	%r1416, %r1397, 2;
	add.s32 	%r1417, %r1415, %r1416;
	atom.shared.add.u32 	%r2397, [%r1417], %r287;
$L__BB13_203:
	ld.param.u32 	%r2264, [_ZN3cub18CUB_300001_SM_10006detail10radix_sort29DeviceRadixSortOnesweepKernelINS1_5radix10policy_hubIfiyE10Policy1000ELNS0_9SortOrderE1EfiyiiNS1_21identity_decomposer_tEEEvPT5_SB_PT3_PKSC_PT1_PKSG_PT2_PKSK_T4_iiT6__param_9];
	shfl.sync.idx.b32	%r1443|%p191, %r2397, %r286, 31, -1;
	add.s32 	%r290, %r287, %r1443;
	setp.eq.s32 	%p192, %r2373, 2147483647;
	selp.b32 	%r1444, -2147483648, %r2373, %p192;
	shr.u32 	%r1445, %r1444, %r2264;
	and.b32  	%r1440, %r1445, %r218;
	mov.b32 	%r1420, 1;
	// begin inline asm
	{
    .reg .pred p;
    and.b32 %r1418, %r1440, %r1420;    setp.ne.u32 p, %r1418, 0;
    vote.ballot.sync.b32 %r1418, p, 0xffffffff;
    @!p not.b32 %r1418, %r1418;
}

	// end inline asm
	mov.b32 	%r1423, 2;
	// begin inline asm
	{
    .reg .pred p;
    and.b32 %r1421, %r1440, %r1423;    setp.ne.u32 p, %r1421, 0;
    vote.ballot.sync.b32 %r1421, p, 0xffffffff;
    @!p not.b32 %r1421, %r1421;
}

	// end inline asm
	and.b32  	%r1446, %r1421, %r1418;
	mov.b32 	%r1426, 4;
	// begin inline asm
	{
    .reg .pred p;
    and.b32 %r1424, %r1440, %r1426;    setp.ne.u32 p, %r1424, 0;
    vote.ballot.sync.b32 %r1424, p, 0xffffffff;
    @!p not.b32 %r1424, %r1424;
}

	// end inline asm
	and.b32  	%r1447, %r1424, %r1446;
	mov.b32 	%r1429, 8;
	// begin inline asm
	{
    .reg .pred p;
    and.b32 %r1427, %r1440, %r1429;    setp.ne.u32 p, %r1427, 0;
    vote.ballot.sync.b32 %r1427, p, 0xffffffff;
    @!p not.b32 %r1427, %r1427;
}

	// end inline asm
	and.b32  	%r1448, %r1427, %r1447;
	mov.b32 	%r1432, 16;
	// begin inline asm
	{
    .reg .pred p;
    and.b32 %r1430, %r1440, %r1432;    setp.ne.u32 p, %r1430, 0;
    vote.ballot.sync.b32 %r1430, p, 0xffffffff;
    @!p not.b32 %r1430, %r1430;
}

	// end inline asm
	and.b32  	%r1449, %r1430, %r1448;
	mov.b32 	%r1435, 32;
	// begin inline asm
	{
    .reg .pred p;
    and.b32 %r1433, %r1440, %r1435;    setp.ne.u32 p, %r1433, 0;
    vote.ballot.sync.b32 %r1433, p, 0xffffffff;
    @!p not.b32 %r1433, %r1433;
}

	// end inline asm
	and.b32  	%r1450, %r1433, %r1449;
	mov.b32 	%r1438, 64;
	// begin inline asm
	{
    .reg .pred p;
    and.b32 %r1436, %r1440, %r1438;    setp.ne.u32 p, %r1436, 0;
    vote.ballot.sync.b32 %r1436, p, 0xffffffff;
    @!p not.b32 %r1436, %r1436;
}

	// end inline asm
	and.b32  	%r1451, %r1436, %r1450;
	mov.b32 	%r1441, 128;
	// begin inline asm
	{
    .reg .pred p;
    and.b32 %r1439, %r1440, %r1441;    setp.ne.u32 p, %r1439, 0;
    vote.ballot.sync.b32 %r1439, p, 0xffffffff;
    @!p not.b32 %r1439, %r1439;
}

	// end inline asm
	and.b32  	%r1452, %r1439, %r1451;
	clz.b32 	%r1453, %r1452;
	sub.s32 	%r292, 31, %r1453;
	and.b32  	%r1454, %r933, %r1452;
	popc.b32 	%r293, %r1454;
	setp.ne.s32 	%p193, %r440, %r292;
	mov.b32 	%r2398, 0;
	@%p193 bra 	$L__BB13_205;
	mov.u32 	%r1457, _ZZN3cub18CUB_300001_SM_10006detail10radix_sort29DeviceRadixSortOnesweepKernelINS1_5radix10policy_hubIfiyE10Policy1000ELNS0_9SortOrderE1EfiyiiNS1_21identity_decomposer_tEEEvPT5_SB_PT3_PKSC_PT1_PKSG_PT2_PKSK_T4_iiT6_E1s;
	add.s32 	%r1458, %r1457, %r960;
	shl.b32 	%r1459, %r1440, 2;
	add.s32 	%r1460, %r1458, %r1459;
	atom.shared.add.u32 	%r2398, [%r1460], %r293;
$L__BB13_205:
	ld.param.u32 	%r2265, [_ZN3cub18CUB_300001_SM_10006detail10radix_sort29DeviceRadixSortOnesweepKernelINS1_5radix10policy_hubIfiyE10Policy1000ELNS0_9SortOrderE1EfiyiiNS1_21identity_decomposer_tEEEvPT5_SB_PT3_PKSC_PT1_PKSG_PT2_PKSK_T4_iiT6__param_9];
	shfl.sync.idx.b32	%r1486|%p194, %r2398, %r292, 31, -1;
	add.s32 	%r296, %r293, %r1486;
	setp.eq.s32 	%p195, %r2372, 2147483647;
	selp.b32 	%r1487, -2147483648, %r2372, %p195;
	shr.u32 	%r1488, %r1487, %r2265;
	and.b32  	%r1483, %r1488, %r218;
	mov.b32 	%r1463, 1;
	// begin inline asm
	{
    .reg .pred p;
    and.b32 %r1461, %r1483, %r1463;    setp.ne.u32 p, %r1461, 0;
    vote.ballot.sync.b32 %r1461, p, 0xffffffff;
    @!p not.b32 %r1461, %r1461;
}

	// end inline asm
	mov.b32 	%r1466, 2;
	// begin inline asm
	{
    .reg .pred p;
    and.b32 %r1464, %r1483, %r1466;    setp.ne.u32 p, %r1464, 0;
    vote.ballot.sync.b32 %r1464, p, 0xffffffff;
    @!p not.b32 %r1464, %r1464;
}

	// end inline asm
	and.b32  	%r1489, %r1464, %r1461;
	mov.b32 	%r1469, 4;
	// begin inline asm
	{
    .reg .pred p;
    and.b32 %r1467, %r1483, %r1469;    setp.ne.u32 p, %r1467, 0;
    vote.ballot.sync.b32 %r1467, p, 0xffffffff;
    @!p not.b32 %r1467, %r1467;
}

	// end inline asm
	and.b32  	%r1490, %r1467, %r1489;
	mov.b32 	%r1472, 8;
	// begin inline asm
	{
    .reg .pred p;
    and.b32 %r1470, %r1483, %r1472;    setp.ne.u32 p, %r1470, 0;
    vote.ballot.sync.b32 %r1470, p, 0xffffffff;
    @!p not.b32 %r1470, %r1470;
}

	// end inline asm
	and.b32  	%r1491, %r1470, %r1490;
	mov.b32 	%r1475, 16;
	// begin inline asm
	{
    .reg .pred p;
    and.b32 %r1473, %r1483, %r1475;    setp.ne.u32 p, %r1473, 0;
    vote.ballot.sync.b32 %r1473, p, 0xffffffff;
    @!p not.b32 %r1473, %r1473;
}

	// end inline asm
	and.b32  	%r1492, %r1473, %r1491;
	mov.b32 	%r1478, 32;
	// begin inline asm
	{
    .reg .pred p;
    and.b32 %r1476, %r1483, %r1478;    setp.ne.u32 p, %r1476, 0;
    vote.ballot.sync.b32 %r1476, p, 0xffffffff;
    @!p not.b32 %r1476, %r1476;
}

	// end inline asm
	and.b32  	%r1493, %r1476, %r1492;
	mov.b32 	%r1481, 64;
	// begin inline asm
	{
    .reg .pred p;
    and.b32 %r1479, %r1483, %r1481;    setp.ne.u32 p, %r1479, 0;
    vote.ballot.sync.b32 %r1479, p, 0xffffffff;
    @!p not.b32 %r1479, %r1479;
}

	// end inline asm
	and.b32  	%r1494, %r1479, %r1493;
	mov.b32 	%r1484, 128;
	// begin inline asm
	{
    .reg .pred p;
    and.b32 %r1482, %r1483, %r1484;    setp.ne.u32 p, %r1482, 0;
    vote.ballot.sync.b32 %r1482, p, 0xffffffff;
    @!p not.b32 %r1482, %r1482;
}

	// end inline asm
	and.b32  	%r1495, %r1482, %r1494;
	clz.b32 	%r1496, %r1495;
	sub.s32 	%r298, 31, %r1496;
	and.b32  	%r1497, %r933, %r1495;
	popc.b32 	%r299, %r1497;
	setp.ne.s32 	%p196, %r440, %r298;
	mov.b32 	%r2399, 0;
	@%p196 bra 	$L__BB13_207;
	mov.u32 	%r1500, _ZZN3cub18CUB_300001_SM_10006detail10radix_sort29DeviceRadixSortOnesweepKernelINS1_5radix10policy_hubIfiyE10Policy1000ELNS0_9SortOrderE1EfiyiiNS1_21identity_decomposer_tEEEvPT5_SB_PT3_PKSC_PT1_PKSG_PT2_PKSK_T4_iiT6_E1s;
	add.s32 	%r1501, %r1500, %r960;
	shl.b32 	%r1502, %r1483, 2;
	add.s32 	%r1503, %r1501, %r1502;
	atom.shared.add.u32 	%r2399, [%r1503], %r299;
$L__BB13_207:
	ld.param.u32 	%r2266, [_ZN3cub18CUB_300001_SM_10006detail10radix_sort29DeviceRadixSortOnesweepKernelINS1_5radix10policy_hubIfiyE10Policy1000ELNS0_9SortOrderE1EfiyiiNS1_21identity_decomposer_tEEEvPT5_SB_PT3_PKSC_PT1_PKSG_PT2_PKSK_T4_iiT6__param_9];
	shfl.sync.idx.b32	%r1529|%p197, %r2399, %r298, 31, -1;
	add.s32 	%r302, %r299, %r1529;
	setp.eq.s32 	%p198, %r2371, 2147483647;
	selp.b32 	%r1530, -2147483648, %r2371, %p198;
	shr.u32 	%r1531, %r1530, %r2266;
	and.b32  	%r1526, %r1531, %r218;
	mov.b32 	%r1506, 1;
	// begin inline asm
	{
    .reg .pred p;
    and.b32 %r1504, %r1526, %r1506;    setp.ne.u32 p, %r1504, 0;
    vote.ballot.sync.b32 %r1504, p, 0xffffffff;
    @!p not.b32 %r1504, %r1504;
}

	// end inline asm
	mov.b32 	%r1509, 2;
	// begin inline asm
	{
    .reg .pred p;
    and.b32 %r1507, %r1526, %r1509;    setp.ne.u32 p, %r1507, 0;
    vote.ballot.sync.b32 %r1507, p, 0xffffffff;
    @!p not.b32 %r1507, %r1507;
}

	// end inline asm
	and.b32  	%r1532, %r1507, %r1504;
	mov.b32 	%r1512, 4;
	// begin inline asm
	{
    .reg .pred p;
    and.b32 %r1510, %r1526, %r1512;    setp.ne.u32 p, %r1510, 0;
    vote.ballot.sync.b32 %r1510, p, 0xffffffff;
    @!p not.b32 %r1510, %r1510;
}

	// end inline asm
	and.b32  	%r1533, %r1510, %r1532;
	mov.b32 	%r1515, 8;
	// begin inline asm
	{
    .reg .pred p;
    and.b32 %r1513, %r1526, %r1515;    setp.ne.u32 p, %r1513, 0;
    vote.ballot.sync.b32 %r1513, p, 0xffffffff;
    @!p not.b32 %r1513, %r1513;
}

	// end inline asm
	and.b32  	%r1534, %r1513, %r1533;
	mov.b32 	%r1518, 16;
	// begin inline asm
	{
    .reg .pred p;
    and.b32 %r1516, %r1526, %r1518;    setp.ne.u32 p, %r1516, 0;
    vote.ballot.sync.b32 %r1516, p, 0xffffffff;
    @!p not.b32 %r1516, %r1516;
}

	// end inline asm
	and.b32  	%r1535, %r1516, %r1534;
	mov.b32 	%r1521, 32;
	// begin inline asm
	{
    .reg .pred p;
    and.b32 %r1519, %r1526, %r1521;    setp.ne.u32 p, %r1519, 0;
    vote.ballot.sync.b32 %r1519, p, 0xffffffff;
    @!p not.b32 %r1519, %r1519;
}

	// end inline asm
	and.b32  	%r1536, %r1519, %r1535;
	mov.b32 	%r1524, 64;
	// begin inline asm
	{
    .reg .pred p;
    and.b32 %r1522, %r1526, %r1524;    setp.ne.u32 p, %r1522, 0;
    vote.ballot.sync.b32 %r1522, p, 0xffffffff;
    @!p not.b32 %r1522, %r1522;
}

	// end inline asm
	and.b32  	%r1537, %r1522, %r1536;
	mov.b32 	%r1527, 128;
	// begin inline asm
	{
    .reg .pred p;
    and.b32 %r1525, %r1526, %r1527;    setp.ne.u32 p, %r1525, 0;
    vote.ballot.sync.b32 %r1525, p, 0xffffffff;
    @!p not.b32 %r1525, %r1525;
}

	// end inline asm
	and.b32  	%r1538, %r1525, %r1537;
	clz.b32 	%r1539, %r1538;
	sub.s32 	%r304, 31, %r1539;
	and.b32  	%r1540, %r933, %r1538;
	popc.b32 	%r305, %r1540;
	setp.ne.s32 	%p199, %r440, %r304;
	mov.b32 	%r2400, 0;
	@%p199 bra 	$L__BB13_209;
	mov.u32 	%r1543, _ZZN3cub18CUB_300001_SM_10006detail10radix_sort29DeviceRadixSortOnesweepKernelINS1_5radix10policy_hubIfiyE10Policy1000ELNS0_9SortOrderE1EfiyiiNS1_21identity_decomposer_tEEEvPT5_SB_PT3_PKSC_PT1_PKSG_PT2_PKSK_T4_iiT6_E1s;
	add.s32 	%r1544, %r1543, %r960;
	shl.b32 	%r1545, %r1526, 2;
	add.s32 	%r1546, %r1544, %r1545;
	atom.shared.add.u32 	%r2400, [%r1546], %r305;
$L__BB13_209:
	ld.param.u32 	%r2267, [_ZN3cub18CUB_300001_SM_10006detail10radix_sort29DeviceRadixSortOnesweepKernelINS1_5radix10policy_hubIfiyE10Policy1000ELNS0_9SortOrderE1EfiyiiNS1_21identity_decomposer_tEEEvPT5_SB_PT3_PKSC_PT1_PKSG_PT2_PKSK_T4_iiT6__param_9];
	shfl.sync.idx.b32	%r1572|%p200, %r2400, %r304, 31, -1;
	add.s32 	%r308, %r305, %r1572;
	setp.eq.s32 	%p201, %r2370, 2147483647;
	selp.b32 	%r1573, -2147483648, %r2370, %p201;
	shr.u32 	%r1574, %r1573, %r2267;
	and.b32  	%r1569, %r1574, %r218;
	mov.b32 	%r1549, 1;
	// begin inline asm
	{
    .reg .pred p;
    and.b32 %r1547, %r1569, %r1549;    setp.ne.u32 p, %r1547, 0;
    vote.ballot.sync.b32 %r1547, p, 0xffffffff;
    @!p not.b32 %r1547, %r1547;
}

	// end inline asm
	mov.b32 	%r1552, 2;
	// begin inline asm
	{
    .reg .pred p;
    and.b32 %r1550, %r1569, %r1552;    setp.ne.u32 p, %r1550, 0;
    vote.ballot.sync.b32 %r1550, p, 0xffffffff;
    @!p not.b32 %r1550, %r1550;
}

	// end inline asm
	and.b32  	%r1575, %r1550, %r1547;
	mov.b32 	%r1555, 4;
	// begin inline asm
	{
    .reg .pred p;
    and.b32 %r1553, %r1569, %r1555;    setp.ne.u32 p, %r1553, 0;
    vote.ballot.sync.b32 %r1553, p, 0xffffffff;
    @!p not.b32 %r1553, %r1553;
}

	// end inline asm
	and.b32  	%r1576, %r1553, %r1575;
	mov.b32 	%r1558, 8;
	// begin inline asm
	{
    .reg .pred p;
    and.b32 %r1556, %r1569, %r1558;    setp.ne.u32 p, %r1556, 0;
    vote.ballot.sync.b32 %r1556, p, 0xffffffff;
    @!p not.b32 %r1556, %r1556;
}

	// end inline asm
	and.b32  	%r1577, %r1556, %r1576;
	mov.b32 	%r1561, 16;
	// begin inline asm
	{
    .reg .pred p;
    and.b32 %r1559, %r1569, %r1561;    setp.ne.u32 p, %r1559, 0;
    vote.ballot.sync.b32 %r1559, p, 0xffffffff;
    @!p not.b32 %r1559, %r1559;
}

	// end inline asm
	and.b32  	%r1578, %r1559, %r1577;
	mov.b32 	%r1564, 32;
	// begin inline asm
	{
    .reg .pred p;
    and.b32 %r1562, %r1569, %r1564;    setp.ne.u32 p, %r1562, 0;
    vote.ballot.sync.b32 %r1562, p, 0xffffffff;
    @!p not.b32 %r1562, %r1562;
}

	// end inline asm
	and.b32  	%r1579, %r1562, %r1578;
	mov.b32 	%r1567, 64;
	// begin inline asm
	{
    .reg .pred p;
    and.b32 %r1565, %r1569, %r1567;    setp.ne.u32 p, %r1565, 0;
    vote.ballot.sync.b32 %r1565, p, 0xffffffff;
    @!p not.b32 %r1565, %r1565;
}

	// end inline asm
	and.b32  	%r1580, %r1565, %r1579;
	mov.b32 	%r1570, 128;
	// begin inline asm
	{
    .reg .pred p;
    and.b32 %r1568, %r1569, %r1570;    setp.ne.u32 p, %r1568, 0;
    vote.ballot.sync.b32 %r1568, p, 0xffffffff;
    @!p not.b32 %r1568, %r1568;
}

	// end inline asm
	and.b32  	%r1581, %r1568, %r1580;
	clz.b32 	%r1582, %r1581;
	sub.s32 	%r310, 31, %r1582;
	and.b32  	%r1583, %r933, %r1581;
	popc.b32 	%r311, %r1583;
	setp.ne.s32 	%p202, %r440, %r310;
	mov.b32 	%r2401, 0;
	@%p202 bra 	$L__BB13_211;
	mov.u32 	%r1586, _ZZN3cub18CUB_300001_SM_10006detail10radix_sort29DeviceRadixSortOnesweepKernelINS1_5radix10policy_hubIfiyE10Policy1000ELNS0_9SortOrderE1EfiyiiNS1_21identity_decomposer_tEEEvPT5_SB_PT3_PKSC_PT1_PKSG_PT2_PKSK_T4_iiT6_E1s;
	add.s32 	%r1587, %r1586, %r960;
	shl.b32 	%r1588, %r1569, 2;
	add.s32 	%r1589, %r1587, %r1588;
	atom.shared.add.u32 	%r2401, [%r1589], %r311;
$L__BB13_211:
	ld.param.u32 	%r2268, [_ZN3cub18CUB_300001_SM_10006detail10radix_sort29DeviceRadixSortOnesweepKernelINS1_5radix10policy_hubIfiyE10Policy1000ELNS0_9SortOrderE1EfiyiiNS1_21identity_decomposer_tEEEvPT5_SB_PT3_PKSC_PT1_PKSG_PT2_PKSK_T4_iiT6__param_9];
	shfl.sync.idx.b32	%r1615|%p203, %r2401, %r310, 31, -1;
	add.s32 	%r314, %r311, %r1615;
	setp.eq.s32 	%p204, %r2369, 2147483647;
	selp.b32 	%r1616, -2147483648, %r2369, %p204;
	shr.u32 	%r1617, %r1616, %r2268;
	and.b32  	%r1612, %r1617, %r218;
	mov.b32 	%r1592, 1;
	// begin inline asm
	{
    .reg .pred p;
    and.b32 %r1590, %r1612, %r1592;    setp.ne.u32 p, %r1590, 0;
    vote.ballot.sync.b32 %r1590, p, 0xffffffff;
    @!p not.b32 %r1590, %r1590;
}

	// end inline asm
	mov.b32 	%r1595, 2;
	// begin inline asm
	{
    .reg .pred p;
    and.b32 %r1593, %r1612, %r1595;    setp.ne.u32 p, %r1593, 0;
    vote.ballot.sync.b32 %r1593, p, 0xffffffff;
    @!p not.b32 %r1593, %r1593;
}

	// end inline asm
	and.b32  	%r1618, %r1593, %r1590;
	mov.b32 	%r1598, 4;
	// begin inline asm
	{
    .reg .pred p;
    and.b32 %r1596, %r1612, %r1598;    setp.ne.u32 p, %r1596, 0;
    vote.ballot.sync.b32 %r1596, p, 0xffffffff;
    @!p not.b32 %r1596, %r1596;
}

	// end inline asm
	and.b32  	%r1619, %r1596, %r1618;
	mov.b32 	%r1601, 8;
	// begin inline asm
	{
    .reg .pred p;
    and.b32 %r1599, %r1612, %r1601;    setp.ne.u32 p, %r1599, 0;
    vote.ballot.sync.b32 %r1599, p, 0xffffffff;
    @!p not.b32 %r1599, %r1599;
}

	// end inline asm
	and.b32  	%r1620, %r1599, %r1619;
	mov.b32 	%r1604, 16;
	// begin inline asm
	{
    .reg .pred p;
    and.b32 %r1602, %r1612, %r1604;    setp.ne.u32 p, %r1602, 0;
    vote.ballot.sync.b32 %r1602, p, 0xffffffff;
    @!p not.b32 %r1602, %r1602;
}

	// end inline asm
	and.b32  	%r1621, %r1602, %r1620;
	mov.b32 	%r1607, 32;
	// begin inline asm
	{
    .reg .pred p;
    and.b32 %r1605, %r1612, %r1607;    setp.ne.u32 p, %r1605, 0;
    vote.ballot.sync.b32 %r1605, p, 0xffffffff;
    @!p not.b32 %r1605, %r1605;
}

	// end inline asm
	and.b32  	%r1622, %r1605, %r1621;
	mov.b32 	%r1610, 64;
	// begin inline asm
	{
    .reg .pred p;
    and.b32 %r1608, %r1612, %r1610;    setp.ne.u32 p, %r1608, 0;
    vote.ballot.sync.b32 %r1608, p, 0xffffffff;
    @!p not.b32 %r1608, %r1608;
}

	// end inline asm
	and.b32  	%r1623, %r1608, %r1622;
	mov.b32 	%r1613, 128;
	// begin inline asm
	{
    .reg .pred p;
    and.b32 %r1611, %r1612, %r1613;    setp.ne.u32 p, %r1611, 0;
    vote.ballot.sync.b32 %r1611, p, 0xffffffff;
    @!p not.b32 %r1611, %r1611;
}

	// end inline asm
	and.b32  	%r1624, %r1611, %r1623;
	clz.b32 	%r1625, %r1624;
	sub.s32 	%r316, 31, %r1625;
	and.b32  	%r1626, %r933, %r1624;
	popc.b32 	%r317, %r1626;
	setp.ne.s32 	%p205, %r440, %r316;
	mov.b32 	%r2402, 0;
	@%p205 bra 	$L__BB13_213;
	mov.u32 	%r1629, _ZZN3cub18CUB_300001_SM_10006detail10radix_sort29DeviceRadixSortOnesweepKernelINS1_5radix10policy_hubIfiyE10Policy1000ELNS0_9SortOrderE1EfiyiiNS1_21identity_decomposer_tEEEvPT5_SB_PT3_PKSC_PT1_PKSG_PT2_PKSK_T4_iiT6_E1s;
	add.s32 	%r1630, %r1629, %r960;
	shl.b32 	%r1631, %r1612, 2;
	add.s32 	%r1632, %r1630, %r1631;
	atom.shared.add.u32 	%r2402, [%r1632], %r317;
$L__BB13_213:
	setp.gt.u32 	%p206, %r1, 255;
	shfl.sync.idx.b32	%r1633|%p207, %r2402, %r316, 31, -1;
	add.s32 	%r1634, %r317, %r1633;
	bar.sync 	0;
	shl.b32 	%r1635, %r224, 2;
	mov.u32 	%r1636, _ZZN3cub18CUB_300001_SM_10006detail10radix_sort29DeviceRadixSortOnesweepKernelINS1_5radix10policy_hubIfiyE10Policy1000ELNS0_9SortOrderE1EfiyiiNS1_21identity_decomposer_tEEEvPT5_SB_PT3_PKSC_PT1_PKSG_PT2_PKSK_T4_iiT6_E1s;
	add.s32 	%r320, %r1636, %r1635;
	st.shared.u32 	[%r320+-4], %r2385;
	shl.b32 	%r1637, %r230, 2;
	add.s32 	%r321, %r1636, %r1637;
	st.shared.u32 	[%r321+-4], %r2384;
	shl.b32 	%r1638, %r236, 2;
	add.s32 	%r322, %r1636, %r1638;
	st.shared.u32 	[%r322+-4], %r2383;
	shl.b32 	%r1639, %r242, 2;
	add.s32 	%r323, %r1636, %r1639;
	st.shared.u32 	[%r323+-4], %r2382;
	shl.b32 	%r1640, %r248, 2;
	add.s32 	%r324, %r1636, %r1640;
	st.shared.u32 	[%r324+-4], %r2381;
	shl.b32 	%r1641, %r254, 2;
	add.s32 	%r325, %r1636, %r1641;
	st.shared.u32 	[%r325+-4], %r2380;
	shl.b32 	%r1642, %r260, 2;
	add.s32 	%r326, %r1636, %r1642;
	st.shared.u32 	[%r326+-4], %r2379;
	shl.b32 	%r1643, %r266, 2;
	add.s32 	%r327, %r1636, %r1643;
	st.shared.u32 	[%r327+-4], %r2378;
	shl.b32 	%r1644, %r272, 2;
	add.s32 	%r328, %r1636, %r1644;
	st.shared.u32 	[%r328+-4], %r2377;
	shl.b32 	%r1645, %r278, 2;
	add.s32 	%r329, %r1636, %r1645;
	st.shared.u32 	[%r329+-4], %r2376;
	shl.b32 	%r1646, %r284, 2;
	add.s32 	%r330, %r1636, %r1646;
	st.shared.u32 	[%r330+-4], %r2375;
	shl.b32 	%r1647, %r290, 2;
	add.s32 	%r331, %r1636, %r1647;
	st.shared.u32 	[%r331+-4], %r2374;
	shl.b32 	%r1648, %r296, 2;
	add.s32 	%r332, %r1636, %r1648;
	st.shared.u32 	[%r332+-4], %r2373;
	shl.b32 	%r1649, %r302, 2;
	add.s32 	%r333, %r1636, %r1649;
	st.shared.u32 	[%r333+-4], %r2372;
	shl.b32 	%r1650, %r308, 2;
	add.s32 	%r334, %r1636, %r1650;
	st.shared.u32 	[%r334+-4], %r2371;
	shl.b32 	%r1651, %r314, 2;
	add.s32 	%r335, %r1636, %r1651;
	st.shared.u32 	[%r335+-4], %r2370;
	shl.b32 	%r1652, %r1634, 2;
	add.s32 	%r336, %r1636, %r1652;
	st.shared.u32 	[%r336+-4], %r2369;
	shl.b32 	%r1653, %r1, 3;
	add.s32 	%r1654, %r1636, %r1653;
	add.s32 	%r337, %r1654, 26112;
	@%p206 bra 	$L__BB13_221;
	ld.param.u64 	%rd437, [_ZN3cub18CUB_300001_SM_10006detail10radix_sort29DeviceRadixSortOnesweepKernelINS1_5radix10policy_hubIfiyE10Policy1000ELNS0_9SortOrderE1EfiyiiNS1_21identity_decomposer_tEEEvPT5_SB_PT3_PKSC_PT1_PKSG_PT2_PKSK_T4_iiT6__param_3];
	cvta.to.global.u64 	%rd93, %rd437;
	shl.b64 	%rd94, %rd9, 3;
	add.s64 	%rd95, %rd93, %rd94;
	ld.global.u64 	%rd96, [%rd95];
	cvt.s64.s32 	%rd97, %r215;
	sub.s64 	%rd456, %rd96, %rd97;
	st.shared.u64 	[%r337], %rd456;
	setp.lt.s32 	%p208, %r3, 1;
	mov.u32 	%r2406, %r2331;
	@%p208 bra 	$L__BB13_220;
	mov.b32 	%r2404, -1;
	mov.u32 	%r2403, %r3;
	mov.u32 	%r2406, %r2331;
$L__BB13_216:
	ld.param.u64 	%rd430, [_ZN3cub18CUB_300001_SM_10006detail10radix_sort29DeviceRadixSortOnesweepKernelINS1_5radix10policy_hubIfiyE10Policy1000ELNS0_9SortOrderE1EfiyiiNS1_21identity_decomposer_tEEEvPT5_SB_PT3_PKSC_PT1_PKSG_PT2_PKSK_T4_iiT6__param_0];
	add.s32 	%r341, %r2403, -1;
	shl.b32 	%r1656, %r341, 8;
	add.s32 	%r1657, %r1656, %r1;
	cvta.to.global.u64 	%rd98, %rd430;
	mul.wide.s32 	%rd99, %r1657, 4;
	add.s64 	%rd19, %rd98, %rd99;
$L__BB13_217:
	membar.cta;
	ld.volatile.global.u32 	%r342, [%rd19];
	setp.eq.s32 	%p209, %r342, 0;
	@%p209 bra 	$L__BB13_217;
	and.b32  	%r1658, %r342, 1073741823;
	add.s32 	%r2406, %r1658, %r2406;
	setp.gt.s32 	%p210, %r342, -1;
	vote.sync.ballot.b32 	%r2404, %p210, %r2404;
	setp.gt.u32 	%p212, %r2403, 1;
	and.pred  	%p213, %p210, %p212;
	mov.u32 	%r2403, %r341;
	@%p213 bra 	$L__BB13_216;
	ld.shared.u64 	%rd456, [%r337];
$L__BB13_220:
	ld.param.u64 	%rd431, [_ZN3cub18CUB_300001_SM_10006detail10radix_sort29DeviceRadixSortOnesweepKernelINS1_5radix10policy_hubIfiyE10Policy1000ELNS0_9SortOrderE1EfiyiiNS1_21identity_decomposer_tEEEvPT5_SB_PT3_PKSC_PT1_PKSG_PT2_PKSK_T4_iiT6__param_0];
	or.b32  	%r1659, %r2406, -2147483648;
	cvta.to.global.u64 	%rd100, %rd431;
	shl.b32 	%r1660, %r3, 8;
	add.s32 	%r1661, %r1660, %r1;
	mul.wide.s32 	%rd101, %r1661, 4;
	add.s64 	%rd102, %rd100, %rd101;
	st.volatile.global.u32 	[%rd102], %r1659;
	sub.s32 	%r1662, %r2406, %r2331;
	cvt.s64.s32 	%rd103, %r1662;
	add.s64 	%rd104, %rd456, %rd103;
	st.shared.u64 	[%r337], %rd104;
$L__BB13_221:
	ld.param.u32 	%r2244, [_ZN3cub18CUB_300001_SM_10006detail10radix_sort29DeviceRadixSortOnesweepKernelINS1_5radix10policy_hubIfiyE10Policy1000ELNS0_9SortOrderE1EfiyiiNS1_21identity_decomposer_tEEEvPT5_SB_PT3_PKSC_PT1_PKSG_PT2_PKSK_T4_iiT6__param_8];
	ld.param.u64 	%rd434, [_ZN3cub18CUB_300001_SM_10006detail10radix_sort29DeviceRadixSortOnesweepKernelINS1_5radix10policy_hubIfiyE10Policy1000ELNS0_9SortOrderE1EfiyiiNS1_21identity_decomposer_tEEEvPT5_SB_PT3_PKSC_PT1_PKSG_PT2_PKSK_T4_iiT6__param_2];
	setp.gt.u32 	%p214, %r1, 255;
	mad.lo.s32 	%r346, %r3, 6528, 6528;
	setp.lt.s32 	%p215, %r346, %r2244;
	setp.eq.s64 	%p216, %rd434, 0;
	or.pred  	%p217, %p216, %p215;
	or.pred  	%p218, %p214, %p217;
	@%p218 bra 	$L__BB13_223;
	ld.param.u64 	%rd435, [_ZN3cub18CUB_300001_SM_10006detail10radix_sort29DeviceRadixSortOnesweepKernelINS1_5radix10policy_hubIfiyE10Policy1000ELNS0_9SortOrderE1EfiyiiNS1_21identity_decomposer_tEEEvPT5_SB_PT3_PKSC_PT1_PKSG_PT2_PKSK_T4_iiT6__param_2];
	ld.shared.u64 	%rd105, [%r337];
	cvt.s64.s32 	%rd106, %r2331;
	cvt.s64.s32 	%rd107, %r215;
	add.s64 	%rd108, %rd107, %rd106;
	add.s64 	%rd109, %rd108, %rd105;
	cvta.to.global.u64 	%rd110, %rd435;
	shl.b64 	%rd111, %rd9, 3;
	add.s64 	%rd112, %rd110, %rd111;
	st.global.u64 	[%rd112], %rd109;
$L__BB13_223:
	ld.param.u32 	%r2245, [_ZN3cub18CUB_300001_SM_10006detail10radix_sort29DeviceRadixSortOnesweepKernelINS1_5radix10policy_hubIfiyE10Policy1000ELNS0_9SortOrderE1EfiyiiNS1_21identity_decomposer_tEEEvPT5_SB_PT3_PKSC_PT1_PKSG_PT2_PKSK_T4_iiT6__param_8];
	ld.param.u64 	%rd438, [_ZN3cub18CUB_300001_SM_10006detail10radix_sort29DeviceRadixSortOnesweepKernelINS1_5radix10policy_hubIfiyE10Policy1000ELNS0_9SortOrderE1EfiyiiNS1_21identity_decomposer_tEEEvPT5_SB_PT3_PKSC_PT1_PKSG_PT2_PKSK_T4_iiT6__param_4];
	cvta.to.global.u64 	%rd22, %rd438;
	shl.b32 	%r1663, %r1, 2;
	add.s32 	%r347, %r1636, %r1663;
	setp.gt.s32 	%p219, %r346, %r2245;
	bar.sync 	0;
	@%p219 bra 	$L__BB13_225;
	ld.param.u32 	%r2269, [_ZN3cub18CUB_300001_SM_10006detail10radix_sort29DeviceRadixSortOnesweepKernelINS1_5radix10policy_hubIfiyE10Policy1000ELNS0_9SortOrderE1EfiyiiNS1_21identity_decomposer_tEEEvPT5_SB_PT3_PKSC_PT1_PKSG_PT2_PKSK_T4_iiT6__param_9];
	ld.shared.u32 	%r1665, [%r347];
	setp.eq.s32 	%p220, %r1665, 2147483647;
	selp.b32 	%r1666, -2147483648, %r1665, %p220;
	shr.u32 	%r1667, %r1666, %r2269;
	and.b32  	%r1668, %r1667, %r218;
	shl.b32 	%r1669, %r1668, 3;
	add.s32 	%r1671, %r1636, 26112;
	add.s32 	%r1672, %r1671, %r1669;
	ld.shared.u64 	%rd113, [%r1672];
	add.s64 	%rd114, %rd113, %rd9;
	setp.lt.s32 	%p221, %r1665, 0;
	selp.b32 	%r1673, 0, 2147483647, %p221;
	xor.b32  	%r1674, %r1673, %r1665;
	shl.b64 	%rd115, %rd114, 2;
	add.s64 	%rd116, %rd22, %rd115;
	st.global.u32 	[%rd116], %r1674;
	bar.warp.sync 	-1;
	ld.shared.u32 	%r1675, [%r347+1536];
	setp.eq.s32 	%p222, %r1675, 2147483647;
	selp.b32 	%r1676, -2147483648, %r1675, %p222;
	shr.u32 	%r1677, %r1676, %r2269;
	and.b32  	%r1678, %r1677, %r218;
	shl.b32 	%r1679, %r1678, 3;
	add.s32 	%r1680, %r1671, %r1679;
	ld.shared.u64 	%rd117, [%r1680];
	add.s64 	%rd118, %rd117, %rd9;
	setp.lt.s32 	%p223, %r1675, 0;
	selp.b32 	%r1681, 0, 2147483647, %p223;
	xor.b32  	%r1682, %r1681, %r1675;
	shl.b64 	%rd119, %rd118, 2;
	add.s64 	%rd120, %rd22, %rd119;
	st.global.u32 	[%rd120+1536], %r1682;
	bar.warp.sync 	-1;
	ld.shared.u32 	%r1683, [%r347+3072];
	setp.eq.s32 	%p224, %r1683, 2147483647;
	selp.b32 	%r1684, -2147483648, %r1683, %p224;
	shr.u32 	%r1685, %r1684, %r2269;
	and.b32  	%r1686, %r1685, %r218;
	shl.b32 	%r1687, %r1686, 3;
	add.s32 	%r1688, %r1671, %r1687;
	ld.shared.u64 	%rd121, [%r1688];
	add.s64 	%rd122, %rd121, %rd9;
	setp.lt.s32 	%p225, %r1683, 0;
	selp.b32 	%r1689, 0, 2147483647, %p225;
	xor.b32  	%r1690, %r1689, %r1683;
	shl.b64 	%rd123, %rd122, 2;
	add.s64 	%rd124, %rd22, %rd123;
	st.global.u32 	[%rd124+3072], %r1690;
	bar.warp.sync 	-1;
	ld.shared.u32 	%r1691, [%r347+4608];
	setp.eq.s32 	%p226, %r1691, 2147483647;
	selp.b32 	%r1692, -2147483648, %r1691, %p226;
	shr.u32 	%r1693, %r1692, %r2269;
	and.b32  	%r1694, %r1693, %r218;
	shl.b32 	%r1695, %r1694, 3;
	add.s32 	%r1696, %r1671, %r1695;
	ld.shared.u64 	%rd125, [%r1696];
	add.s64 	%rd126, %rd125, %rd9;
	setp.lt.s32 	%p227, %r1691, 0;
	selp.b32 	%r1697, 0, 2147483647, %p227;
	xor.b32  	%r1698, %r1697, %r1691;
	shl.b64 	%rd127, %rd126, 2;
	add.s64 	%rd128, %rd22, %rd127;
	st.global.u32 	[%rd128+4608], %r1698;
	bar.warp.sync 	-1;
	ld.shared.u32 	%r1699, [%r347+6144];
	setp.eq.s32 	%p228, %r1699, 2147483647;
	selp.b32 	%r1700, -2147483648, %r1699, %p228;
	shr.u32 	%r1701, %r1700, %r2269;
	and.b32  	%r1702, %r1701, %r218;
	shl.b32 	%r1703, %r1702, 3;
	add.s32 	%r1704, %r1671, %r1703;
	ld.shared.u64 	%rd129, [%r1704];
	add.s64 	%rd130, %rd129, %rd9;
	setp.lt.s32 	%p229, %r1699, 0;
	selp.b32 	%r1705, 0, 2147483647, %p229;
	xor.b32  	%r1706, %r1705, %r1699;
	shl.b64 	%rd131, %rd130, 2;
	add.s64 	%rd132, %rd22, %rd131;
	st.global.u32 	[%rd132+6144], %r1706;
	bar.warp.sync 	-1;
	ld.shared.u32 	%r1707, [%r347+7680];
	setp.eq.s32 	%p230, %r1707, 2147483647;
	selp.b32 	%r1708, -2147483648, %r1707, %p230;
	shr.u32 	%r1709, %r1708, %r2269;
	and.b32  	%r1710, %r1709, %r218;
	shl.b32 	%r1711, %r1710, 3;
	add.s32 	%r1712, %r1671, %r1711;
	ld.shared.u64 	%rd133, [%r1712];
	add.s64 	%rd134, %rd133, %rd9;
	setp.lt.s32 	%p231, %r1707, 0;
	selp.b32 	%r1713, 0, 2147483647, %p231;
	xor.b32  	%r1714, %r1713, %r1707;
	shl.b64 	%rd135, %rd134, 2;
	add.s64 	%rd136, %rd22, %rd135;
	st.global.u32 	[%rd136+7680], %r1714;
	bar.warp.sync 	-1;
	ld.shared.u32 	%r1715, [%r347+9216];
	setp.eq.s32 	%p232, %r1715, 2147483647;
	selp.b32 	%r1716, -2147483648, %r1715, %p232;
	shr.u32 	%r1717, %r1716, %r2269;
	and.b32  	%r1718, %r1717, %r218;
	shl.b32 	%r1719, %r1718, 3;
	add.s32 	%r1720, %r1671, %r1719;
	ld.shared.u64 	%rd137, [%r1720];
	add.s64 	%rd138, %rd137, %rd9;
	setp.lt.s32 	%p233, %r1715, 0;
	selp.b32 	%r1721, 0, 2147483647, %p233;
	xor.b32  	%r1722, %r1721, %r1715;
	shl.b64 	%rd139, %rd138, 2;
	add.s64 	%rd140, %rd22, %rd139;
	st.global.u32 	[%rd140+9216], %r1722;
	bar.warp.sync 	-1;
	ld.shared.u32 	%r1723, [%r347+10752];
	setp.eq.s32 	%p234, %r1723, 2147483647;
	selp.b32 	%r1724, -2147483648, %r1723, %p234;
	shr.u32 	%r1725, %r1724, %r2269;
	and.b32  	%r1726, %r1725, %r218;
	shl.b32 	%r1727, %r1726, 3;
	add.s32 	%r1728, %r1671, %r1727;
	ld.shared.u64 	%rd141, [%r1728];
	add.s64 	%rd142, %rd141, %rd9;
	setp.lt.s32 	%p235, %r1723, 0;
	selp.b32 	%r1729, 0, 2147483647, %p235;
	xor.b32  	%r1730, %r1729, %r1723;
	shl.b64 	%rd143, %rd142, 2;
	add.s64 	%rd144, %rd22, %rd143;
	st.global.u32 	[%rd144+10752], %r1730;
	bar.warp.sync 	-1;
	ld.shared.u32 	%r1731, [%r347+12288];
	setp.eq.s32 	%p236, %r1731, 2147483647;
	selp.b32 	%r1732, -2147483648, %r1731, %p236;
	shr.u32 	%r1733, %r1732, %r2269;
	and.b32  	%r1734, %r1733, %r218;
	shl.b32 	%r1735, %r1734, 3;
	add.s32 	%r1736, %r1671, %r1735;
	ld.shared.u64 	%rd145, [%r1736];
	add.s64 	%rd146, %rd145, %rd9;
	setp.lt.s32 	%p237, %r1731, 0;
	selp.b32 	%r1737, 0, 2147483647, %p237;
	xor.b32  	%r1738, %r1737, %r1731;
	shl.b64 	%rd147, %rd146, 2;
	add.s64 	%rd148, %rd22, %rd147;
	st.global.u32 	[%rd148+12288], %r1738;
	bar.warp.sync 	-1;
	ld.shared.u32 	%r1739, [%r347+13824];
	setp.eq.s32 	%p238, %r1739, 2147483647;
	selp.b32 	%r1740, -2147483648, %r1739, %p238;
	shr.u32 	%r1741, %r1740, %r2269;
	and.b32  	%r1742, %r1741, %r218;
	shl.b32 	%r1743, %r1742, 3;
	add.s32 	%r1744, %r1671, %r1743;
	ld.shared.u64 	%rd149, [%r1744];
	add.s64 	%rd150, %rd149, %rd9;
	setp.lt.s32 	%p239, %r1739, 0;
	selp.b32 	%r1745, 0, 2147483647, %p239;
	xor.b32  	%r1746, %r1745, %r1739;
	shl.b64 	%rd151, %rd150, 2;
	add.s64 	%rd152, %rd22, %rd151;
	st.global.u32 	[%rd152+13824], %r1746;
	bar.warp.sync 	-1;
	ld.shared.u32 	%r1747, [%r347+15360];
	setp.eq.s32 	%p240, %r1747, 2147483647;
	selp.b32 	%r1748, -2147483648, %r1747, %p240;
	shr.u32 	%r1749, %r1748, %r2269;
	and.b32  	%r1750, %r1749, %r218;
	shl.b32 	%r1751, %r1750, 3;
	add.s32 	%r1752, %r1671, %r1751;
	ld.shared.u64 	%rd153, [%r1752];
	add.s64 	%rd154, %rd153, %rd9;
	setp.lt.s32 	%p241, %r1747, 0;
	selp.b32 	%r1753, 0, 2147483647, %p241;
	xor.b32  	%r1754, %r1753, %r1747;
	shl.b64 	%rd155, %rd154, 2;
	add.s64 	%rd156, %rd22, %rd155;
	st.global.u32 	[%rd156+15360], %r1754;
	bar.warp.sync 	-1;
	ld.shared.u32 	%r1755, [%r347+16896];
	setp.eq.s32 	%p242, %r1755, 2147483647;
	selp.b32 	%r1756, -2147483648, %r1755, %p242;
	shr.u32 	%r1757, %r1756, %r2269;
	and.b32  	%r1758, %r1757, %r218;
	shl.b32 	%r1759, %r1758, 3;
	add.s32 	%r1760, %r1671, %r1759;
	ld.shared.u64 	%rd157, [%r1760];
	add.s64 	%rd158, %rd157, %rd9;
	setp.lt.s32 	%p243, %r1755, 0;
	selp.b32 	%r1761, 0, 2147483647, %p243;
	xor.b32  	%r1762, %r1761, %r1755;
	shl.b64 	%rd159, %rd158, 2;
	add.s64 	%rd160, %rd22, %rd159;
	st.global.u32 	[%rd160+16896], %r1762;
	bar.warp.sync 	-1;
	ld.shared.u32 	%r1763, [%r347+18432];
	setp.eq.s32 	%p244, %r1763, 2147483647;
	selp.b32 	%r1764, -2147483648, %r1763, %p244;
	shr.u32 	%r1765, %r1764, %r2269;
	and.b32  	%r1766, %r1765, %r218;
	shl.b32 	%r1767, %r1766, 3;
	add.s32 	%r1768, %r1671, %r1767;
	ld.shared.u64 	%rd161, [%r1768];
	add.s64 	%rd162, %rd161, %rd9;
	setp.lt.s32 	%p245, %r1763, 0;
	selp.b32 	%r1769, 0, 2147483647, %p245;
	xor.b32  	%r1770, %r1769, %r1763;
	shl.b64 	%rd163, %rd162, 2;
	add.s64 	%rd164, %rd22, %rd163;
	st.global.u32 	[%rd164+18432], %r1770;
	bar.warp.sync 	-1;
	ld.shared.u32 	%r1771, [%r347+19968];
	setp.eq.s32 	%p246, %r1771, 2147483647;
	selp.b32 	%r1772, -2147483648, %r1771, %p246;
	shr.u32 	%r1773, %r1772, %r2269;
	and.b32  	%r1774, %r1773, %r218;
	shl.b32 	%r1775, %r1774, 3;
	add.s32 	%r1776, %r1671, %r1775;
	ld.shared.u64 	%rd165, [%r1776];
	add.s64 	%rd166, %rd165, %rd9;
	setp.lt.s32 	%p247, %r1771, 0;
	selp.b32 	%r1777, 0, 2147483647, %p247;
	xor.b32  	%r1778, %r1777, %r1771;
	shl.b64 	%rd167, %rd166, 2;
	add.s64 	%rd168, %rd22, %rd167;
	st.global.u32 	[%rd168+19968], %r1778;
	bar.warp.sync 	-1;
	ld.shared.u32 	%r1779, [%r347+21504];
	setp.eq.s32 	%p248, %r1779, 2147483647;
	selp.b32 	%r1780, -2147483648, %r1779, %p248;
	shr.u32 	%r1781, %r1780, %r2269;
	and.b32  	%r1782, %r1781, %r218;
	shl.b32 	%r1783, %r1782, 3;
	add.s32 	%r1784, %r1671, %r1783;
	ld.shared.u64 	%rd169, [%r1784];
	add.s64 	%rd170, %rd169, %rd9;
	setp.lt.s32 	%p249, %r1779, 0;
	selp.b32 	%r1785, 0, 2147483647, %p249;
	xor.b32  	%r1786, %r1785, %r1779;
	shl.b64 	%rd171, %rd170, 2;
	add.s64 	%rd172, %rd22, %rd171;
	st.global.u32 	[%rd172+21504], %r1786;
	bar.warp.sync 	-1;
	ld.shared.u32 	%r1787, [%r347+23040];
	setp.eq.s32 	%p250, %r1787, 2147483647;
	selp.b32 	%r1788, -2147483648, %r1787, %p250;
	shr.u32 	%r1789, %r1788, %r2269;
	and.b32  	%r1790, %r1789, %r218;
	shl.b32 	%r1791, %r1790, 3;
	add.s32 	%r1792, %r1671, %r1791;
	ld.shared.u64 	%rd173, [%r1792];
	add.s64 	%rd174, %rd173, %rd9;
	setp.lt.s32 	%p251, %r1787, 0;
	selp.b32 	%r1793, 0, 2147483647, %p251;
	xor.b32  	%r1794, %r1793, %r1787;
	shl.b64 	%rd175, %rd174, 2;
	add.s64 	%rd176, %rd22, %rd175;
	st.global.u32 	[%rd176+23040], %r1794;
	bar.warp.sync 	-1;
	ld.shared.u32 	%r1795, [%r347+24576];
	setp.eq.s32 	%p252, %r1795, 2147483647;
	selp.b32 	%r1796, -2147483648, %r1795, %p252;
	shr.u32 	%r1797, %r1796, %r2269;
	and.b32  	%r1798, %r1797, %r218;
	shl.b32 	%r1799, %r1798, 3;
	add.s32 	%r1800, %r1671, %r1799;
	ld.shared.u64 	%rd177, [%r1800];
	add.s64 	%rd178, %rd177, %rd9;
	setp.lt.s32 	%p253, %r1795, 0;
	selp.b32 	%r1801, 0, 2147483647, %p253;
	xor.b32  	%r1802, %r1801, %r1795;
	shl.b64 	%rd179, %rd178, 2;
	add.s64 	%rd180, %rd22, %rd179;
	st.global.u32 	[%rd180+24576], %r1802;
	bar.warp.sync 	-1;
	bra.uni 	$L__BB13_260;
$L__BB13_225:
	ld.param.u32 	%r2246, [_ZN3cub18CUB_300001_SM_10006detail10radix_sort29DeviceRadixSortOnesweepKernelINS1_5radix10policy_hubIfiyE10Policy1000ELNS0_9SortOrderE1EfiyiiNS1_21identity_decomposer_tEEEvPT5_SB_PT3_PKSC_PT1_PKSG_PT2_PKSK_T4_iiT6__param_8];
	mad.lo.s32 	%r348, %r3, -6528, %r2246;
	setp.ge.s32 	%p254, %r1, %r348;
	@%p254 bra 	$L__BB13_227;
	ld.param.u32 	%r2270, [_ZN3cub18CUB_300001_SM_10006detail10radix_sort29DeviceRadixSortOnesweepKernelINS1_5radix10policy_hubIfiyE10Policy1000ELNS0_9SortOrderE1EfiyiiNS1_21identity_decomposer_tEEEvPT5_SB_PT3_PKSC_PT1_PKSG_PT2_PKSK_T4_iiT6__param_9];
	ld.shared.u32 	%r1803, [%r347];
	setp.eq.s32 	%p255, %r1803, 2147483647;
	selp.b32 	%r1804, -2147483648, %r1803, %p255;
	shr.u32 	%r1805, %r1804, %r2270;
	and.b32  	%r1806, %r1805, %r218;
	shl.b32 	%r1807, %r1806, 3;
	add.s32 	%r1809, %r1636, %r1807;
	ld.shared.u64 	%rd181, [%r1809+26112];
	setp.lt.s32 	%p256, %r1803, 0;
	selp.b32 	%r1810, 0, 2147483647, %p256;
	xor.b32  	%r1811, %r1810, %r1803;
	add.s64 	%rd182, %rd181, %rd9;
	shl.b64 	%rd183, %rd182, 2;
	add.s64 	%rd184, %rd22, %rd183;
	st.global.u32 	[%rd184], %r1811;
$L__BB13_227:
	bar.warp.sync 	-1;
	add.s32 	%r1812, %r1, 384;
	setp.ge.s32 	%p257, %r1812, %r348;
	@%p257 bra 	$L__BB13_229;
	ld.param.u32 	%r2271, [_ZN3cub18CUB_300001_SM_10006detail10radix_sort29DeviceRadixSortOnesweepKernelINS1_5radix10policy_hubIfiyE10Policy1000ELNS0_9SortOrderE1EfiyiiNS1_21identity_decomposer_tEEEvPT5_SB_PT3_PKSC_PT1_PKSG_PT2_PKSK_T4_iiT6__param_9];
	ld.shared.u32 	%r1813, [%r347+1536];
	setp.eq.s32 	%p258, %r1813, 2147483647;
	selp.b32 	%r1814, -2147483648, %r1813, %p258;
	shr.u32 	%r1815, %r1814, %r2271;
	and.b32  	%r1816, %r1815, %r218;
	shl.b32 	%r1817, %r1816, 3;
	add.s32 	%r1819, %r1636, %r1817;
	ld.shared.u64 	%rd185, [%r1819+26112];
	setp.lt.s32 	%p259, %r1813, 0;
	selp.b32 	%r1820, 0, 2147483647, %p259;
	xor.b32  	%r1821, %r1820, %r1813;
	add.s64 	%rd186, %rd185, %rd9;
	shl.b64 	%rd187, %rd186, 2;
	add.s64 	%rd188, %rd22, %rd187;
	st.global.u32 	[%rd188+1536], %r1821;
$L__BB13_229:
	bar.warp.sync 	-1;
	add.s32 	%r1822, %r1, 768;
	setp.ge.s32 	%p260, %r1822, %r348;
	@%p260 bra 	$L__BB13_231;
	ld.param.u32 	%r2272, [_ZN3cub18CUB_300001_SM_10006detail10radix_sort29DeviceRadixSortOnesweepKernelINS1_5radix10policy_hubIfiyE10Policy1000ELNS0_9SortOrderE1EfiyiiNS1_21identity_decomposer_tEEEvPT5_SB_PT3_PKSC_PT1_PKSG_PT2_PKSK_T4_iiT6__param_9];
	ld.shared.u32 	%r1823, [%r347+3072];
	setp.eq.s32 	%p261, %r1823, 2147483647;
	selp.b32 	%r1824, -2147483648, %r1823, %p261;
	shr.u32 	%r1825, %r1824, %r2272;
	and.b32  	%r1826, %r1825, %r218;
	shl.b32 	%r1827, %r1826, 3;
	add.s32 	%r1829, %r1636, %r1827;
	ld.shared.u64 	%rd189, [%r1829+26112];
	setp.lt.s32 	%p262, %r1823, 0;
	selp.b32 	%r1830, 0, 2147483647, %p262;
	xor.b32  	%r1831, %r1830, %r1823;
	add.s64 	%rd190, %rd189, %rd9;
	shl.b64 	%rd191, %rd190, 2;
	add.s64 	%rd192, %rd22, %rd191;
	st.global.u32 	[%rd192+3072], %r1831;
$L__BB13_231:
	bar.warp.sync 	-1;
	add.s32 	%r1832, %r1, 1152;
	setp.ge.s32 	%p263, %r1832, %r348;
	@%p263 bra 	$L__BB13_233;
	ld.param.u32 	%r2273, [_ZN3cub18CUB_300001_SM_10006detail10radix_sort29DeviceRadixSortOnesweepKernelINS1_5radix10policy_hubIfiyE10Policy1000ELNS0_9SortOrderE1EfiyiiNS1_21identity_decomposer_tEEEvPT5_SB_PT3_PKSC_PT1_PKSG_PT2_PKSK_T4_iiT6__param_9];
	ld.shared.u32 	%r1833, [%r347+4608];
	setp.eq.s32 	%p264, %r1833, 2147483647;
	selp.b32 	%r1834, -2147483648, %r1833, %p264;
	shr.u32 	%r1835, %r1834, %r2273;
	and.b32  	%r1836, %r1835, %r218;
	shl.b32 	%r1837, %r1836, 3;
	add.s32 	%r1839, %r1636, %r1837;
	ld.shared.u64 	%rd193, [%r1839+26112];
	setp.lt.s32 	%p265, %r1833, 0;
	selp.b32 	%r1840, 0, 2147483647, %p265;
	xor.b32  	%r1841, %r1840, %r1833;
	add.s64 	%rd194, %rd193, %rd9;
	shl.b64 	%rd195, %rd194, 2;
	add.s64 	%rd196, %rd22, %rd195;
	st.global.u32 	[%rd196+4608], %r1841;
$L__BB13_233:
	bar.warp.sync 	-1;
	add.s32 	%r1842, %r1, 1536;
	setp.ge.s32 	%p266, %r1842, %r348;
	@%p266 bra 	$L__BB13_235;
	ld.param.u32 	%r2274, [_ZN3cub18CUB_300001_SM_10006detail10radix_sort29DeviceRadixSortOnesweepKernelINS1_5radix10policy_hubIfiyE10Policy1000ELNS0_9SortOrderE1EfiyiiNS1_21identity_decomposer_tEEEvPT5_SB_PT3_PKSC_PT1_PKSG_PT2_PKSK_T4_iiT6__param_9];
	ld.shared.u32 	%r1843, [%r347+6144];
	setp.eq.s32 	%p267, %r1843, 2147483647;
	selp.b32 	%r1844, -2147483648, %r1843, %p267;
	shr.u32 	%r1845, %r1844, %r2274;
	and.b32  	%r1846, %r1845, %r218;
	shl.b32 	%r1847, %r1846, 3;
	add.s32 	%r1849, %r1636, %r1847;
	ld.shared.u64 	%rd197, [%r1849+26112];
	setp.lt.s32 	%p268, %r1843, 0;
	selp.b32 	%r1850, 0, 2147483647, %p268;
	xor.b32  	%r1851, %r1850, %r1843;
	add.s64 	%rd198, %rd197, %rd9;
	shl.b64 	%rd199, %rd198, 2;
	add.s64 	%rd200, %rd22, %rd199;
	st.global.u32 	[%rd200+6144], %r1851;
$L__BB13_235:
	bar.warp.sync 	-1;
	add.s32 	%r1852, %r1, 1920;
	setp.ge.s32 	%p269, %r1852, %r348;
	@%p269 bra 	$L__BB13_237;
	ld.param.u32 	%r2275, [_ZN3cub18CUB_300001_SM_10006detail10radix_sort29DeviceRadixSortOnesweepKernelINS1_5radix10policy_hubIfiyE10Policy1000ELNS0_9SortOrderE1EfiyiiNS1_21identity_decomposer_tEEEvPT5_SB_PT3_PKSC_PT1_PKSG_PT2_PKSK_T4_iiT6__param_9];
	ld.shared.u32 	%r1853, [%r347+7680];
	setp.eq.s32 	%p270, %r1853, 2147483647;
	selp.b32 	%r1854, -2147483648, %r1853, %p270;
	shr.u32 	%r1855, %r1854, %r2275;
	and.b32  	%r1856, %r1855, %r218;
	shl.b32 	%r1857, %r1856, 3;
	add.s32 	%r1859, %r1636, %r1857;
	ld.shared.u64 	%rd201, [%r1859+26112];
	setp.lt.s32 	%p271, %r1853, 0;
	selp.b32 	%r1860, 0, 2147483647, %p271;
	xor.b32  	%r1861, %r1860, %r1853;
	add.s64 	%rd202, %rd201, %rd9;
	shl.b64 	%rd203, %rd202, 2;
	add.s64 	%rd204, %rd22, %rd203;
	st.global.u32 	[%rd204+7680], %r1861;
$L__BB13_237:
	bar.warp.sync 	-1;
	add.s32 	%r1862, %r1, 2304;
	setp.ge.s32 	%p272, %r1862, %r348;
	@%p272 bra 	$L__BB13_239;
	ld.param.u32 	%r2276, [_ZN3cub18CUB_300001_SM_10006detail10radix_sort29DeviceRadixSortOnesweepKernelINS1_5radix10policy_hubIfiyE10Policy1000ELNS0_9SortOrderE1EfiyiiNS1_21identity_decomposer_tEEEvPT5_SB_PT3_PKSC_PT1_PKSG_PT2_PKSK_T4_iiT6__param_9];
	ld.shared.u32 	%r1863, [%r347+9216];
	setp.eq.s32 	%p273, %r1863, 2147483647;
	selp.b32 	%r1864, -2147483648, %r1863, %p273;
	shr.u32 	%r1865, %r1864, %r2276;
	and.b32  	%r1866, %r1865, %r218;
	shl.b32 	%r1867, %r1866, 3;
	add.s32 	%r1869, %r1636, %r1867;
	ld.shared.u64 	%rd205, [%r1869+26112];
	setp.lt.s32 	%p274, %r1863, 0;
	selp.b32 	%r1870, 0, 2147483647, %p274;
	xor.b32  	%r1871, %r1870, %r1863;
	add.s64 	%rd206, %rd205, %rd9;
	shl.b64 	%rd207, %rd206, 2;
	add.s64 	%rd208, %rd22, %rd207;
	st.global.u32 	[%rd208+9216], %r1871;
$L__BB13_239:
	bar.warp.sync 	-1;
	add.s32 	%r1872, %r1, 2688;
	setp.ge.s32 	%p275, %r1872, %r348;
	@%p275 bra 	$L__BB13_241;
	ld.param.u32 	%r2277, [_ZN3cub18CUB_300001_SM_10006detail10radix_sort29DeviceRadixSortOnesweepKernelINS1_5radix10policy_hubIfiyE10Policy1000ELNS0_9SortOrderE1EfiyiiNS1_21identity_decomposer_tEEEvPT5_SB_PT3_PKSC_PT1_PKSG_PT2_PKSK_T4_iiT6__param_9];
	ld.shared.u32 	%r1873, [%r347+10752];
	setp.eq.s32 	%p276, %r1873, 2147483647;
	selp.b32 	%r1874, -2147483648, %r1873, %p276;
	shr.u32 	%r1875, %r1874, %r2277;
	and.b32  	%r1876, %r1875, %r218;
	shl.b32 	%r1877, %r1876, 3;
	add.s32 	%r1879, %r1636, %r1877;
	ld.shared.u64 	%rd209, [%r1879+26112];
	setp.lt.s32 	%p277, %r1873, 0;
	selp.b32 	%r1880, 0, 2147483647, %p277;
	xor.b32  	%r1881, %r1880, %r1873;
	add.s64 	%rd210, %rd209, %rd9;
	shl.b64 	%rd211, %rd210, 2;
	add.s64 	%rd212, %rd22, %rd211;
	st.global.u32 	[%rd212+10752], %r1881;
$L__BB13_241:
	bar.warp.sync 	-1;
	or.b32  	%r1882, %r1, 3072;
	setp.ge.s32 	%p278, %r1882, %r348;
	@%p278 bra 	$L__BB13_243;
	ld.param.u32 	%r2278, [_ZN3cub18CUB_300001_SM_10006detail10radix_sort29DeviceRadixSortOnesweepKernelINS1_5radix10policy_hubIfiyE10Policy1000ELNS0_9SortOrderE1EfiyiiNS1_21identity_decomposer_tEEEvPT5_SB_PT3_PKSC_PT1_PKSG_PT2_PKSK_T4_iiT6__param_9];
	ld.shared.u32 	%r1883, [%r347+12288];
	setp.eq.s32 	%p279, %r1883, 2147483647;
	selp.b32 	%r1884, -2147483648, %r1883, %p279;
	shr.u32 	%r1885, %r1884, %r2278;
	and.b32  	%r1886, %r1885, %r218;
	shl.b32 	%r1887, %r1886, 3;
	add.s32 	%r1889, %r1636, %r1887;
	ld.shared.u64 	%rd213, [%r1889+26112];
	setp.lt.s32 	%p280, %r1883, 0;
	selp.b32 	%r1890, 0, 2147483647, %p280;
	xor.b32  	%r1891, %r1890, %r1883;
	add.s64 	%rd214, %rd213, %rd9;
	shl.b64 	%rd215, %rd214, 2;
	add.s64 	%rd216, %rd22, %rd215;
	st.global.u32 	[%rd216+12288], %r1891;
$L__BB13_243:
	bar.warp.sync 	-1;
	add.s32 	%r1892, %r1, 3456;
	setp.ge.s32 	%p281, %r1892, %r348;
	@%p281 bra 	$L__BB13_245;
	ld.param.u32 	%r2279, [_ZN3cub18CUB_300001_SM_10006detail10radix_sort29DeviceRadixSortOnesweepKernelINS1_5radix10policy_hubIfiyE10Policy1000ELNS0_9SortOrderE1EfiyiiNS1_21identity_decomposer_tEEEvPT5_SB_PT3_PKSC_PT1_PKSG_PT2_PKSK_T4_iiT6__param_9];
	ld.shared.u32 	%r1893, [%r347+13824];
	setp.eq.s32 	%p282, %r1893, 2147483647;
	selp.b32 	%r1894, -2147483648, %r1893, %p282;
	shr.u32 	%r1895, %r1894, %r2279;
	and.b32  	%r1896, %r1895, %r218;
	shl.b32 	%r1897, %r1896, 3;
	add.s32 	%r1899, %r1636, %r1897;
	ld.shared.u64 	%rd217, [%r1899+26112];
	setp.lt.s32 	%p283, %r1893, 0;
	selp.b32 	%r1900, 0, 2147483647, %p283;
	xor.b32  	%r1901, %r1900, %r1893;
	add.s64 	%rd218, %rd217, %rd9;
	shl.b64 	%rd219, %rd218, 2;
	add.s64 	%rd220, %rd22, %rd219;
	st.global.u32 	[%rd220+13824], %r1901;
$L__BB13_245:
	bar.warp.sync 	-1;
	add.s32 	%r1902, %r1, 3840;
	setp.ge.s32 	%p284, %r1902, %r348;
	@%p284 bra 	$L__BB13_247;
	ld.param.u32 	%r2280, [_ZN3cub18CUB_300001_SM_10006detail10radix_sort29DeviceRadixSortOnesweepKernelINS1_5radix10policy_hubIfiyE10Policy1000ELNS0_9SortOrderE1EfiyiiNS1_21identity_decomposer_tEEEvPT5_SB_PT3_PKSC_PT1_PKSG_PT2_PKSK_T4_iiT6__param_9];
	ld.shared.u32 	%r1903, [%r347+15360];
	setp.eq.s32 	%p285, %r1903, 2147483647;
	selp.b32 	%r1904, -2147483648, %r1903, %p285;
	shr.u32 	%r1905, %r1904, %r2280;
	and.b32  	%r1906, %r1905, %r218;
	shl.b32 	%r1907, %r1906, 3;
	add.s32 	%r1909, %r1636, %r1907;
	ld.shared.u64 	%rd221, [%r1909+26112];
	setp.lt.s32 	%p286, %r1903, 0;
	selp.b32 	%r1910, 0, 2147483647, %p286;
	xor.b32  	%r1911, %r1910, %r1903;
	add.s64 	%rd222, %rd221, %rd9;
	shl.b64 	%rd223, %rd222, 2;
	add.s64 	%rd224, %rd22, %rd223;
	st.global.u32 	[%rd224+15360], %r1911;
$L__BB13_247:
	bar.warp.sync 	-1;
	add.s32 	%r1912, %r1, 4224;
	setp.ge.s32 	%p287, %r1912, %r348;
	@%p287 bra 	$L__BB13_249;
	ld.param.u32 	%r2281, [_ZN3cub18CUB_300001_SM_10006detail10radix_sort29DeviceRadixSortOnesweepKernelINS1_5radix10policy_hubIfiyE10Policy1000ELNS0_9SortOrderE1EfiyiiNS1_21identity_decomposer_tEEEvPT5_SB_PT3_PKSC_PT1_PKSG_PT2_PKSK_T4_iiT6__param_9];
	ld.shared.u32 	%r1913, [%r347+16896];
	setp.eq.s32 	%p288, %r1913, 2147483647;
	selp.b32 	%r1914, -2147483648, %r1913, %p288;
	shr.u32 	%r1915, %r1914, %r2281;
	and.b32  	%r1916, %r1915, %r218;
	shl.b32 	%r1917, %r1916, 3;
	add.s32 	%r1919, %r1636, %r1917;
	ld.shared.u64 	%rd225, [%r1919+26112];
	setp.lt.s32 	%p289, %r1913, 0;
	selp.b32 	%r1920, 0, 2147483647, %p289;
	xor.b32  	%r1921, %r1920, %r1913;
	add.s64 	%rd226, %rd225, %rd9;
	shl.b64 	%rd227, %rd226, 2;
	add.s64 	%rd228, %rd22, %rd227;
	st.global.u32 	[%rd228+16896], %r1921;
$L__BB13_249:
	bar.warp.sync 	-1;
	add.s32 	%r1922, %r1, 4608;
	setp.ge.s32 	%p290, %r1922, %r348;
	@%p290 bra 	$L__BB13_251;
	ld.param.u32 	%r2282, [_ZN3cub18CUB_300001_SM_10006detail10radix_sort29DeviceRadixSortOnesweepKernelINS1_5radix10policy_hubIfiyE10Policy1000ELNS0_9SortOrderE1EfiyiiNS1_21identity_decomposer_tEEEvPT5_SB_PT3_PKSC_PT1_PKSG_PT2_PKSK_T4_iiT6__param_9];
	ld.shared.u32 	%r1923, [%r347+18432];
	setp.eq.s32 	%p291, %r1923, 2147483647;
	selp.b32 	%r1924, -2147483648, %r1923, %p291;
	shr.u32 	%r1925, %r1924, %r2282;
	and.b32  	%r1926, %r1925, %r218;
	shl.b32 	%r1927, %r1926, 3;
	add.s32 	%r1929, %r1636, %r1927;
	ld.shared.u64 	%rd229, [%r1929+26112];
	setp.lt.s32 	%p292, %r1923, 0;
	selp.b32 	%r1930, 0, 2147483647, %p292;
	xor.b32  	%r1931, %r1930, %r1923;
	add.s64 	%rd230, %rd229, %rd9;
	shl.b64 	%rd231, %rd230, 2;
	add.s64 	%rd232, %rd22, %rd231;
	st.global.u32 	[%rd232+18432], %r1931;
$L__BB13_251:
	bar.warp.sync 	-1;
	add.s32 	%r1932, %r1, 4992;
	setp.ge.s32 	%p293, %r1932, %r348;
	@%p293 bra 	$L__BB13_253;
	ld.param.u32 	%r2283, [_ZN3cub18CUB_300001_SM_10006detail10radix_sort29DeviceRadixSortOnesweepKernelINS1_5radix10policy_hubIfiyE10Policy1000ELNS0_9SortOrderE1EfiyiiNS1_21identity_decomposer_tEEEvPT5_SB_PT3_PKSC_PT1_PKSG_PT2_PKSK_T4_iiT6__param_9];
	ld.shared.u32 	%r1933, [%r347+19968];
	setp.eq.s32 	%p294, %r1933, 2147483647;
	selp.b32 	%r1934, -2147483648, %r1933, %p294;
	shr.u32 	%r1935, %r1934, %r2283;
	and.b32  	%r1936, %r1935, %r218;
	shl.b32 	%r1937, %r1936, 3;
	add.s32 	%r1939, %r1636, %r1937;
	ld.shared.u64 	%rd233, [%r1939+26112];
	setp.lt.s32 	%p295, %r1933, 0;
	selp.b32 	%r1940, 0, 2147483647, %p295;
	xor.b32  	%r1941, %r1940, %r1933;
	add.s64 	%rd234, %rd233, %rd9;
	shl.b64 	%rd235, %rd234, 2;
	add.s64 	%rd236, %rd22, %rd235;
	st.global.u32 	[%rd236+19968], %r1941;
$L__BB13_253:
	bar.warp.sync 	-1;
	add.s32 	%r1942, %r1, 5376;
	setp.ge.s32 	%p296, %r1942, %r348;
	@%p296 bra 	$L__BB13_255;
	ld.param.u32 	%r2284, [_ZN3cub18CUB_300001_SM_10006detail10radix_sort29DeviceRadixSortOnesweepKernelINS1_5radix10policy_hubIfiyE10Policy1000ELNS0_9SortOrderE1EfiyiiNS1_21identity_decomposer_tEEEvPT5_SB_PT3_PKSC_PT1_PKSG_PT2_PKSK_T4_iiT6__param_9];
	ld.shared.u32 	%r1943, [%r347+21504];
	setp.eq.s32 	%p297, %r1943, 2147483647;
	selp.b32 	%r1944, -2147483648, %r1943, %p297;
	shr.u32 	%r1945, %r1944, %r2284;
	and.b32  	%r1946, %r1945, %r218;
	shl.b32 	%r1947, %r1946, 3;
	add.s32 	%r1949, %r1636, %r1947;
	ld.shared.u64 	%rd237, [%r1949+26112];
	setp.lt.s32 	%p298, %r1943, 0;
	selp.b32 	%r1950, 0, 2147483647, %p298;
	xor.b32  	%r1951, %r1950, %r1943;
	add.s64 	%rd238, %rd237, %rd9;
	shl.b64 	%rd239, %rd238, 2;
	add.s64 	%rd240, %rd22, %rd239;
	st.global.u32 	[%rd240+21504], %r1951;
$L__BB13_255:
	bar.warp.sync 	-1;
	add.s32 	%r1952, %r1, 5760;
	setp.ge.s32 	%p299, %r1952, %r348;
	@%p299 bra 	$L__BB13_257;
	ld.param.u32 	%r2285, [_ZN3cub18CUB_300001_SM_10006detail10radix_sort29DeviceRadixSortOnesweepKernelINS1_5radix10policy_hubIfiyE10Policy1000ELNS0_9SortOrderE1EfiyiiNS1_21identity_decomposer_tEEEvPT5_SB_PT3_PKSC_PT1_PKSG_PT2_PKSK_T4_iiT6__param_9];
	ld.shared.u32 	%r1953, [%r347+23040];
	setp.eq.s32 	%p300, %r1953, 2147483647;
	selp.b32 	%r1954, -2147483648, %r1953, %p300;
	shr.u32 	%r1955, %r1954, %r2285;
	and.b32  	%r1956, %r1955, %r218;
	shl.b32 	%r1957, %r1956, 3;
	add.s32 	%r1959, %r1636, %r1957;
	ld.shared.u64 	%rd241, [%r1959+26112];
	setp.lt.s32 	%p301, %r1953, 0;
	selp.b32 	%r1960, 0, 2147483647, %p301;
	xor.b32  	%r1961, %r1960, %r1953;
	add.s64 	%rd242, %rd241, %rd9;
	shl.b64 	%rd243, %rd242, 2;
	add.s64 	%rd244, %rd22, %rd243;
	st.global.u32 	[%rd244+23040], %r1961;
$L__BB13_257:
	bar.warp.sync 	-1;
	or.b32  	%r1962, %r1, 6144;
	setp.ge.s32 	%p302, %r1962, %r348;
	@%p302 bra 	$L__BB13_259;
	ld.param.u32 	%r2286, [_ZN3cub18CUB_300001_SM_10006detail10radix_sort29DeviceRadixSortOnesweepKernelINS1_5radix10policy_hubIfiyE10Policy1000ELNS0_9SortOrderE1EfiyiiNS1_21identity_decomposer_tEEEvPT5_SB_PT3_PKSC_PT1_PKSG_PT2_PKSK_T4_iiT6__param_9];
	ld.shared.u32 	%r1963, [%r347+24576];
	setp.eq.s32 	%p303, %r1963, 2147483647;
	selp.b32 	%r1964, -2147483648, %r1963, %p303;
	shr.u32 	%r1965, %r1964, %r2286;
	and.b32  	%r1966, %r1965, %r218;
	shl.b32 	%r1967, %r1966, 3;
	add.s32 	%r1969, %r1636, %r1967;
	ld.shared.u64 	%rd245, [%r1969+26112];
	setp.lt.s32 	%p304, %r1963, 0;
	selp.b32 	%r1970, 0, 2147483647, %p304;
	xor.b32  	%r1971, %r1970, %r1963;
	add.s64 	%rd246, %rd245, %rd9;
	shl.b64 	%rd247, %rd246, 2;
	add.s64 	%rd248, %rd22, %rd247;
	st.global.u32 	[%rd248+24576], %r1971;
$L__BB13_259:
	bar.warp.sync 	-1;
$L__BB13_260:
	ld.param.u32 	%r2287, [_ZN3cub18CUB_300001_SM_10006detail10radix_sort29DeviceRadixSortOnesweepKernelINS1_5radix10policy_hubIfiyE10Policy1000ELNS0_9SortOrderE1EfiyiiNS1_21identity_decomposer_tEEEvPT5_SB_PT3_PKSC_PT1_PKSG_PT2_PKSK_T4_iiT6__param_9];
	ld.param.u32 	%r2247, [_ZN3cub18CUB_300001_SM_10006detail10radix_sort29DeviceRadixSortOnesweepKernelINS1_5radix10policy_hubIfiyE10Policy1000ELNS0_9SortOrderE1EfiyiiNS1_21identity_decomposer_tEEEvPT5_SB_PT3_PKSC_PT1_PKSG_PT2_PKSK_T4_iiT6__param_8];
	setp.gt.s32 	%p305, %r346, %r2247;
	ld.shared.u32 	%r1972, [%r347];
	setp.eq.s32 	%p306, %r1972, 2147483647;
	selp.b32 	%r1973, -2147483648, %r1972, %p306;
	shr.u32 	%r1974, %r1973, %r2287;
	and.b32  	%r349, %r1974, %r218;
	ld.shared.u32 	%r1975, [%r347+1536];
	setp.eq.s32 	%p307, %r1975, 2147483647;
	selp.b32 	%r1976, -2147483648, %r1975, %p307;
	shr.u32 	%r1977, %r1976, %r2287;
	and.b32  	%r350, %r1977, %r218;
	ld.shared.u32 	%r1978, [%r347+3072];
	setp.eq.s32 	%p308, %r1978, 2147483647;
	selp.b32 	%r1979, -2147483648, %r1978, %p308;
	shr.u32 	%r1980, %r1979, %r2287;
	and.b32  	%r351, %r1980, %r218;
	ld.shared.u32 	%r1981, [%r347+4608];
	setp.eq.s32 	%p309, %r1981, 2147483647;
	selp.b32 	%r1982, -2147483648, %r1981, %p309;
	shr.u32 	%r1983, %r1982, %r2287;
	and.b32  	%r352, %r1983, %r218;
	ld.shared.u32 	%r1984, [%r347+6144];
	setp.eq.s32 	%p310, %r1984, 2147483647;
	selp.b32 	%r1985, -2147483648, %r1984, %p310;
	shr.u32 	%r1986, %r1985, %r2287;
	and.b32  	%r353, %r1986, %r218;
	ld.shared.u32 	%r1987, [%r347+7680];
	setp.eq.s32 	%p311, %r1987, 2147483647;
	selp.b32 	%r1988, -2147483648, %r1987, %p311;
	shr.u32 	%r1989, %r1988, %r2287;
	and.b32  	%r354, %r1989, %r218;
	ld.shared.u32 	%r1990, [%r347+9216];
	setp.eq.s32 	%p312, %r1990, 2147483647;
	selp.b32 	%r1991, -2147483648, %r1990, %p312;
	shr.u32 	%r1992, %r1991, %r2287;
	and.b32  	%r355, %r1992, %r218;
	ld.shared.u32 	%r1993, [%r347+10752];
	setp.eq.s32 	%p313, %r1993, 2147483647;
	selp.b32 	%r1994, -2147483648, %r1993, %p313;
	shr.u32 	%r1995, %r1994, %r2287;
	and.b32  	%r356, %r1995, %r218;
	ld.shared.u32 	%r1996, [%r347+12288];
	setp.eq.s32 	%p314, %r1996, 2147483647;
	selp.b32 	%r1997, -2147483648, %r1996, %p314;
	shr.u32 	%r1998, %r1997, %r2287;
	and.b32  	%r357, %r1998, %r218;
	ld.shared.u32 	%r1999, [%r347+13824];
	setp.eq.s32 	%p315, %r1999, 2147483647;
	selp.b32 	%r2000, -2147483648, %r1999, %p315;
	shr.u32 	%r2001, %r2000, %r2287;
	and.b32  	%r358, %r2001, %r218;
	ld.shared.u32 	%r2002, [%r347+15360];
	setp.eq.s32 	%p316, %r2002, 2147483647;
	selp.b32 	%r2003, -2147483648, %r2002, %p316;
	shr.u32 	%r2004, %r2003, %r2287;
	and.b32  	%r359, %r2004, %r218;
	ld.shared.u32 	%r2005, [%r347+16896];
	setp.eq.s32 	%p317, %r2005, 2147483647;
	selp.b32 	%r2006, -2147483648, %r2005, %p317;
	shr.u32 	%r2007, %r2006, %r2287;
	and.b32  	%r360, %r2007, %r218;
	ld.shared.u32 	%r2008, [%r347+18432];
	setp.eq.s32 	%p318, %r2008, 2147483647;
	selp.b32 	%r2009, -2147483648, %r2008, %p318;
	shr.u32 	%r2010, %r2009, %r2287;
	and.b32  	%r361, %r2010, %r218;
	ld.shared.u32 	%r2011, [%r347+19968];
	setp.eq.s32 	%p319, %r2011, 2147483647;
	selp.b32 	%r2012, -2147483648, %r2011, %p319;
	shr.u32 	%r2013, %r2012, %r2287;
	and.b32  	%r362, %r2013, %r218;
	ld.shared.u32 	%r2014, [%r347+21504];
	setp.eq.s32 	%p320, %r2014, 2147483647;
	selp.b32 	%r2015, -2147483648, %r2014, %p320;
	shr.u32 	%r2016, %r2015, %r2287;
	and.b32  	%r363, %r2016, %r218;
	ld.shared.u32 	%r2017, [%r347+23040];
	setp.eq.s32 	%p321, %r2017, 2147483647;
	selp.b32 	%r2018, -2147483648, %r2017, %p321;
	shr.u32 	%r2019, %r2018, %r2287;
	and.b32  	%r364, %r2019, %r218;
	ld.shared.u32 	%r2020, [%r347+24576];
	setp.eq.s32 	%p322, %r2020, 2147483647;
	selp.b32 	%r2021, -2147483648, %r2020, %p322;
	shr.u32 	%r2022, %r2021, %r2287;
	and.b32  	%r365, %r2022, %r218;
	@%p305 bra 	$L__BB13_262;
	ld.param.u64 	%rd443, [_ZN3cub18CUB_300001_SM_10006detail10radix_sort29DeviceRadixSortOnesweepKernelINS1_5radix10policy_hubIfiyE10Policy1000ELNS0_9SortOrderE1EfiyiiNS1_21identity_decomposer_tEEEvPT5_SB_PT3_PKSC_PT1_PKSG_PT2_PKSK_T4_iiT6__param_7];
	cvta.to.global.u64 	%rd249, %rd443;
	and.b32  	%r2026, %r1, 31;
	or.b32  	%r2027, %r702, %r2026;
	cvt.u64.u32 	%rd250, %r2027;
	mul.lo.s32 	%r2028, %r3, 6528;
	cvt.s64.s32 	%rd251, %r2028;
	add.s64 	%rd252, %rd250, %rd251;
	shl.b64 	%rd253, %rd252, 2;
	add.s64 	%rd254, %rd249, %rd253;
	ld.global.u32 	%r2423, [%rd254];
	ld.global.u32 	%r2424, [%rd254+128];
	ld.global.u32 	%r2425, [%rd254+256];
	ld.global.u32 	%r2426, [%rd254+384];
	ld.global.u32 	%r2427, [%rd254+512];
	ld.global.u32 	%r2428, [%rd254+640];
	ld.global.u32 	%r2429, [%rd254+768];
	ld.global.u32 	%r2430, [%rd254+896];
	ld.global.u32 	%r2431, [%rd254+1024];
	ld.global.u32 	%r2432, [%rd254+1152];
	ld.global.u32 	%r2433, [%rd254+1280];
	ld.global.u32 	%r2434, [%rd254+1408];
	ld.global.u32 	%r2435, [%rd254+1536];
	ld.global.u32 	%r2436, [%rd254+1664];
	ld.global.u32 	%r2437, [%rd254+1792];
	ld.global.u32 	%r2438, [%rd254+1920];
	ld.global.u32 	%r2439, [%rd254+2048];
	bra.uni 	$L__BB13_296;
$L__BB13_262:
	ld.param.u32 	%r2248, [_ZN3cub18CUB_300001_SM_10006detail10radix_sort29DeviceRadixSortOnesweepKernelINS1_5radix10policy_hubIfiyE10Policy1000ELNS0_9SortOrderE1EfiyiiNS1_21identity_decomposer_tEEEvPT5_SB_PT3_PKSC_PT1_PKSG_PT2_PKSK_T4_iiT6__param_8];
	ld.param.u64 	%rd444, [_ZN3cub18CUB_300001_SM_10006detail10radix_sort29DeviceRadixSortOnesweepKernelINS1_5radix10policy_hubIfiyE10Policy1000ELNS0_9SortOrderE1EfiyiiNS1_21identity_decomposer_tEEEvPT5_SB_PT3_PKSC_PT1_PKSG_PT2_PKSK_T4_iiT6__param_7];
	cvta.to.global.u64 	%rd255, %rd444;
	cvt.s64.s32 	%rd256, %r442;
	add.s64 	%rd257, %rd7, %rd256;
	shl.b64 	%rd258, %rd257, 2;
	add.s64 	%rd23, %rd255, %rd258;
	cvt.u32.u64 	%r2031, %rd7;
	sub.s32 	%r383, %r2248, %r442;
	setp.ge.s32 	%p323, %r2031, %r383;
	@%p323 bra 	$L__BB13_264;
	ld.global.u32 	%r2423, [%rd23];
$L__BB13_264:
	add.s32 	%r2034, %r2031, 32;
	setp.ge.s32 	%p324, %r2034, %r383;
	@%p324 bra 	$L__BB13_266;
	ld.global.u32 	%r2424, [%rd23+128];
$L__BB13_266:
	add.s32 	%r2037, %r2031, 64;
	setp.ge.s32 	%p325, %r2037, %r383;
	@%p325 bra 	$L__BB13_268;
	ld.global.u32 	%r2425, [%rd23+256];
$L__BB13_268:
	add.s32 	%r2040, %r2031, 96;
	setp.ge.s32 	%p326, %r2040, %r383;
	@%p326 bra 	$L__BB13_270;
	ld.global.u32 	%r2426, [%rd23+384];
$L__BB13_270:
	add.s32 	%r2043, %r2031, 128;
	setp.ge.s32 	%p327, %r2043, %r383;
	@%p327 bra 	$L__BB13_272;
	ld.global.u32 	%r2427, [%rd23+512];
$L__BB13_272:
	add.s32 	%r2046, %r2031, 160;
	setp.ge.s32 	%p328, %r2046, %r383;
	@%p328 bra 	$L__BB13_274;
	ld.global.u32 	%r2428, [%rd23+640];
$L__BB13_274:
	add.s32 	%r2049, %r2031, 192;
	setp.ge.s32 	%p329, %r2049, %r383;
	@%p329 bra 	$L__BB13_276;
	ld.global.u32 	%r2429, [%rd23+768];
$L__BB13_276:
	add.s32 	%r2052, %r2031, 224;
	setp.ge.s32 	%p330, %r2052, %r383;
	@%p330 bra 	$L__BB13_278;
	ld.param.u64 	%rd445, [_ZN3cub18CUB_300001_SM_10006detail10radix_sort29DeviceRadixSortOnesweepKernelINS1_5radix10policy_hubIfiyE10Policy1000ELNS0_9SortOrderE1EfiyiiNS1_21identity_decomposer_tEEEvPT5_SB_PT3_PKSC_PT1_PKSG_PT2_PKSK_T4_iiT6__param_7];
	cvta.to.global.u64 	%rd259, %rd445;
	add.s64 	%rd263, %rd259, %rd258;
	ld.global.u32 	%r2430, [%rd263+896];
$L__BB13_278:
	add.s32 	%r2056, %r2031, 256;
	setp.ge.s32 	%p331, %r2056, %r383;
	@%p331 bra 	$L__BB13_280;
	ld.param.u64 	%rd446, [_ZN3cub18CUB_300001_SM_10006detail10radix_sort29DeviceRadixSortOnesweepKernelINS1_5radix10policy_hubIfiyE10Policy1000ELNS0_9SortOrderE1EfiyiiNS1_21identity_decomposer_tEEEvPT5_SB_PT3_PKSC_PT1_PKSG_PT2_PKSK_T4_iiT6__param_7];
	cvta.to.global.u64 	%rd264, %rd446;
	cvt.s64.s32 	%rd265, %r442;
	add.s64 	%rd266, %rd7, %rd265;
	shl.b64 	%rd267, %rd266, 2;
	add.s64 	%rd268, %rd264, %rd267;
	ld.global.u32 	%r2431, [%rd268+1024];
$L__BB13_280:
	add.s32 	%r2060, %r2031, 288;
	setp.ge.s32 	%p332, %r2060, %r383;
	@%p332 bra 	$L__BB13_282;
	ld.param.u64 	%rd447, [_ZN3cub18CUB_300001_SM_10006detail10radix_sort29DeviceRadixSortOnesweepKernelINS1_5radix10policy_hubIfiyE10Policy1000ELNS0_9SortOrderE1EfiyiiNS1_21identity_decomposer_tEEEvPT5_SB_PT3_PKSC_PT1_PKSG_PT2_PKSK_T4_iiT6__param_7];
	cvta.to.global.u64 	%rd269, %rd447;
	cvt.s64.s32 	%rd270, %r442;
	add.s64 	%rd271, %rd7, %rd270;
	shl.b64 	%rd272, %rd271, 2;
	add.s64 	%rd273, %rd269, %rd272;
	ld.global.u32 	%r2432, [%rd273+1152];
$L__BB13_282:
	add.s32 	%r2064, %r2031, 320;
	setp.ge.s32 	%p333, %r2064, %r383;
	@%p333 bra 	$L__BB13_284;
	ld.param.u64 	%rd448, [_ZN3cub18CUB_300001_SM_10006detail10radix_sort29DeviceRadixSortOnesweepKernelINS1_5radix10policy_hubIfiyE10Policy1000ELNS0_9SortOrderE1EfiyiiNS1_21identity_decomposer_tEEEvPT5_SB_PT3_PKSC_PT1_PKSG_PT2_PKSK_T4_iiT6__param_7];
	cvta.to.global.u64 	%rd274, %rd448;
	cvt.s64.s32 	%rd275, %r442;
	add.s64 	%rd276, %rd7, %rd275;
	shl.b64 	%rd277, %rd276, 2;
	add.s64 	%rd278, %rd274, %rd277;
	ld.global.u32 	%r2433, [%rd278+1280];
$L__BB13_284:
	add.s32 	%r2068, %r2031, 352;
	setp.ge.s32 	%p334, %r2068, %r383;
	@%p334 bra 	$L__BB13_286;
	ld.param.u64 	%rd449, [_ZN3cub18CUB_300001_SM_10006detail10radix_sort29DeviceRadixSortOnesweepKernelINS1_5radix10policy_hubIfiyE10Policy1000ELNS0_9SortOrderE1EfiyiiNS1_21identity_decomposer_tEEEvPT5_SB_PT3_PKSC_PT1_PKSG_PT2_PKSK_T4_iiT6__param_7];
	cvta.to.global.u64 	%rd279, %rd449;
	mul.lo.s32 	%r2069, %r3, 6528;
	cvt.s64.s32 	%rd280, %r2069;
	add.s64 	%rd281, %rd7, %rd280;
	shl.b64 	%rd282, %rd281, 2;
	add.s64 	%rd283, %rd279, %rd282;
	ld.global.u32 	%r2434, [%rd283+1408];
$L__BB13_286:
	add.s32 	%r2072, %r2031, 384;
	setp.ge.s32 	%p335, %r2072, %r383;
	@%p335 bra 	$L__BB13_288;
	ld.param.u64 	%rd450, [_ZN3cub18CUB_300001_SM_10006detail10radix_sort29DeviceRadixSortOnesweepKernelINS1_5radix10policy_hubIfiyE10Policy1000ELNS0_9SortOrderE1EfiyiiNS1_21identity_decomposer_tEEEvPT5_SB_PT3_PKSC_PT1_PKSG_PT2_PKSK_T4_iiT6__param_7];
	cvta.to.global.u64 	%rd284, %rd450;
	mul.lo.s32 	%r2073, %r3, 6528;
	cvt.s64.s32 	%rd285, %r2073;
	add.s64 	%rd286, %rd7, %rd285;
	shl.b64 	%rd287, %rd286, 2;
	add.s64 	%rd288, %rd284, %rd287;
	ld.global.u32 	%r2435, [%rd288+1536];
$L__BB13_288:
	cvt.u32.u64 	%r2075, %rd7;
	add.s32 	%r2076, %r2075, 416;
	setp.ge.s32 	%p336, %r2076, %r383;
	@%p336 bra 	$L__BB13_290;
	ld.param.u64 	%rd451, [_ZN3cub18CUB_300001_SM_10006detail10radix_sort29DeviceRadixSortOnesweepKernelINS1_5radix10policy_hubIfiyE10Policy1000ELNS0_9SortOrderE1EfiyiiNS1_21identity_decomposer_tEEEvPT5_SB_PT3_PKSC_PT1_PKSG_PT2_PKSK_T4_iiT6__param_7];
	cvta.to.global.u64 	%rd289, %rd451;
	mul.lo.s32 	%r2077, %r3, 6528;
	cvt.s64.s32 	%rd290, %r2077;
	add.s64 	%rd291, %rd7, %rd290;
	shl.b64 	%rd292, %rd291, 2;
	add.s64 	%rd293, %rd289, %rd292;
	ld.global.u32 	%r2436, [%rd293+1664];
$L__BB13_290:
	cvt.u32.u64 	%r2079, %rd7;
	add.s32 	%r2080, %r2079, 448;
	setp.ge.s32 	%p337, %r2080, %r383;
	@%p337 bra 	$L__BB13_292;
	ld.param.u64 	%rd452, [_ZN3cub18CUB_300001_SM_10006detail10radix_sort29DeviceRadixSortOnesweepKernelINS1_5radix10policy_hubIfiyE10Policy1000ELNS0_9SortOrderE1EfiyiiNS1_21identity_decomposer_tEEEvPT5_SB_PT3_PKSC_PT1_PKSG_PT2_PKSK_T4_iiT6__param_7];
	cvta.to.global.u64 	%rd294, %rd452;
	mul.lo.s32 	%r2081, %r3, 6528;
	cvt.s64.s32 	%rd295, %r2081;
	add.s64 	%rd296, %rd7, %rd295;
	shl.b64 	%rd297, %rd296, 2;
	add.s64 	%rd298, %rd294, %rd297;
	ld.global.u32 	%r2437, [%rd298+1792];
$L__BB13_292:
	cvt.u32.u64 	%r2083, %rd7;
	add.s32 	%r2084, %r2083, 480;
	setp.ge.s32 	%p338, %r2084, %r383;
	@%p338 bra 	$L__BB13_294;
	ld.param.u64 	%rd453, [_ZN3cub18CUB_300001_SM_10006detail10radix_sort29DeviceRadixSortOnesweepKernelINS1_5radix10policy_hubIfiyE10Policy1000ELNS0_9SortOrderE1EfiyiiNS1_21identity_decomposer_tEEEvPT5_SB_PT3_PKSC_PT1_PKSG_PT2_PKSK_T4_iiT6__param_7];
	cvta.to.global.u64 	%rd299, %rd453;
	mul.lo.s32 	%r2085, %r3, 6528;
	cvt.s64.s32 	%rd300, %r2085;
	add.s64 	%rd301, %rd7, %rd300;
	shl.b64 	%rd302, %rd301, 2;
	add.s64 	%rd303, %rd299, %rd302;
	ld.global.u32 	%r2438, [%rd303+1920];
$L__BB13_294:
	cvt.u32.u64 	%r2087, %rd7;
	add.s32 	%r2088, %r2087, 512;
	setp.ge.s32 	%p339, %r2088, %r383;
	@%p339 bra 	$L__BB13_296;
	ld.param.u64 	%rd454, [_ZN3cub18CUB_300001_SM_10006detail10radix_sort29DeviceRadixSortOnesweepKernelINS1_5radix10policy_hubIfiyE10Policy1000ELNS0_9SortOrderE1EfiyiiNS1_21identity_decomposer_tEEEvPT5_SB_PT3_PKSC_PT1_PKSG_PT2_PKSK_T4_iiT6__param_7];
	cvta.to.global.u64 	%rd304, %rd454;
	mov.u32 	%r2089, %tid.x;
	and.b32  	%r2090, %r2089, 992;
	mul.lo.s32 	%r2091, %r2090, 17;
	and.b32  	%r2092, %r2089, 31;
	or.b32  	%r2093, %r2091, %r2092;
	cvt.u64.u32 	%rd305, %r2093;
	mul.lo.s32 	%r2094, %r3, 6528;
	cvt.s64.s32 	%rd306, %r2094;
	add.s64 	%rd307, %rd305, %rd306;
	shl.b64 	%rd308, %rd307, 2;
	add.s64 	%rd309, %rd304, %rd308;
	ld.global.u32 	%r2439, [%rd309+2048];
$L__BB13_296:
	ld.param.u32 	%r2249, [_ZN3cub18CUB_300001_SM_10006detail10radix_sort29DeviceRadixSortOnesweepKernelINS1_5radix10policy_hubIfiyE10Policy1000ELNS0_9SortOrderE1EfiyiiNS1_21identity_decomposer_tEEEvPT5_SB_PT3_PKSC_PT1_PKSG_PT2_PKSK_T4_iiT6__param_8];
	ld.param.u64 	%rd441, [_ZN3cub18CUB_300001_SM_10006detail10radix_sort29DeviceRadixSortOnesweepKernelINS1_5radix10policy_hubIfiyE10Policy1000ELNS0_9SortOrderE1EfiyiiNS1_21identity_decomposer_tEEEvPT5_SB_PT3_PKSC_PT1_PKSG_PT2_PKSK_T4_iiT6__param_6];
	cvta.to.global.u64 	%rd24, %rd441;
	mov.u32 	%r434, %tid.x;
	cvt.u64.u32 	%rd25, %r434;
	shl.b32 	%r2095, %r434, 2;
	mov.u32 	%r2096, _ZZN3cub18CUB_300001_SM_10006detail10radix_sort29DeviceRadixSortOnesweepKernelINS1_5radix10policy_hubIfiyE10Policy1000ELNS0_9SortOrderE1EfiyiiNS1_21identity_decomposer_tEEEvPT5_SB_PT3_PKSC_PT1_PKSG_PT2_PKSK_T4_iiT6_E1s;
	add.s32 	%r435, %r2096, %r2095;
	mad.lo.s32 	%r2097, %r3, 6528, 6528;
	setp.gt.s32 	%p340, %r2097, %r2249;
	bar.sync 	0;
	st.shared.u32 	[%r320+-4], %r2423;
	st.shared.u32 	[%r321+-4], %r2424;
	st.shared.u32 	[%r322+-4], %r2425;
	st.shared.u32 	[%r323+-4], %r2426;
	st.shared.u32 	[%r324+-4], %r2427;
	st.shared.u32 	[%r325+-4], %r2428;
	st.shared.u32 	[%r326+-4], %r2429;
	st.shared.u32 	[%r327+-4], %r2430;
	st.shared.u32 	[%r328+-4], %r2431;
	st.shared.u32 	[%r329+-4], %r2432;
	st.shared.u32 	[%r330+-4], %r2433;
	st.shared.u32 	[%r331+-4], %r2434;
	st.shared.u32 	[%r332+-4], %r2435;
	st.shared.u32 	[%r333+-4], %r2436;
	st.shared.u32 	[%r334+-4], %r2437;
	st.shared.u32 	[%r335+-4], %r2438;
	st.shared.u32 	[%r336+-4], %r2439;
	bar.sync 	0;
	@%p340 bra 	$L__BB13_298;
	ld.shared.u32 	%r2098, [%r435];
	shl.b32 	%r2099, %r349, 3;
	add.s32 	%r2101, %r2096, 26112;
	add.s32 	%r2102, %r2101, %r2099;
	ld.shared.u64 	%rd310, [%r2102];
	add.s64 	%rd311, %rd310, %rd25;
	shl.b64 	%rd312, %rd311, 2;
	add.s64 	%rd313, %rd24, %rd312;
	st.global.u32 	[%rd313], %r2098;
	bar.warp.sync 	-1;
	ld.shared.u32 	%r2103, [%r435+1536];
	shl.b32 	%r2104, %r350, 3;
	add.s32 	%r2105, %r2101, %r2104;
	ld.shared.u64 	%rd314, [%r2105];
	add.s64 	%rd315, %rd314, %rd25;
	shl.b64 	%rd316, %rd315, 2;
	add.s64 	%rd317, %rd24, %rd316;
	st.global.u32 	[%rd317+1536], %r2103;
	bar.warp.sync 	-1;
	ld.shared.u32 	%r2106, [%r435+3072];
	shl.b32 	%r2107, %r351, 3;
	add.s32 	%r2108, %r2101, %r2107;
	ld.shared.u64 	%rd318, [%r2108];
	add.s64 	%rd319, %rd318, %rd25;
	shl.b64 	%rd320, %rd319, 2;
	add.s64 	%rd321, %rd24, %rd320;
	st.global.u32 	[%rd321+3072], %r2106;
	bar.warp.sync 	-1;
	ld.shared.u32 	%r2109, [%r435+4608];
	shl.b32 	%r2110, %r352, 3;
	add.s32 	%r2111, %r2101, %r2110;
	ld.shared.u64 	%rd322, [%r2111];
	add.s64 	%rd323, %rd322, %rd25;
	shl.b64 	%rd324, %rd323, 2;
	add.s64 	%rd325, %rd24, %rd324;
	st.global.u32 	[%rd325+4608], %r2109;
	bar.warp.sync 	-1;
	ld.shared.u32 	%r2112, [%r435+6144];
	shl.b32 	%r2113, %r353, 3;
	add.s32 	%r2114, %r2101, %r2113;
	ld.shared.u64 	%rd326, [%r2114];
	add.s64 	%rd327, %rd326, %rd25;
	shl.b64 	%rd328, %rd327, 2;
	add.s64 	%rd329, %rd24, %rd328;
	st.global.u32 	[%rd329+6144], %r2112;
	bar.warp.sync 	-1;
	ld.shared.u32 	%r2115, [%r435+7680];
	shl.b32 	%r2116, %r354, 3;
	add.s32 	%r2117, %r2101, %r2116;
	ld.shared.u64 	%rd330, [%r2117];
	add.s64 	%rd331, %rd330, %rd25;
	shl.b64 	%rd332, %rd331, 2;
	add.s64 	%rd333, %rd24, %rd332;
	st.global.u32 	[%rd333+7680], %r2115;
	bar.warp.sync 	-1;
	ld.shared.u32 	%r2118, [%r435+9216];
	shl.b32 	%r2119, %r355, 3;
	add.s32 	%r2120, %r2101, %r2119;
	ld.shared.u64 	%rd334, [%r2120];
	add.s64 	%rd335, %rd334, %rd25;
	shl.b64 	%rd336, %rd335, 2;
	add.s64 	%rd337, %rd24, %rd336;
	st.global.u32 	[%rd337+9216], %r2118;
	bar.warp.sync 	-1;
	ld.shared.u32 	%r2121, [%r435+10752];
	shl.b32 	%r2122, %r356, 3;
	add.s32 	%r2123, %r2101, %r2122;
	ld.shared.u64 	%rd338, [%r2123];
	add.s64 	%rd339, %rd338, %rd25;
	shl.b64 	%rd340, %rd339, 2;
	add.s64 	%rd341, %rd24, %rd340;
	st.global.u32 	[%rd341+10752], %r2121;
	bar.warp.sync 	-1;
	ld.shared.u32 	%r2124, [%r435+12288];
	shl.b32 	%r2125, %r357, 3;
	add.s32 	%r2126, %r2101, %r2125;
	ld.shared.u64 	%rd342, [%r2126];
	add.s64 	%rd343, %rd342, %rd25;
	shl.b64 	%rd344, %rd343, 2;
	add.s64 	%rd345, %rd24, %rd344;
	st.global.u32 	[%rd345+12288], %r2124;
	bar.warp.sync 	-1;
	ld.shared.u32 	%r2127, [%r435+13824];
	shl.b32 	%r2128, %r358, 3;
	add.s32 	%r2129, %r2101, %r2128;
	ld.shared.u64 	%rd346, [%r2129];
	add.s64 	%rd347, %rd346, %rd25;
	shl.b64 	%rd348, %rd347, 2;
	add.s64 	%rd349, %rd24, %rd348;
	st.global.u32 	[%rd349+13824], %r2127;
	bar.warp.sync 	-1;
	ld.shared.u32 	%r2130, [%r435+15360];
	shl.b32 	%r2131, %r359, 3;
	add.s32 	%r2132, %r2101, %r2131;
	ld.shared.u64 	%rd350, [%r2132];
	add.s64 	%rd351, %rd350, %rd25;
	shl.b64 	%rd352, %rd351, 2;
	add.s64 	%rd353, %rd24, %rd352;
	st.global.u32 	[%rd353+15360], %r2130;
	bar.warp.sync 	-1;
	ld.shared.u32 	%r2133, [%r435+16896];
	shl.b32 	%r2134, %r360, 3;
	add.s32 	%r2135, %r2101, %r2134;
	ld.shared.u64 	%rd354, [%r2135];
	add.s64 	%rd355, %rd354, %rd25;
	shl.b64 	%rd356, %rd355, 2;
	add.s64 	%rd357, %rd24, %rd356;
	st.global.u32 	[%rd357+16896], %r2133;
	bar.warp.sync 	-1;
	ld.shared.u32 	%r2136, [%r435+18432];
	shl.b32 	%r2137, %r361, 3;
	add.s32 	%r2138, %r2101, %r2137;
	ld.shared.u64 	%rd358, [%r2138];
	add.s64 	%rd359, %rd358, %rd25;
	shl.b64 	%rd360, %rd359, 2;
	add.s64 	%rd361, %rd24, %rd360;
	st.global.u32 	[%rd361+18432], %r2136;
	bar.warp.sync 	-1;
	ld.shared.u32 	%r2139, [%r435+19968];
	shl.b32 	%r2140, %r362, 3;
	add.s32 	%r2141, %r2101, %r2140;
	ld.shared.u64 	%rd362, [%r2141];
	add.s64 	%rd363, %rd362, %rd25;
	shl.b64 	%rd364, %rd363, 2;
	add.s64 	%rd365, %rd24, %rd364;
	st.global.u32 	[%rd365+19968], %r2139;
	bar.warp.sync 	-1;
	ld.shared.u32 	%r2142, [%r435+21504];
	shl.b32 	%r2143, %r363, 3;
	add.s32 	%r2144, %r2101, %r2143;
	ld.shared.u64 	%rd366, [%r2144];
	add.s64 	%rd367, %rd366, %rd25;
	shl.b64 	%rd368, %rd367, 2;
	add.s64 	%rd369, %rd24, %rd368;
	st.global.u32 	[%rd369+21504], %r2142;
	bar.warp.sync 	-1;
	ld.shared.u32 	%r2145, [%r435+23040];
	shl.b32 	%r2146, %r364, 3;
	add.s32 	%r2147, %r2101, %r2146;
	ld.shared.u64 	%rd370, [%r2147];
	add.s64 	%rd371, %rd370, %rd25;
	shl.b64 	%rd372, %rd371, 2;
	add.s64 	%rd373, %rd24, %rd372;
	st.global.u32 	[%rd373+23040], %r2145;
	bar.warp.sync 	-1;
	ld.shared.u32 	%r2148, [%r435+24576];
	shl.b32 	%r2149, %r365, 3;
	add.s32 	%r2150, %r2101, %r2149;
	ld.shared.u64 	%rd374, [%r2150];
	add.s64 	%rd375, %rd374, %rd25;
	shl.b64 	%rd376, %rd375, 2;
	add.s64 	%rd377, %rd24, %rd376;
	st.global.u32 	[%rd377+24576], %r2148;
	bar.warp.sync 	-1;
	bra.uni 	$L__BB13_333;
$L__BB13_298:
	ld.param.u32 	%r2250, [_ZN3cub18CUB_300001_SM_10006detail10radix_sort29DeviceRadixSortOnesweepKernelINS1_5radix10policy_hubIfiyE10Policy1000ELNS0_9SortOrderE1EfiyiiNS1_21identity_decomposer_tEEEvPT5_SB_PT3_PKSC_PT1_PKSG_PT2_PKSK_T4_iiT6__param_8];
	mad.lo.s32 	%r436, %r3, -6528, %r2250;
	shl.b32 	%r2151, %r349, 3;
	add.s32 	%r2153, %r2096, %r2151;
	ld.shared.u64 	%rd26, [%r2153+26112];
	setp.ge.s32 	%p341, %r434, %r436;
	@%p341 bra 	$L__BB13_300;
	ld.shared.u32 	%r2154, [%r435];
	add.s64 	%rd378, %rd26, %rd25;
	shl.b64 	%rd379, %rd378, 2;
	add.s64 	%rd380, %rd24, %rd379;
	st.global.u32 	[%rd380], %r2154;
$L__BB13_300:
	bar.warp.sync 	-1;
	shl.b32 	%r2155, %r350, 3;
	add.s32 	%r2157, %r2096, %r2155;
	ld.shared.u64 	%rd27, [%r2157+26112];
	add.s32 	%r2158, %r434, 384;
	setp.ge.s32 	%p342, %r2158, %r436;
	@%p342 bra 	$L__BB13_302;
	ld.shared.u32 	%r2159, [%r435+1536];
	add.s64 	%rd381, %rd27, %rd25;
	shl.b64 	%rd382, %rd381, 2;
	add.s64 	%rd383, %rd24, %rd382;
	st.global.u32 	[%rd383+1536], %r2159;
$L__BB13_302:
	bar.warp.sync 	-1;
	shl.b32 	%r2160, %r351, 3;
	add.s32 	%r2162, %r2096, %r2160;
	ld.shared.u64 	%rd28, [%r2162+26112];
	add.s32 	%r2163, %r434, 768;
	setp.ge.s32 	%p343, %r2163, %r436;
	@%p343 bra 	$L__BB13_304;
	ld.shared.u32 	%r2164, [%r435+3072];
	add.s64 	%rd384, %rd28, %rd25;
	shl.b64 	%rd385, %rd384, 2;
	add.s64 	%rd386, %rd24, %rd385;
	st.global.u32 	[%rd386+3072], %r2164;
$L__BB13_304:
	bar.warp.sync 	-1;
	shl.b32 	%r2165, %r352, 3;
	add.s32 	%r2167, %r2096, %r2165;
	ld.shared.u64 	%rd29, [%r2167+26112];
	add.s32 	%r2168, %r434, 1152;
	setp.ge.s32 	%p344, %r2168, %r436;
	@%p344 bra 	$L__BB13_306;
	ld.shared.u32 	%r2169, [%r435+4608];
	add.s64 	%rd387, %rd29, %rd25;
	shl.b64 	%rd388, %rd387, 2;
	add.s64 	%rd389, %rd24, %rd388;
	st.global.u32 	[%rd389+4608], %r2169;
$L__BB13_306:
	bar.warp.sync 	-1;
	shl.b32 	%r2170, %r353, 3;
	add.s32 	%r2172, %r2096, %r2170;
	ld.shared.u64 	%rd30, [%r2172+26112];
	add.s32 	%r2173, %r434, 1536;
	setp.ge.s32 	%p345, %r2173, %r436;
	@%p345 bra 	$L__BB13_308;
	ld.shared.u32 	%r2174, [%r435+6144];
	add.s64 	%rd390, %rd30, %rd25;
	shl.b64 	%rd391, %rd390, 2;
	add.s64 	%rd392, %rd24, %rd391;
	st.global.u32 	[%rd392+6144], %r2174;
$L__BB13_308:
	bar.warp.sync 	-1;
	shl.b32 	%r2175, %r354, 3;
	add.s32 	%r2177, %r2096, %r2175;
	ld.shared.u64 	%rd31, [%r2177+26112];
	add.s32 	%r2178, %r434, 1920;
	setp.ge.s32 	%p346, %r2178, %r436;
	@%p346 bra 	$L__BB13_310;
	ld.shared.u32 	%r2179, [%r435+7680];
	add.s64 	%rd393, %rd31, %rd25;
	shl.b64 	%rd394, %rd393, 2;
	add.s64 	%rd395, %rd24, %rd394;
	st.global.u32 	[%rd395+7680], %r2179;
$L__BB13_310:
	bar.warp.sync 	-1;
	shl.b32 	%r2180, %r355, 3;
	add.s32 	%r2182, %r2096, %r2180;
	ld.shared.u64 	%rd32, [%r2182+26112];
	add.s32 	%r2183, %r434, 2304;
	setp.ge.s32 	%p347, %r2183, %r436;
	@%p347 bra 	$L__BB13_312;
	ld.shared.u32 	%r2184, [%r435+9216];
	add.s64 	%rd396, %rd32, %rd25;
	shl.b64 	%rd397, %rd396, 2;
	add.s64 	%rd398, %rd24, %rd397;
	st.global.u32 	[%rd398+9216], %r2184;
$L__BB13_312:
	bar.warp.sync 	-1;
	shl.b32 	%r2185, %r356, 3;
	add.s32 	%r2187, %r2096, %r2185;
	ld.shared.u64 	%rd33, [%r2187+26112];
	add.s32 	%r2188, %r434, 2688;
	setp.ge.s32 	%p348, %r2188, %r436;
	@%p348 bra 	$L__BB13_314;
	ld.shared.u32 	%r2189, [%r435+10752];
	add.s64 	%rd399, %rd33, %rd25;
	shl.b64 	%rd400, %rd399, 2;
	add.s64 	%rd401, %rd24, %rd400;
	st.global.u32 	[%rd401+10752], %r2189;
$L__BB13_314:
	bar.warp.sync 	-1;
	shl.b32 	%r2190, %r357, 3;
	add.s32 	%r2192, %r2096, %r2190;
	ld.shared.u64 	%rd34, [%r2192+26112];
	or.b32  	%r2193, %r434, 3072;
	setp.ge.s32 	%p349, %r2193, %r436;
	@%p349 bra 	$L__BB13_316;
	ld.shared.u32 	%r2194, [%r435+12288];
	add.s64 	%rd402, %rd34, %rd25;
	shl.b64 	%rd403, %rd402, 2;
	add.s64 	%rd404, %rd24, %rd403;
	st.global.u32 	[%rd404+12288], %r2194;
$L__BB13_316:
	bar.warp.sync 	-1;
	shl.b32 	%r2195, %r358, 3;
	add.s32 	%r2197, %r2096, %r2195;
	ld.shared.u64 	%rd35, [%r2197+26112];
	add.s32 	%r2198, %r434, 3456;
	setp.ge.s32 	%p350, %r2198, %r436;
	@%p350 bra 	$L__BB13_318;
	ld.shared.u32 	%r2199, [%r435+13824];
	add.s64 	%rd405, %rd35, %rd25;
	shl.b64 	%rd406, %rd405, 2;
	add.s64 	%rd407, %rd24, %rd406;
	st.global.u32 	[%rd407+13824], %r2199;
$L__BB13_318:
	bar.warp.sync 	-1;
	shl.b32 	%r2200, %r359, 3;
	add.s32 	%r2202, %r2096, %r2200;
	ld.shared.u64 	%rd36, [%r2202+26112];
	add.s32 	%r2203, %r434, 3840;
	setp.ge.s32 	%p351, %r2203, %r436;
	@%p351 bra 	$L__BB13_320;
	ld.shared.u32 	%r2204, [%r435+15360];
	add.s64 	%rd408, %rd36, %rd25;
	shl.b64 	%rd409, %rd408, 2;
	add.s64 	%rd410, %rd24, %rd409;
	st.global.u32 	[%rd410+15360], %r2204;
$L__BB13_320:
	bar.warp.sync 	-1;
	shl.b32 	%r2205, %r360, 3;
	add.s32 	%r2207, %r2096, %r2205;
	ld.shared.u64 	%rd37, [%r2207+26112];
	add.s32 	%r2208, %r434, 4224;
	setp.ge.s32 	%p352, %r2208, %r436;
	@%p352 bra 	$L__BB13_322;
	ld.shared.u32 	%r2209, [%r435+16896];
	add.s64 	%rd411, %rd37, %rd25;
	shl.b64 	%rd412, %rd411, 2;
	add.s64 	%rd413, %rd24, %rd412;
	st.global.u32 	[%rd413+16896], %r2209;
$L__BB13_322:
	bar.warp.sync 	-1;
	shl.b32 	%r2210, %r361, 3;
	add.s32 	%r2212, %r2096, %r2210;
	ld.shared.u64 	%rd38, [%r2212+26112];
	add.s32 	%r2213, %r434, 4608;
	setp.ge.s32 	%p353, %r2213, %r436;
	@%p353 bra 	$L__BB13_324;
	ld.shared.u32 	%r2214, [%r435+18432];
	add.s64 	%rd414, %rd38, %rd25;
	shl.b64 	%rd415, %rd414, 2;
	add.s64 	%rd416, %rd24, %rd415;
	st.global.u32 	[%rd416+18432], %r2214;
$L__BB13_324:
	bar.warp.sync 	-1;
	shl.b32 	%r2215, %r362, 3;
	add.s32 	%r2217, %r2096, %r2215;
	ld.shared.u64 	%rd39, [%r2217+26112];
	add.s32 	%r2218, %r434, 4992;
	setp.ge.s32 	%p354, %r2218, %r436;
	@%p354 bra 	$L__BB13_326;
	ld.shared.u32 	%r2219, [%r435+19968];
	add.s64 	%rd417, %rd39, %rd25;
	shl.b64 	%rd418, %rd417, 2;
	add.s64 	%rd419, %rd24, %rd418;
	st.global.u32 	[%rd419+19968], %r2219;
$L__BB13_326:
	bar.warp.sync 	-1;
	shl.b32 	%r2220, %r363, 3;
	add.s32 	%r2222, %r2096, %r2220;
	ld.shared.u64 	%rd40, [%r2222+26112];
	add.s32 	%r2223, %r434, 5376;
	setp.ge.s32 	%p355, %r2223, %r436;
	@%p355 bra 	$L__BB13_328;
	ld.shared.u32 	%r2224, [%r435+21504];
	add.s64 	%rd420, %rd40, %rd25;
	shl.b64 	%rd421, %rd420, 2;
	add.s64 	%rd422, %rd24, %rd421;
	st.global.u32 	[%rd422+21504], %r2224;
$L__BB13_328:
	bar.warp.sync 	-1;
	shl.b32 	%r2225, %r364, 3;
	add.s32 	%r2227, %r2096, %r2225;
	ld.shared.u64 	%rd41, [%r2227+26112];
	add.s32 	%r2228, %r434, 5760;
	setp.ge.s32 	%p356, %r2228, %r436;
	@%p356 bra 	$L__BB13_330;
	ld.shared.u32 	%r2229, [%r435+23040];
	add.s64 	%rd423, %rd41, %rd25;
	shl.b64 	%rd424, %rd423, 2;
	add.s64 	%rd425, %rd24, %rd424;
	st.global.u32 	[%rd425+23040], %r2229;
$L__BB13_330:
	bar.warp.sync 	-1;
	shl.b32 	%r2230, %r365, 3;
	add.s32 	%r2232, %r2096, %r2230;
	ld.shared.u64 	%rd426, [%r2232+26112];
	add.s64 	%rd42, %rd426, %rd25;
	or.b32  	%r2233, %r434, 6144;
	setp.ge.s32 	%p357, %r2233, %r436;
	@%p357 bra 	$L__BB13_332;
	ld.shared.u32 	%r2234, [%r435+24576];
	shl.b64 	%rd427, %rd42, 2;
	add.s64 	%rd428, %rd24, %rd427;
	st.global.u32 	[%rd428+24576], %r2234;
$L__BB13_332:
	bar.warp.sync 	-1;
$L__BB13_333:
	ret;

}
	// .globl	_ZN3cub18CUB_300001_SM_10006detail10radix_sort31DeviceRadixSortSingleTileKernelINS1_5radix10policy_hubIffyE10Policy1000ELNS0_9SortOrderE1EffyNS1_21identity_decomposer_tEEEvPKT1_PSA_PKT2_PSE_T3_iiT4_
.visible .entry _ZN3cub18CUB_300001_SM_10006detail10radix_sort31DeviceRadixSortSingleTileKernelINS1_5radix10policy_hubIffyE10Policy1000ELNS0_9SortOrderE1EffyNS1_21identity_decomposer_tEEEvPKT1_PSA_PKT2_PSE_T3_iiT4_(
	.param .u64 .ptr .align 1 _ZN3cub18CUB_300001_SM_10006detail10radix_sort31DeviceRadixSortSingleTileKernelINS1_5radix10policy_hubIffyE10Policy1000ELNS0_9SortOrderE1EffyNS1_21identity_decomposer_tEEEvPKT1_PSA_PKT2_PSE_T3_iiT4__param_0,
	.param .u64 .ptr .align 1 _ZN3cub18CUB_300001_SM_10006detail10radix_sort31DeviceRadixSortSingleTileKernelINS1_5radix10policy_hubIffyE10Policy1000ELNS0_9SortOrderE1EffyNS1_21identity_decomposer_tEEEvPKT1_PSA_PKT2_PSE_T3_iiT4__param_1,
	.param .u64 .ptr .align 1 _ZN3cub18CUB_300001_SM_10006detail10radix_sort31DeviceRadixSortSingleTileKernelINS1_5radix10policy_hubIffyE10Policy1000ELNS0_9SortOrderE1EffyNS1_21identity_decomposer_tEEEvPKT1_PSA_PKT2_PSE_T3_iiT4__param_2,
	.param .u64 .ptr .align 1 _ZN3cub18CUB_300001_SM_10006detail10radix_sort31DeviceRadixSortSingleTileKernelINS1_5radix10policy_hubIffyE10Policy1000ELNS0_9SortOrderE1EffyNS1_21identity_decomposer_tEEEvPKT1_PSA_PKT2_PSE_T3_iiT4__param_3,
	.param .u64 _ZN3cub18CUB_300001_SM_10006detail10radix_sort31DeviceRadixSortSingleTileKernelINS1_5radix10policy_hubIffyE10Policy1000ELNS0_9SortOrderE1EffyNS1_21identity_decomposer_tEEEvPKT1_PSA_PKT2_PSE_T3_iiT4__param_4,
	.param .u32 _ZN3cub18CUB_300001_SM_10006detail10radix_sort31DeviceRadixSortSingleTileKernelINS1_5radix10policy_hubIffyE10Policy1000ELNS0_9SortOrderE1EffyNS1_21identity_decomposer_tEEEvPKT1_PSA_PKT2_PSE_T3_iiT4__param_5,
	.param .u32 _ZN3cub18CUB_300001_SM_10006detail10radix_sort31DeviceRadixSortSingleTileKernelINS1_5radix10policy_hubIffyE10Policy1000ELNS0_9SortOrderE1EffyNS1_21identity_decomposer_tEEEvPKT1_PSA_PKT2_PSE_T3_iiT4__param_6,
	.param .align 1 .b8 _ZN3cub18CUB_300001_SM_10006detail10radix_sort31DeviceRadixSortSingleTileKernelINS1_5radix10policy_hubIffyE10Policy1000ELNS0_9SortOrderE1EffyNS1_21identity_decomposer_tEEEvPKT1_PSA_PKT2_PSE_T3_iiT4__param_7[1]
)
.maxntid 256
.minnctapersm 1
{
	.reg .pred 	%p<130>;
	.reg .b16 	%rs<39>;
	.reg .b32 	%r<805>;
	.reg .b32 	%f<153>;
	.reg .b64 	%rd<37>;
	// demoted variable
	.shared .align 16 .b8 _ZZN3cub18CUB_300001_SM_10006detail10radix_sort31DeviceRadixSortSingleTileKernelINS1_5radix10policy_hubIffyE10Policy1000ELNS0_9SortOrderE1EffyNS1_21identity_decomposer_tEEEvPKT1_PSA_PKT2_PSE_T3_iiT4_E12temp_storage[33856];
	ld.param.u64 	%rd10, [_ZN3cub18CUB_300001_SM_10006detail10radix_sort31DeviceRadixSortSingleTileKernelINS1_5radix10policy_hubIffyE10Policy1000ELNS0_9SortOrderE1EffyNS1_21identity_decomposer_tEEEvPKT1_PSA_PKT2_PSE_T3_iiT4__param_0];
	ld.param.u64 	%rd6, [_ZN3cub18CUB_300001_SM_10006detail10radix_sort31DeviceRadixSortSingleTileKernelINS1_5radix10policy_hubIffyE10Policy1000ELNS0_9SortOrderE1EffyNS1_21identity_decomposer_tEEEvPKT1_PSA_PKT2_PSE_T3_iiT4__param_1];
	ld.param.u64 	%rd7, [_ZN3cub18CUB_300001_SM_10006detail10radix_sort31DeviceRadixSortSingleTileKernelINS1_5radix10policy_hubIffyE10Policy1000ELNS0_9SortOrderE1EffyNS1_21identity_decomposer_tEEEvPKT1_PSA_PKT2_PSE_T3_iiT4__param_2];
	ld.param.u64 	%rd8, [_ZN3cub18CUB_300001_SM_10006detail10radix_sort31DeviceRadixSortSingleTileKernelINS1_5radix10policy_hubIffyE10Policy1000ELNS0_9SortOrderE1EffyNS1_21identity_decomposer_tEEEvPKT1_PSA_PKT2_PSE_T3_iiT4__param_3];
	ld.param.u64 	%rd9, [_ZN3cub18CUB_300001_SM_10006detail10radix_sort31DeviceRadixSortSingleTileKernelINS1_5radix10policy_hubIffyE10Policy1000ELNS0_9SortOrderE1EffyNS1_21identity_decomposer_tEEEvPKT1_PSA_PKT2_PSE_T3_iiT4__param_4];
	ld.param.u32 	%r228, [_ZN3cub18CUB_300001_SM_10006detail10radix_sort31DeviceRadixSortSingleTileKernelINS1_5radix10policy_hubIffyE10Policy1000ELNS0_9SortOrderE1EffyNS1_21identity_decomposer_tEEEvPKT1_PSA_PKT2_PSE_T3_iiT4__param_5];
	ld.param.u32 	%r229, [_ZN3cub18CUB_300001_SM_10006detail10radix_sort31DeviceRadixSortSingleTileKernelINS1_5radix10policy_hubIffyE10Policy1000ELNS0_9SortOrderE1EffyNS1_21identity_decomposer_tEEEvPKT1_PSA_PKT2_PSE_T3_iiT4__param_6];
	cvta.to.global.u64 	%rd11, %rd10;
	cvt.u32.u64 	%r1, %rd9;
	mov.u32 	%r2, %tid.x;
	mul.lo.s32 	%r3, %r2, 19;
	setp.ge.s32 	%p1, %r3, %r1;
	mul.wide.u32 	%rd12, %r3, 4;
	add.s64 	%rd1, %rd11, %rd12;
	mov.b32 	%r763, -1;
	@%p1 bra 	$L__BB14_2;
	ld.global.u32 	%r763, [%rd1];
$L__BB14_2:
	add.s32 	%r6, %r3, 1;
	setp.ge.s32 	%p2, %r6, %r1;
	mov.b32 	%r764, -1;
	@%p2 bra 	$L__BB14_4;
	ld.global.u32 	%r764, [%rd1+4];
$L__BB14_4:
	add.s32 	%r9, %r3, 2;
	setp.ge.s32 	%p3, %r9, %r1;
	mov.b32 	%r765, -1;
	@%p3 bra 	$L__BB14_6;
	ld.global.u32 	%r765, [%rd1+8];
$L__BB14_6:
	add.s32 	%r12, %r3, 3;
	setp.ge.s32 	%p4, %r12, %r1;
	mov.b32 	%r766, -1;
	@%p4 bra 	$L__BB14_8;
	ld.global.u32 	%r766, [%rd1+12];
$L__BB14_8:
	add.s32 	%r15, %r3, 4;
	setp.ge.s32 	%p5, %r15, %r1;
	mov.b32 	%r767, -1;
	@%p5 bra 	$L__BB14_10;
	ld.global.u32 	%r767, [%rd1+16];
$L__BB14_10:
	add.s32 	%r18, %r3, 5;
	setp.ge.s32 	%p6, %r18, %r1;
	mov.b32 	%r768, -1;
	@%p6 bra 	$L__BB14_12;
	ld.global.u32 	%r768, [%rd1+20];
$L__BB14_12:
	add.s32 	%r21, %r3, 6;
	setp.ge.s32 	%p7, %r21, %r1;
	mov.b32 	%r769, -1;
	@%p7 bra 	$L__BB14_14;
	ld.global.u32 	%r769, [%rd1+24];
$L__BB14_14:
	add.s32 	%r24, %r3, 7;
	setp.ge.s32 	%p8, %r24, %r1;
	mov.b32 	%r770, -1;
	@%p8 bra 	$L__BB14_16;
	ld.global.u32 	%r770, [%rd1+28];
$L__BB14_16:
	add.s32 	%r27, %r3, 8;
	setp.ge.s32 	%p9, %r27, %r1;
	mov.b32 	%r771, -1;
	@%p9 bra 	$L__BB14_18;
	ld.global.u32 	%r771, [%rd1+32];
$L__BB14_18:
	add.s32 	%r30, %r3, 9;
	setp.ge.s32 	%p10, %r30, %r1;
	mov.b32 	%r772, -1;
	@%p10 bra 	$L__BB14_20;
	ld.global.u32 	%r772, [%rd1+36];
$L__BB14_20:
	add.s32 	%r33, %r3, 10;
	setp.ge.s32 	%p11, %r33, %r1;
	mov.b32 	%r773, -1;
	@%p11 bra 	$L__BB14_22;
	ld.global.u32 	%r773, [%rd1+40];
$L__BB14_22:
	add.s32 	%r36, %r3, 11;
	setp.ge.s32 	%p12, %r36, %r1;
	mov.b32 	%r774, -1;
	@%p12 bra 	$L__BB14_24;
	ld.global.u32 	%r774, [%rd1+44];
$L__BB14_24:
	add.s32 	%r39, %r3, 12;
	setp.ge.s32 	%p13, %r39, %r1;
	mov.b32 	%r775, -1;
	@%p13 bra 	$L__BB14_26;
	ld.global.u32 	%r775, [%rd1+48];
$L__BB14_26:
	add.s32 	%r42, %r3, 13;
	setp.ge.s32 	%p14, %r42, %r1;
	mov.b32 	%r776, -1;
	@%p14 bra 	$L__BB14_28;
	ld.global.u32 	%r776, [%rd1+52];
$L__BB14_28:
	add.s32 	%r45, %r3, 14;
	setp.ge.s32 	%p15, %r45, %r1;
	mov.b32 	%r777, -1;
	@%p15 bra 	$L__BB14_30;
	ld.global.u32 	%r777, [%rd1+56];
$L__BB14_30:
	add.s32 	%r48, %r3, 15;
	setp.ge.s32 	%p16, %r48, %r1;
	mov.b32 	%r778, -1;
	@%p16 bra 	$L__BB14_32;
	ld.global.u32 	%r778, [%rd1+60];
$L__BB14_32:
	add.s32 	%r51, %r3, 16;
	setp.ge.s32 	%p17, %r51, %r1;
	mov.b32 	%r779, -1;
	@%p17 bra 	$L__BB14_34;
	ld.global.u32 	%r779, [%rd1+64];
$L__BB14_34:
	add.s32 	%r54, %r3, 17;
	setp.ge.s32 	%p18, %r54, %r1;
	mov.b32 	%r780, -1;
	@%p18 bra 	$L__BB14_36;
	ld.global.u32 	%r780, [%rd1+68];
$L__BB14_36:
	add.s32 	%r57, %r3, 18;
	setp.ge.s32 	%p19, %r57, %r1;
	mov.b32 	%r781, -1;
	@%p19 bra 	$L__BB14_38;
	ld.global.u32 	%r781, [%rd1+72];
$L__BB14_38:
	bar.sync 	0;
	mov.b64 	{%r249, %r250}, %rd9;
	shfl.sync.idx.b32	%r60|%p20, %r249, 0, 31, -1;
	shfl.sync.idx.b32	%r251|%p21, %r250, 0, 31, -1;
	mov.b64 	%rd2, {%r60, %r251};
	setp.ge.s32 	%p22, %r3, %r60;
	cvta.to.global.u64 	%rd13, %rd7;
	add.s64 	%rd3, %rd13, %rd12;
	@%p22 bra 	$L__BB14_40;
	ld.global.f32 	%f152, [%rd3];
$L__BB14_40:
	setp.ge.s32 	%p23, %r6, %r60;
	@%p23 bra 	$L__BB14_42;
	ld.global.f32 	%f151, [%rd3+4];
$L__BB14_42:
	setp.ge.s32 	%p24, %r9, %r60;
	@%p24 bra 	$L__BB14_44;
	ld.global.f32 	%f150, [%rd3+8];
$L__BB14_44:
	setp.ge.s32 	%p25, %r12, %r60;
	@%p25 bra 	$L__BB14_46;
	ld.global.f32 	%f149, [%rd3+12];
$L__BB14_46:
	setp.ge.s32 	%p26, %r15, %r60;
	@%p26 bra 	$L__BB14_48;
	ld.global.f32 	%f148, [%rd3+16];
$L__BB14_48:
	setp.ge.s32 	%p27, %r18, %r60;
	@%p27 bra 	$L__BB14_50;
	ld.global.f32 	%f147, [%rd3+20];
$L__BB14_50:
	setp.ge.s32 	%p28, %r21, %r60;
	@%p28 bra 	$L__BB14_52;
	ld.global.f32 	%f146, [%rd3+24];
$L__BB14_52:
	setp.ge.s32 	%p29, %r24, %r60;
	@%p29 bra 	$L__BB14_54;
	ld.global.f32 	%f145, [%rd3+28];
$L__BB14_54:
	setp.ge.s32 	%p30, %r27, %r60;
	@%p30 bra 	$L__BB14_56;
	ld.global.f32 	%f144, [%rd3+32];
$L__BB14_56:
	setp.ge.s32 	%p31, %r30, %r60;
	@%p31 bra 	$L__BB14_58;
	ld.global.f32 	%f143, [%rd3+36];
$L__BB14_58:
	setp.ge.s32 	%p32, %r33, %r60;
	@%p32 bra 	$L__BB14_60;
	ld.global.f32 	%f142, [%rd3+40];
$L__BB14_60:
	setp.ge.s32 	%p33, %r36, %r60;
	@%p33 bra 	$L__BB14_62;
	ld.global.f32 	%f141, [%rd3+44];
$L__BB14_62:
	setp.ge.s32 	%p34, %r39, %r60;
	@%p34 bra 	$L__BB14_64;
	ld.global.f32 	%f140, [%rd3+48];
$L__BB14_64:
	setp.ge.s32 	%p35, %r42, %r60;
	@%p35 bra 	$L__BB14_66;
	ld.global.f32 	%f139, [%rd3+52];
$L__BB14_66:
	setp.ge.s32 	%p36, %r45, %r60;
	@%p36 bra 	$L__BB14_68;
	ld.global.f32 	%f138, [%rd3+56];
$L__BB14_68:
	setp.ge.s32 	%p37, %r48, %r60;
	@%p37 bra 	$L__BB14_70;
	ld.global.f32 	%f137, [%rd3+60];
$L__BB14_70:
	setp.ge.s32 	%p38, %r51, %r60;
	@%p38 bra 	$L__BB14_72;
	ld.global.f32 	%f136, [%rd3+64];
$L__BB14_72:
	setp.ge.s32 	%p39, %r54, %r60;
	@%p39 bra 	$L__BB14_74;
	ld.global.f32 	%f135, [%rd3+68];
$L__BB14_74:
	setp.ge.s32 	%p40, %r57, %r60;
	@%p40 bra 	$L__BB14_76;
	ld.global.f32 	%f134, [%rd3+72];
$L__BB14_76:
	bar.sync 	0;
	setp.gt.s32 	%p41, %r763, -1;
	selp.b32 	%r253, -2147483648, -1, %p41;
	xor.b32  	%r802, %r253, %r763;
	setp.gt.s32 	%p42, %r764, -1;
	selp.b32 	%r254, -2147483648, -1, %p42;
	xor.b32  	%r801, %r254, %r764;
	setp.gt.s32 	%p43, %r765, -1;
	selp.b32 	%r255, -2147483648, -1, %p43;
	xor.b32  	%r800, %r255, %r765;
	setp.gt.s32 	%p44, %r766, -1;
	selp.b32 	%r256, -2147483648, -1, %p44;
	xor.b32  	%r799, %r256, %r766;
	setp.gt.s32 	%p45, %r767, -1;
	selp.b32 	%r257, -2147483648, -1, %p45;
	xor.b32  	%r798, %r257, %r767;
	setp.gt.s32 	%p46, %r768, -1;
	selp.b32 	%r258, -2147483648, -1, %p46;
	xor.b32  	%r797, %r258, %r768;
	setp.gt.s32 	%p47, %r769, -1;
	selp.b32 	%r259, -2147483648, -1, %p47;
	xor.b32  	%r796, %r259, %r769;
	setp.gt.s32 	%p48, %r770, -1;
	selp.b32 	%r260, -2147483648, -1, %p48;
	xor.b32  	%r795, %r260, %r770;
	setp.gt.s32 	%p49, %r771, -1;
	selp.b32 	%r261, -2147483648, -1, %p49;
	xor.b32  	%r794, %r261, %r771;
	setp.gt.s32 	%p50, %r772, -1;
	selp.b32 	%r262, -2147483648, -1, %p50;
	xor.b32  	%r793, %r262, %r772;
	setp.gt.s32 	%p51, %r773, -1;
	selp.b32 	%r263, -2147483648, -1, %p51;
	xor.b32  	%r792, %r263, %r773;
	setp.gt.s32 	%p52, %r774, -1;
	selp.b32 	%r264, -2147483648, -1, %p52;
	xor.b32  	%r791, %r264, %r774;
	setp.gt.s32 	%p53, %r775, -1;
	selp.b32 	%r265, -2147483648, -1, %p53;
	xor.b32  	%r790, %r265, %r775;
	setp.gt.s32 	%p54, %r776, -1;
	selp.b32 	%r266, -2147483648, -1, %p54;
	xor.b32  	%r789, %r266, %r776;
	setp.gt.s32 	%p55, %r777, -1;
	selp.b32 	%r267, -2147483648, -1, %p55;
	xor.b32  	%r788, %r267, %r777;
	setp.gt.s32 	%p56, %r778, -1;
	selp.b32 	%r268, -2147483648, -1, %p56;
	xor.b32  	%r787, %r268, %r778;
	setp.gt.s32 	%p57, %r779, -1;
	selp.b32 	%r269, -2147483648, -1, %p57;
	xor.b32  	%r786, %r269, %r779;
	setp.gt.s32 	%p58, %r780, -1;
	selp.b32 	%r270, -2147483648, -1, %p58;
	xor.b32  	%r785, %r270, %r780;
	setp.gt.s32 	%p59, %r781, -1;
	selp.b32 	%r271, -2147483648, -1, %p59;
	xor.b32  	%r784, %r271, %r781;
	shr.u32 	%r80, %r2, 5;
	shl.b32 	%r272, %r2, 2;
	mov.u32 	%r273, _ZZN3cub18CUB_300001_SM_10006detail10radix_sort31DeviceRadixSortSingleTileKernelINS1_5radix10policy_hubIffyE10Policy1000ELNS0_9SortOrderE1EffyNS1_21identity_decomposer_tEEEvPKT1_PSA_PKT2_PSE_T3_iiT4_E12temp_storage;
	add.s32 	%r81, %r273, %r272;
	shl.b32 	%r274, %r2, 7;
	add.s32 	%r82, %r81, %r274;
	shl.b32 	%r275, %r80, 2;
	add.s32 	%r276, %r273, %r275;
	add.s32 	%r83, %r276, 33792;
	mad.lo.s32 	%r84, %r2, -56, %r82;
	add.s32 	%r783, %r228, 6;
	sub.s32 	%r782, %r229, %r228;
$L__BB14_77:
	add.s32 	%r336, %r783, -6;
	min.s32 	%r279, %r782, 6;
	mov.b32 	%r365, 0;
	st.shared.u32 	[%r81], %r365;
	st.shared.u32 	[%r81+1024], %r365;
	st.shared.u32 	[%r81+2048], %r365;
	st.shared.u32 	[%r81+3072], %r365;
	st.shared.u32 	[%r81+4096], %r365;
	st.shared.u32 	[%r81+5120], %r365;
	st.shared.u32 	[%r81+6144], %r365;
	st.shared.u32 	[%r81+7168], %r365;
	st.shared.u32 	[%r81+8192], %r365;
	st.shared.u32 	[%r81+9216], %r365;
	st.shared.u32 	[%r81+10240], %r365;
	st.shared.u32 	[%r81+11264], %r365;
	st.shared.u32 	[%r81+12288], %r365;
	st.shared.u32 	[%r81+13312], %r365;
	st.shared.u32 	[%r81+14336], %r365;
	st.shared.u32 	[%r81+15360], %r365;
	st.shared.u32 	[%r81+16384], %r365;
	st.shared.u32 	[%r81+17408], %r365;
	st.shared.u32 	[%r81+18432], %r365;
	st.shared.u32 	[%r81+19456], %r365;
	st.shared.u32 	[%r81+20480], %r365;
	st.shared.u32 	[%r81+21504], %r365;
	st.shared.u32 	[%r81+22528], %r365;
	st.shared.u32 	[%r81+23552], %r365;
	st.shared.u32 	[%r81+24576], %r365;
	st.shared.u32 	[%r81+25600], %r365;
	st.shared.u32 	[%r81+26624], %r365;
	st.shared.u32 	[%r81+27648], %r365;
	st.shared.u32 	[%r81+28672], %r365;
	st.shared.u32 	[%r81+29696], %r365;
	st.shared.u32 	[%r81+30720], %r365;
	st.shared.u32 	[%r81+31744], %r365;
	st.shared.u32 	[%r81+32768], %r365;
	// begin inline asm
	bmsk.clamp.b32 %r277, %r365, %r279;
	// end inline asm
	setp.eq.s32 	%p60, %r802, 2147483647;
	selp.b32 	%r281, -2147483648, %r802, %p60;
	// begin inline asm
	shr.b32 %r280, %r281, %r336;
	// end inline asm
	and.b32  	%r368, %r277, %r280;
	shl.b32 	%r369, %r368, 10;
	not.b32 	%r370, %r369;
	and.b32  	%r371, %r370, 31744;
	add.s32 	%r372, %r81, %r371;
	shr.u32 	%r373, %r368, 4;
	and.b32  	%r374, %r373, 268435454;
	sub.s32 	%r109, %r372, %r374;
	ld.shared.u16 	%rs1, [%r109+2];
	add.s16 	%rs20, %rs1, 1;
	st.shared.u16 	[%r109+2], %rs20;
	setp.eq.s32 	%p61, %r801, 2147483647;
	selp.b32 	%r284, -2147483648, %r801, %p61;
	// begin inline asm
	shr.b32 %r283, %r284, %r336;
	// end inline asm
	and.b32  	%r375, %r277, %r283;
	shl.b32 	%r376, %r375, 10;
	not.b32 	%r377, %r376;
	and.b32  	%r378, %r377, 31744;
	add.s32 	%r379, %r81, %r378;
	shr.u32 	%r380, %r375, 4;
	and.b32  	%r381, %r380, 268435454;
	sub.s32 	%r110, %r379, %r381;
	ld.shared.u16 	%rs2, [%r110+2];
	add.s16 	%rs21, %rs2, 1;
	st.shared.u16 	[%r110+2], %rs21;
	setp.eq.s32 	%p62, %r800, 2147483647;
	selp.b32 	%r287, -2147483648, %r800, %p62;
	// begin inline asm
	shr.b32 %r286, %r287, %r336;
	// end inline asm
	and.b32  	%r382, %r277, %r286;
	shl.b32 	%r383, %r382, 10;
	not.b32 	%r384, %r383;
	and.b32  	%r385, %r384, 31744;
	add.s32 	%r386, %r81, %r385;
	shr.u32 	%r387, %r382, 4;
	and.b32  	%r388, %r387, 268435454;
	sub.s32 	%r111, %r386, %r388;
	ld.shared.u16 	%rs3, [%r111+2];
	add.s16 	%rs22, %rs3, 1;
	st.shared.u16 	[%r111+2], %rs22;
	setp.eq.s32 	%p63, %r799, 2147483647;
	selp.b32 	%r290, -2147483648, %r799, %p63;
	// begin inline asm
	shr.b32 %r289, %r290, %r336;
	// end inline asm
	and.b32  	%r389, %r277, %r289;
	shl.b32 	%r390, %r389, 10;
	not.b32 	%r391, %r390;
	and.b32  	%r392, %r391, 31744;
	add.s32 	%r393, %r81, %r392;
	shr.u32 	%r394, %r389, 4;
	and.b32  	%r395, %r394, 268435454;
	sub.s32 	%r112, %r393, %r395;
	ld.shared.u16 	%rs4, [%r112+2];
	add.s16 	%rs23, %rs4, 1;
	st.shared.u16 	[%r112+2], %rs23;
	setp.eq.s32 	%p64, %r798, 2147483647;
	selp.b32 	%r293, -2147483648, %r798, %p64;
	// begin inline asm
	shr.b32 %r292, %r293, %r336;
	// end inline asm
	and.b32  	%r396, %r277, %r292;
	shl.b32 	%r397, %r396, 10;
	not.b32 	%r398, %r397;
	and.b32  	%r399, %r398, 31744;
	add.s32 	%r400, %r81, %r399;
	shr.u32 	%r401, %r396, 4;
	and.b32  	%r402, %r401, 268435454;
	sub.s32 	%r113, %r400, %r402;
	ld.shared.u16 	%rs5, [%r113+2];
	add.s16 	%rs24, %rs5, 1;
	st.shared.u16 	[%r113+2], %rs24;
	setp.eq.s32 	%p65, %r797, 2147483647;
	selp.b32 	%r296, -2147483648, %r797, %p65;
	// begin inline asm
	shr.b32 %r295, %r296, %r336;
	// end inline asm
	and.b32  	%r403, %r277, %r295;
	shl.b32 	%r404, %r403, 10;
	not.b32 	%r405, %r404;
	and.b32  	%r406, %r405, 31744;
	add.s32 	%r407, %r81, %r406;
	shr.u32 	%r408, %r403, 4;
	and.b32  	%r409, %r408, 268435454;
	sub.s32 	%r114, %r407, %r409;
	ld.shared.u16 	%rs6, [%r114+2];
	add.s16 	%rs25, %rs6, 1;
	st.shared.u16 	[%r114+2], %rs25;
	setp.eq.s32 	%p66, %r796, 2147483647;
	selp.b32 	%r299, -2147483648, %r796, %p66;
	// begin inline asm
	shr.b32 %r298, %r299, %r336;
	// end inline asm
	and.b32  	%r410, %r277, %r298;
	shl.b32 	%r411, %r410, 10;
	not.b32 	%r412, %r411;
	and.b32  	%r413, %r412, 31744;
	add.s32 	%r414, %r81, %r413;
	shr.u32 	%r415, %r410, 4;
	and.b32  	%r416, %r415, 268435454;
	sub.s32 	%r115, %r414, %r416;
	ld.shared.u16 	%rs7, [%r115+2];
	add.s16 	%rs26, %rs7, 1;
	st.shared.u16 	[%r115+2], %rs26;
	setp.eq.s32 	%p67, %r795, 2147483647;
	selp.b32 	%r302, -2147483648, %r795, %p67;
	// begin inline asm
	shr.b32 %r301, %r302, %r336;
	// end inline asm
	and.b32  	%r417, %r277, %r301;
	shl.b32 	%r418, %r417, 10;
	not.b32 	%r419, %r418;
	and.b32  	%r420, %r419, 31744;
	add.s32 	%r421, %r81, %r420;
	shr.u32 	%r422, %r417, 4;
	and.b32  	%r423, %r422, 268435454;
	sub.s32 	%r116, %r421, %r423;
	ld.shared.u16 	%rs8, [%r116+2];
	add.s16 	%rs27, %rs8, 1;
	st.shared.u16 	[%r116+2], %rs27;
	setp.eq.s32 	%p68, %r794, 2147483647;
	selp.b32 	%r305, -2147483648, %r794, %p68;
	// begin inline asm
	shr.b32 %r304, %r305, %r336;
	// end inline asm
	and.b32  	%r424, %r277, %r304;
	shl.b32 	%r425, %r424, 10;
	not.b32 	%r426, %r425;
	and.b32  	%r427, %r426, 31744;
	add.s32 	%r428, %r81, %r427;
	shr.u32 	%r429, %r424, 4;
	and.b32  	%r430, %r429, 268435454;
	sub.s32 	%r117, %r428, %r430;
	ld.shared.u16 	%rs9, [%r117+2];
	add.s16 	%rs28, %rs9, 1;
	st.shared.u16 	[%r117+2], %rs28;
	setp.eq.s32 	%p69, %r793, 2147483647;
	selp.b32 	%r308, -2147483648, %r793, %p69;
	// begin inline asm
	shr.b32 %r307, %r308, %r336;
	// end inline asm
	and.b32  	%r431, %r277, %r307;
	shl.b32 	%r432, %r431, 10;
	not.b32 	%r433, %r432;
	and.b32  	%r434, %r433, 31744;
	add.s32 	%r435, %r81, %r434;
	shr.u32 	%r436, %r431, 4;
	and.b32  	%r437, %r436, 268435454;
	sub.s32 	%r118, %r435, %r437;
	ld.shared.u16 	%rs10, [%r118+2];
	add.s16 	%rs29, %rs10, 1;
	st.shared.u16 	[%r118+2], %rs29;
	setp.eq.s32 	%p70, %r792, 2147483647;
	selp.b32 	%r311, -2147483648, %r792, %p70;
	// begin inline asm
	shr.b32 %r310, %r311, %r336;
	// end inline asm
	and.b32  	%r438, %r277, %r310;
	shl.b32 	%r439, %r438, 10;
	not.b32 	%r440, %r439;
	and.b32  	%r441, %r440, 31744;
	add.s32 	%r442, %r81, %r441;
	shr.u32 	%r443, %r438, 4;
	and.b32  	%r444, %r443, 268435454;
	sub.s32 	%r119, %r442, %r444;
	ld.shared.u16 	%rs11, [%r119+2];
	add.s16 	%rs30, %rs11, 1;
	st.shared.u16 	[%r119+2], %rs30;
	setp.eq.s32 	%p71, %r791, 2147483647;
	selp.b32 	%r314, -2147483648, %r791, %p71;
	// begin inline asm
	shr.b32 %r313, %r314, %r336;
	// end inline asm
	and.b32  	%r445, %r277, %r313;
	shl.b32 	%r446, %r445, 10;
	not.b32 	%r447, %r446;
	and.b32  	%r448, %r447, 31744;
	add.s32 	%r449, %r81, %r448;
	shr.u32 	%r450, %r445, 4;
	and.b32  	%r451, %r450, 268435454;
	sub.s32 	%r120, %r449, %r451;
	ld.shared.u16 	%rs12, [%r120+2];
	add.s16 	%rs31, %rs12, 1;
	st.shared.u16 	[%r120+2], %rs31;
	setp.eq.s32 	%p72, %r790, 2147483647;
	selp.b32 	%r317, -2147483648, %r790, %p72;
	// begin inline asm
	shr.b32 %r316, %r317, %r336;
	// end inline asm
	and.b32  	%r452, %r277, %r316;
	shl.b32 	%r453, %r452, 10;
	not.b32 	%r454, %r453;
	and.b32  	%r455, %r454, 31744;
	add.s32 	%r456, %r81, %r455;
	shr.u32 	%r457, %r452, 4;
	and.b32  	%r458, %r457, 268435454;
	sub.s32 	%r121, %r456, %r458;
	ld.shared.u16 	%rs13, [%r121+2];
	add.s16 	%rs32, %rs13, 1;
	st.shared.u16 	[%r121+2], %rs32;
	setp.eq.s32 	%p73, %r789, 2147483647;
	selp.b32 	%r320, -2147483648, %r789, %p73;
	// begin inline asm
	shr.b32 %r319, %r320, %r336;
	// end inline asm
	and.b32  	%r459, %r277, %r319;
	shl.b32 	%r460, %r459, 10;
	not.b32 	%r461, %r460;
	and.b32  	%r462, %r461, 31744;
	add.s32 	%r463, %r81, %r462;
	shr.u32 	%r464, %r459, 4;
	and.b32  	%r465, %r464, 268435454;
	sub.s32 	%r122, %r463, %r465;
	ld.shared.u16 	%rs14, [%r122+2];
	add.s16 	%rs33, %rs14, 1;
	st.shared.u16 	[%r122+2], %rs33;
	setp.eq.s32 	%p74, %r788, 2147483647;
	selp.b32 	%r323, -2147483648, %r788, %p74;
	// begin inline asm
	shr.b32 %r322, %r323, %r336;
	// end inline asm
	and.b32  	%r466, %r277, %r322;
	shl.b32 	%r467, %r466, 10;
	not.b32 	%r468, %r467;
	and.b32  	%r469, %r468, 31744;
	add.s32 	%r470, %r81, %r469;
	shr.u32 	%r471, %r466, 4;
	and.b32  	%r472, %r471, 268435454;
	sub.s32 	%r123, %r470, %r472;
	ld.shared.u16 	%rs15, [%r123+2];
	add.s16 	%rs34, %rs15, 1;
	st.shared.u16 	[%r123+2], %rs34;
	setp.eq.s32 	%p75, %r787, 2147483647;
	selp.b32 	%r326, -2147483648, %r787, %p75;
	// begin inline asm
	shr.b32 %r325, %r326, %r336;
	// end inline asm
	and.b32  	%r473, %r277, %r325;
	shl.b32 	%r474, %r473, 10;
	not.b32 	%r475, %r474;
	and.b32  	%r476, %r475, 31744;
	add.s32 	%r477, %r81, %r476;
	shr.u32 	%r478, %r473, 4;
	and.b32  	%r479, %r478, 268435454;
	sub.s32 	%r124, %r477, %r479;
	ld.shared.u16 	%rs16, [%r124+2];
	add.s16 	%rs35, %rs16, 1;
	st.shared.u16 	[%r124+2], %rs35;
	setp.eq.s32 	%p76, %r786, 2147483647;
	selp.b32 	%r329, -2147483648, %r786, %p76;
	// begin inline asm
	shr.b32 %r328, %r329, %r336;
	// end inline asm
	and.b32  	%r480, %r277, %r328;
	shl.b32 	%r481, %r480, 10;
	not.b32 	%r482, %r481;
	and.b32  	%r483, %r482, 31744;
	add.s32 	%r484, %r81, %r483;
	shr.u32 	%r485, %r480, 4;
	and.b32  	%r486, %r485, 268435454;
	sub.s32 	%r125, %r484, %r486;
	ld.shared.u16 	%rs17, [%r125+2];
	add.s16 	%rs36, %rs17, 1;
	st.shared.u16 	[%r125+2], %rs36;
	setp.eq.s32 	%p77, %r785, 2147483647;
	selp.b32 	%r332, -2147483648, %r785, %p77;
	// begin inline asm
	shr.b32 %r331, %r332, %r336;
	// end inline asm
	and.b32  	%r487, %r277, %r331;
	shl.b32 	%r488, %r487, 10;
	not.b32 	%r489, %r488;
	and.b32  	%r490, %r489, 31744;
	add.s32 	%r491, %r81, %r490;
	shr.u32 	%r492, %r487, 4;
	and.b32  	%r493, %r492, 268435454;
	sub.s32 	%r126, %r491, %r493;
	ld.shared.u16 	%rs18, [%r126+2];
	add.s16 	%rs37, %rs18, 1;
	st.shared.u16 	[%r126+2], %rs37;
	setp.eq.s32 	%p78, %r784, 2147483647;
	selp.b32 	%r335, -2147483648, %r784, %p78;
	// begin inline asm
	shr.b32 %r334, %r335, %r336;
	// end inline asm
	and.b32  	%r494, %r277, %r334;
	shl.b32 	%r495, %r494, 10;
	not.b32 	%r496, %r495;
	and.b32  	%r497, %r496, 31744;
	add.s32 	%r498, %r81, %r497;
	shr.u32 	%r499, %r494, 4;
	and.b32  	%r500, %r499, 268435454;
	sub.s32 	%r127, %r498, %r500;
	ld.shared.u16 	%rs19, [%r127+2];
	add.s16 	%rs38, %rs19, 1;
	st.shared.u16 	[%r127+2], %rs38;
	bar.sync 	0;
	ld.shared.u32 	%r128, [%r82];
	ld.shared.u32 	%r501, [%r82+4];
	ld.shared.u32 	%r502, [%r82+8];
	ld.shared.u32 	%r503, [%r82+12];
	ld.shared.u32 	%r504, [%r82+16];
	ld.shared.u32 	%r505, [%r82+20];
	ld.shared.u32 	%r506, [%r82+24];
	ld.shared.u32 	%r507, [%r82+28];
	ld.shared.u32 	%r508, [%r82+32];
	ld.shared.u32 	%r509, [%r82+36];
	ld.shared.u32 	%r510, [%r82+40];
	ld.shared.u32 	%r511, [%r82+44];
	ld.shared.u32 	%r512, [%r82+48];
	ld.shared.u32 	%r513, [%r82+52];
	ld.shared.u32 	%r514, [%r82+56];
	ld.shared.u32 	%r515, [%r82+60];
	ld.shared.u32 	%r516, [%r82+64];
	ld.shared.u32 	%r517, [%r82+68];
	ld.shared.u32 	%r518, [%r82+72];
	ld.shared.u32 	%r519, [%r82+76];
	ld.shared.u32 	%r520, [%r82+80];
	ld.shared.u32 	%r521, [%r82+84];
	ld.shared.u32 	%r522, [%r82+88];
	ld.shared.u32 	%r523, [%r82+92];
	ld.shared.u32 	%r524, [%r82+96];
	ld.shared.u32 	%r525, [%r82+100];
	ld.shared.u32 	%r526, [%r82+104];
	ld.shared.u32 	%r527, [%r82+108];
	ld.shared.u32 	%r528, [%r82+112];
	ld.shared.u32 	%r529, [%r82+116];
	ld.shared.u32 	%r530, [%r82+120];
	ld.shared.u32 	%r531, [%r82+124];
	ld.shared.u32 	%r532, [%r82+128];
	add.s32 	%r129, %r501, %r128;
	add.s32 	%r130, %r502, %r129;
	add.s32 	%r131, %r503, %r130;
	add.s32 	%r132, %r504, %r131;
	add.s32 	%r133, %r505, %r132;
	add.s32 	%r134, %r506, %r133;
	add.s32 	%r135, %r507, %r134;
	add.s32 	%r136, %r508, %r135;
	add.s32 	%r137, %r509, %r136;
	add.s32 	%r138, %r510, %r137;
	add.s32 	%r139, %r511, %r138;
	add.s32 	%r140, %r512, %r139;
	add.s32 	%r141, %r513, %r140;
	add.s32 	%r142, %r514, %r141;
	add.s32 	%r143, %r515, %r142;
	add.s32 	%r144, %r516, %r143;
	add.s32 	%r145, %r517, %r144;
	add.s32 	%r146, %r518, %r145;
	add.s32 	%r147, %r519, %r146;
	add.s32 	%r148, %r520, %r147;
	add.s32 	%r149, %r521, %r148;
	add.s32 	%r150, %r522, %r149;
	add.s32 	%r151, %r523, %r150;
	add.s32 	%r152, %r524, %r151;
	add.s32 	%r153, %r525, %r152;
	add.s32 	%r154, %r526, %r153;
	add.s32 	%r155, %r527, %r154;
	add.s32 	%r156, %r528, %r155;
	add.s32 	%r157, %r529, %r156;
	add.s32 	%r158, %r530, %r157;
	add.s32 	%r159, %r531, %r158;
	add.s32 	%r342, %r532, %r159;
	// begin inline asm
	mov.u32 %r337, %laneid;
	// end inline asm
	mov.b32 	%r340, 1;
	mov.b32 	%r367, -1;
	// begin inline asm
	{  .reg .u32 r0;  .reg .pred p;  shfl.sync.up.b32 r0|p, %r342, %r340, %r365, %r367;  @p add.u32 r0, r0, %r342;  mov.u32 %r338, r0;}
	// end inline asm
	mov.b32 	%r346, 2;
	// begin inline asm
	{  .reg .u32 r0;  .reg .pred p;  shfl.sync.up.b32 r0|p, %r338, %r346, %r365, %r367;  @p add.u32 r0, r0, %r338;  mov.u32 %r344, r0;}
	// end inline asm
	mov.b32 	%r352, 4;
	// begin inline asm
	{  .reg .u32 r0;  .reg .pred p;  shfl.sync.up.b32 r0|p, %r344, %r352, %r365, %r367;  @p add.u32 r0, r0, %r344;  mov.u32 %r350, r0;}
	// end inline asm
	mov.b32 	%r358, 8;
	// begin inline asm
	{  .reg .u32 r0;  .reg .pred p;  shfl.sync.up.b32 r0|p, %r350, %r358, %r365, %r367;  @p add.u32 r0, r0, %r350;  mov.u32 %r356, r0;}
	// end inline asm
	mov.b32 	%r364, 16;
	// begin inline asm
	{  .reg .u32 r0;  .reg .pred p;  shfl.sync.up.b32 r0|p, %r356, %r364, %r365, %r367;  @p add.u32 r0, r0, %r356;  mov.u32 %r362, r0;}
	// end inline asm
	setp.ne.s32 	%p79, %r337, 31;
	@%p79 bra 	$L__BB14_79;
	st.shared.u32 	[%r83], %r362;
$L__BB14_79:
	sub.s32 	%r533, %r362, %r342;
	setp.gt.u32 	%p80, %r2, 31;
	setp.eq.s32 	%p81, %r80, 7;
	setp.eq.s32 	%p82, %r80, 6;
	setp.eq.s32 	%p83, %r80, 5;
	setp.eq.s32 	%p84, %r80, 4;
	setp.eq.s32 	%p85, %r80, 3;
	setp.eq.s32 	%p86, %r80, 2;
	setp.eq.s32 	%p87, %r80, 1;
	bar.sync 	0;
	ld.shared.v4.u32 	{%r534, %r535, %r536, %r537}, [_ZZN3cub18CUB_300001_SM_10006detail10radix_sort31DeviceRadixSortSingleTileKernelINS1_5radix10policy_hubIffyE10Policy1000ELNS0_9SortOrderE1EffyNS1_21identity_decomposer_tEEEvPKT1_PSA_PKT2_PSE_T3_iiT4_E12temp_storage+33792];
	selp.b32 	%r538, %r534, %r803, %p87;
	add.s32 	%r539, %r535, %r534;
	selp.b32 	%r540, %r539, %r538, %p86;
	add.s32 	%r541, %r539, %r536;
	selp.b32 	%r542, %r541, %r540, %p85;
	add.s32 	%r543, %r541, %r537;
	selp.b32 	%r544, %r543, %r542, %p84;
	ld.shared.v4.u32 	{%r545, %r546, %r547, %r548}, [_ZZN3cub18CUB_300001_SM_10006detail10radix_sort31DeviceRadixSortSingleTileKernelINS1_5radix10policy_hubIffyE10Policy1000ELNS0_9SortOrderE1EffyNS1_21identity_decomposer_tEEEvPKT1_PSA_PKT2_PSE_T3_iiT4_E12temp_storage+33808];
	add.s32 	%r549, %r543, %r545;
	selp.b32 	%r550, %r549, %r544, %p83;
	add.s32 	%r551, %r549, %r546;
	selp.b32 	%r552, %r551, %r550, %p82;
	add.s32 	%r553, %r551, %r547;
	selp.b32 	%r803, %r553, %r552, %p81;
	add.s32 	%r164, %r553, %r548;
	setp.ne.s32 	%p88, %r337, 0;
	selp.b32 	%r554, %r533, 0, %p88;
	add.s32 	%r555, %r803, %r554;
	or.pred  	%p89, %p80, %p88;
	selp.b32 	%r804, %r555, %r533, %p80;
	@%p89 bra 	$L__BB14_81;
	shl.b32 	%r804, %r164, 16;
	st.shared.u32 	[_ZZN3cub18CUB_300001_SM_10006detail10radix_sort31DeviceRadixSortSingleTileKernelINS1_5radix10policy_hubIffyE10Policy1000ELNS0_9SortOrderE1EffyNS1_21identity_decomposer_tEEEvPKT1_PSA_PKT2_PSE_T3_iiT4_E12temp_storage+33832], %r804;
$L__BB14_81:
	setp.eq.s32 	%p90, %r2, 0;
	bar.sync 	0;
	ld.shared.u32 	%r556, [_ZZN3cub18CUB_300001_SM_10006detail10radix_sort31DeviceRadixSortSingleTileKernelINS1_5radix10policy_hubIffyE10Policy1000ELNS0_9SortOrderE1EffyNS1_21identity_decomposer_tEEEvPKT1_PSA_PKT2_PSE_T3_iiT4_E12temp_storage+33832];
	selp.b32 	%r557, 0, %r556, %p90;
	add.s32 	%r558, %r804, %r557;
	add.s32 	%r559, %r128, %r558;
	add.s32 	%r560, %r129, %r558;
	add.s32 	%r561, %r130, %r558;
	add.s32 	%r562, %r131, %r558;
	add.s32 	%r563, %r132, %r558;
	add.s32 	%r564, %r133, %r558;
	add.s32 	%r565, %r134, %r558;
	add.s32 	%r566, %r135, %r558;
	add.s32 	%r567, %r136, %r558;
	add.s32 	%r568, %r137, %r558;
	add.s32 	%r569, %r138, %r558;
	add.s32 	%r570, %r139, %r558;
	add.s32 	%r571, %r140, %r558;
	add.s32 	%r572, %r141, %r558;
	add.s32 	%r573, %r142, %r558;
	add.s32 	%r574, %r143, %r558;
	add.s32 	%r575, %r144, %r558;
	add.s32 	%r576, %r145, %r558;
	add.s32 	%r577, %r146, %r558;
	add.s32 	%r578, %r147, %r558;
	add.s32 	%r579, %r148, %r558;
	add.s32 	%r580, %r149, %r558;
	add.s32 	%r581, %r150, %r558;
	add.s32 	%r582, %r151, %r558;
	add.s32 	%r583, %r152, %r558;
	add.s32 	%r584, %r153, %r558;
	add.s32 	%r585, %r154, %r558;
	add.s32 	%r586, %r155, %r558;
	add.s32 	%r587, %r156, %r558;
	add.s32 	%r588, %r157, %r558;
	add.s32 	%r589, %r158, %r558;
	add.s32 	%r590, %r159, %r558;
	st.shared.u32 	[%r82], %r558;
	st.shared.u32 	[%r82+4], %r559;
	st.shared.u32 	[%r82+8], %r560;
	st.shared.u32 	[%r82+12], %r561;
	st.shared.u32 	[%r82+16], %r562;
	st.shared.u32 	[%r82+20], %r563;
	st.shared.u32 	[%r82+24], %r564;
	st.shared.u32 	[%r82+28], %r565;
	st.shared.u32 	[%r82+32], %r566;
	st.shared.u32 	[%r82+36], %r567;
	st.shared.u32 	[%r82+40], %r568;
	st.shared.u32 	[%r82+44], %r569;
	st.shared.u32 	[%r82+48], %r570;
	st.shared.u32 	[%r82+52], %r571;
	st.shared.u32 	[%r82+56], %r572;
	st.shared.u32 	[%r82+60], %r573;
	st.shared.u32 	[%r82+64], %r574;
	st.shared.u32 	[%r82+68], %r575;
	st.shared.u32 	[%r82+72], %r576;
	st.shared.u32 	[%r82+76], %r577;
	st.shared.u32 	[%r82+80], %r578;
	st.shared.u32 	[%r82+84], %r579;
	st.shared.u32 	[%r82+88], %r580;
	st.shared.u32 	[%r82+92], %r581;
	st.shared.u32 	[%r82+96], %r582;
	st.shared.u32 	[%r82+100], %r583;
	st.shared.u32 	[%r82+104], %r584;
	st.shared.u32 	[%r82+108], %r585;
	st.shared.u32 	[%r82+112], %r586;
	st.shared.u32 	[%r82+116], %r587;
	st.shared.u32 	[%r82+120], %r588;
	st.shared.u32 	[%r82+124], %r589;
	st.shared.u32 	[%r82+128], %r590;
	bar.sync 	0;
	cvt.u32.u16 	%r591, %rs1;
	ld.shared.u16 	%r592, [%r109+2];
	add.s32 	%r168, %r592, %r591;
	cvt.u32.u16 	%r593, %rs2;
	ld.shared.u16 	%r594, [%r110+2];
	add.s32 	%r169, %r594, %r593;
	cvt.u32.u16 	%r595, %rs3;
	ld.shared.u16 	%r596, [%r111+2];
	add.s32 	%r170, %r596, %r595;
	cvt.u32.u16 	%r597, %rs4;
	ld.shared.u16 	%r598, [%r112+2];
	add.s32 	%r171, %r598, %r597;
	cvt.u32.u16 	%r599, %rs5;
	ld.shared.u16 	%r600, [%r113+2];
	add.s32 	%r172, %r600, %r599;
	cvt.u32.u16 	%r601, %rs6;
	ld.shared.u16 	%r602, [%r114+2];
	add.s32 	%r173, %r602, %r601;
	cvt.u32.u16 	%r603, %rs7;
	ld.shared.u16 	%r604, [%r115+2];
	add.s32 	%r174, %r604, %r603;
	cvt.u32.u16 	%r605, %rs8;
	ld.shared.u16 	%r606, [%r116+2];
	add.s32 	%r175, %r606, %r605;
	cvt.u32.u16 	%r607, %rs9;
	ld.shared.u16 	%r608, [%r117+2];
	add.s32 	%r176, %r608, %r607;
	cvt.u32.u16 	%r609, %rs10;
	ld.shared.u16 	%r610, [%r118+2];
	add.s32 	%r177, %r610, %r609;
	cvt.u32.u16 	%r611, %rs11;
	ld.shared.u16 	%r612, [%r119+2];
	add.s32 	%r178, %r612, %r611;
	cvt.u32.u16 	%r613, %rs12;
	ld.shared.u16 	%r614, [%r120+2];
	add.s32 	%r179, %r614, %r613;
	cvt.u32.u16 	%r615, %rs13;
	ld.shared.u16 	%r616, [%r121+2];
	add.s32 	%r180, %r616, %r615;
	cvt.u32.u16 	%r617, %rs14;
	ld.shared.u16 	%r618, [%r122+2];
	add.s32 	%r181, %r618, %r617;
	cvt.u32.u16 	%r619, %rs15;
	ld.shared.u16 	%r620, [%r123+2];
	add.s32 	%r182, %r620, %r619;
	cvt.u32.u16 	%r621, %rs16;
	ld.shared.u16 	%r622, [%r124+2];
	add.s32 	%r183, %r622, %r621;
	cvt.u32.u16 	%r623, %rs17;
	ld.shared.u16 	%r624, [%r125+2];
	add.s32 	%r184, %r624, %r623;
	cvt.u32.u16 	%r625, %rs18;
	ld.shared.u16 	%r626, [%r126+2];
	add.s32 	%r185, %r626, %r625;
	cvt.u32.u16 	%r627, %rs19;
	ld.shared.u16 	%r628, [%r127+2];
	add.s32 	%r186, %r628, %r627;
	bar.sync 	0;
	setp.lt.s32 	%p91, %r783, %r229;
	@%p91 bra 	$L__BB14_121;
	cvt.u64.u32 	%rd15, %r2;
	shl.b32 	%r629, %r168, 2;
	mov.u32 	%r630, _ZZN3cub18CUB_300001_SM_10006detail10radix_sort31DeviceRadixSortSingleTileKernelINS1_5radix10policy_hubIffyE10Policy1000ELNS0_9SortOrderE1EffyNS1_21identity_decomposer_tEEEvPKT1_PSA_PKT2_PSE_T3_iiT4_E12temp_storage;
	add.s32 	%r631, %r630, %r629;
	st.shared.u32 	[%r631], %r802;
	shl.b32 	%r632, %r169, 2;
	add.s32 	%r633, %r630, %r632;
	st.shared.u32 	[%r633], %r801;
	shl.b32 	%r634, %r170, 2;
	add.s32 	%r635, %r630, %r634;
	st.shared.u32 	[%r635], %r800;
	shl.b32 	%r636, %r171, 2;
	add.s32 	%r637, %r630, %r636;
	st.shared.u32 	[%r637], %r799;
	shl.b32 	%r638, %r172, 2;
	add.s32 	%r639, %r630, %r638;
	st.shared.u32 	[%r639], %r798;
	shl.b32 	%r640, %r173, 2;
	add.s32 	%r641, %r630, %r640;
	st.shared.u32 	[%r641], %r797;
	shl.b32 	%r642, %r174, 2;
	add.s32 	%r643, %r630, %r642;
	st.shared.u32 	[%r643], %r796;
	shl.b32 	%r644, %r175, 2;
	add.s32 	%r645, %r630, %r644;
	st.shared.u32 	[%r645], %r795;
	shl.b32 	%r646, %r176, 2;
	add.s32 	%r647, %r630, %r646;
	st.shared.u32 	[%r647], %r794;
	shl.b32 	%r648, %r177, 2;
	add.s32 	%r649, %r630, %r648;
	st.shared.u32 	[%r649], %r793;
	shl.b32 	%r650, %r178, 2;
	add.s32 	%r651, %r630, %r650;
	st.shared.u32 	[%r651], %r792;
	shl.b32 	%r652, %r179, 2;
	add.s32 	%r653, %r630, %r652;
	st.shared.u32 	[%r653], %r791;
	shl.b32 	%r654, %r180, 2;
	add.s32 	%r655, %r630, %r654;
	st.shared.u32 	[%r655], %r790;
	shl.b32 	%r656, %r181, 2;
	add.s32 	%r657, %r630, %r656;
	st.shared.u32 	[%r657], %r789;
	shl.b32 	%r658, %r182, 2;
	add.s32 	%r659, %r630, %r658;
	st.shared.u32 	[%r659], %r788;
	shl.b32 	%r660, %r183, 2;
	add.s32 	%r661, %r630, %r660;
	st.shared.u32 	[%r661], %r787;
	shl.b32 	%r662, %r184, 2;
	add.s32 	%r663, %r630, %r662;
	st.shared.u32 	[%r663], %r786;
	shl.b32 	%r664, %r185, 2;
	add.s32 	%r665, %r630, %r664;
	st.shared.u32 	[%r665], %r785;
	shl.b32 	%r666, %r186, 2;
	add.s32 	%r667, %r630, %r666;
	st.shared.u32 	[%r667], %r784;
	bar.sync 	0;
	mad.lo.s32 	%r187, %r2, -72, %r84;
	ld.shared.u32 	%r188, [%r187];
	ld.shared.u32 	%r189, [%r187+1024];
	ld.shared.u32 	%r190, [%r187+2048];
	ld.shared.u32 	%r191, [%r187+3072];
	ld.shared.u32 	%r192, [%r187+4096];
	ld.shared.u32 	%r193, [%r187+5120];
	ld.shared.u32 	%r194, [%r187+6144];
	ld.shared.u32 	%r195, [%r187+7168];
	ld.shared.u32 	%r196, [%r187+8192];
	ld.shared.u32 	%r197, [%r187+9216];
	ld.shared.u32 	%r198, [%r187+10240];
	ld.shared.u32 	%r199, [%r187+11264];
	ld.shared.u32 	%r200, [%r187+12288];
	ld.shared.u32 	%r201, [%r187+13312];
	ld.shared.u32 	%r202, [%r187+14336];
	ld.shared.u32 	%r203, [%r187+15360];
	ld.shared.u32 	%r204, [%r187+16384];
	ld.shared.u32 	%r205, [%r187+17408];
	ld.shared.u32 	%r206, [%r187+18432];
	bar.sync 	0;
	st.shared.f32 	[%r631], %f152;
	st.shared.f32 	[%r633], %f151;
	st.shared.f32 	[%r635], %f150;
	st.shared.f32 	[%r637], %f149;
	st.shared.f32 	[%r639], %f148;
	st.shared.f32 	[%r641], %f147;
	st.shared.f32 	[%r643], %f146;
	st.shared.f32 	[%r645], %f145;
	st.shared.f32 	[%r647], %f144;
	st.shared.f32 	[%r649], %f143;
	st.shared.f32 	[%r651], %f142;
	st.shared.f32 	[%r653], %f141;
	st.shared.f32 	[%r655], %f140;
	st.shared.f32 	[%r657], %f139;
	st.shared.f32 	[%r659], %f138;
	st.shared.f32 	[%r661], %f137;
	st.shared.f32 	[%r663], %f136;
	st.shared.f32 	[%r665], %f135;
	st.shared.f32 	[%r667], %f134;
	bar.sync 	0;
	ld.shared.f32 	%f58, [%r187+1024];
	ld.shared.f32 	%f59, [%r187+2048];
	ld.shared.f32 	%f60, [%r187+3072];
	ld.shared.f32 	%f61, [%r187+4096];
	ld.shared.f32 	%f62, [%r187+5120];
	ld.shared.f32 	%f63, [%r187+6144];
	ld.shared.f32 	%f64, [%r187+7168];
	ld.shared.f32 	%f65, [%r187+8192];
	ld.shared.f32 	%f66, [%r187+9216];
	ld.shared.f32 	%f67, [%r187+10240];
	ld.shared.f32 	%f68, [%r187+11264];
	ld.shared.f32 	%f69, [%r187+12288];
	ld.shared.f32 	%f70, [%r187+13312];
	ld.shared.f32 	%f71, [%r187+14336];
	ld.shared.f32 	%f72, [%r187+15360];
	ld.shared.f32 	%f73, [%r187+16384];
	ld.shared.f32 	%f74, [%r187+17408];
	ld.shared.f32 	%f75, [%r187+18432];
	setp.gt.u64 	%p92, %rd2, %rd15;
	cvta.to.global.u64 	%rd16, %rd6;
	mul.wide.u32 	%rd17, %r2, 4;
	add.s64 	%rd4, %rd16, %rd17;
	cvta.to.global.u64 	%rd18, %rd8;
	add.s64 	%rd5, %rd18, %rd17;
	@%p92 bra 	$L__BB14_83;
	bra.uni 	$L__BB14_84;
$L__BB14_83:
	ld.shared.f32 	%f114, [%r187];
	setp.gt.s32 	%p93, %r188, -1;
	selp.b32 	%r668, -1, -2147483648, %p93;
	xor.b32  	%r669, %r668, %r188;
	st.global.u32 	[%rd4], %r669;
	st.global.f32 	[%rd5], %f114;
$L__BB14_84:
	add.s32 	%r670, %r2, 256;
	cvt.u64.u32 	%rd19, %r670;
	setp.le.u64 	%p94, %rd2, %rd19;
	@%p94 bra 	$L__BB14_86;
	setp.gt.s32 	%p95, %r189, -1;
	selp.b32 	%r671, -1, -2147483648, %p95;
	xor.b32  	%r672, %r671, %r189;
	st.global.u32 	[%rd4+1024], %r672;
	st.global.f32 	[%rd5+1024], %f58;
$L__BB14_86:
	add.s32 	%r673, %r2, 512;
	cvt.u64.u32 	%rd20, %r673;
	setp.le.u64 	%p96, %rd2, %rd20;
	@%p96 bra 	$L__BB14_88;
	setp.gt.s32 	%p97, %r190, -1;
	selp.b32 	%r674, -1, -2147483648, %p97;
	xor.b32  	%r675, %r674, %r190;
	st.global.u32 	[%rd4+2048], %r675;
	st.global.f32 	[%rd5+2048], %f59;
$L__BB14_88:
	add.s32 	%r676, %r2, 768;
	cvt.u64.u32 	%rd21, %r676;
	setp.le.u64 	%p98, %rd2, %rd21;
	@%p98 bra 	$L__BB14_90;
	setp.gt.s32 	%p99, %r191, -1;
	selp.b32 	%r677, -1, -2147483648, %p99;
	xor.b32  	%r678, %r677, %r191;
	st.global.u32 	[%rd4+3072], %r678;
	st.global.f32 	[%rd5+3072], %f60;
$L__BB14_90:
	or.b32  	%r679, %r2, 1024;
	cvt.u64.u32 	%rd22, %r679;
	setp.le.u64 	%p100, %rd2, %rd22;
	@%p100 bra 	$L__BB14_92;
	setp.gt.s32 	%p101, %r192, -1;
	selp.b32 	%r680, -1, -2147483648, %p101;
	xor.b32  	%r681, %r680, %r192;
	st.global.u32 	[%rd4+4096], %r681;
	st.global.f32 	[%rd5+4096], %f61;
$L__BB14_92:
	add.s32 	%r682, %r2, 1280;
	cvt.u64.u32 	%rd23, %r682;
	setp.le.u64 	%p102, %rd2, %rd23;
	@%p102 bra 	$L__BB14_94;
	setp.gt.s32 	%p103, %r193, -1;
	selp.b32 	%r683, -1, -2147483648, %p103;
	xor.b32  	%r684, %r683, %r193;
	st.global.u32 	[%rd4+5120], %r684;
	st.global.f32 	[%rd5+5120], %f62;
$L__BB14_94:
	add.s32 	%r685, %r2, 1536;
	cvt.u64.u32 	%rd24, %r685;
	setp.le.u64 	%p104, %rd2, %rd24;
	@%p104 bra 	$L__BB14_96;
	setp.gt.s32 	%p105, %r194, -1;
	selp.b32 	%r686, -1, -2147483648, %p105;
	xor.b32  	%r687, %r686, %r194;
	st.global.u32 	[%rd4+6144], %r687;
	st.global.f32 	[%rd5+6144], %f63;
$L__BB14_96:
	add.s32 	%r688, %r2, 1792;
	cvt.u64.u32 	%rd25, %r688;
	setp.le.u64 	%p106, %rd2, %rd25;
	@%p106 bra 	$L__BB14_98;
	setp.gt.s32 	%p107, %r195, -1;
	selp.b32 	%r689, -1, -2147483648, %p107;
	xor.b32  	%r690, %r689, %r195;
	st.global.u32 	[%rd4+7168], %r690;
	st.global.f32 	[%rd5+7168], %f64;
$L__BB14_98:
	or.b32  	%r691, %r2, 2048;
	cvt.u64.u32 	%rd26, %r691;
	setp.le.u64 	%p108, %rd2, %rd26;
	@%p108 bra 	$L__BB14_100;
	setp.gt.s32 	%p109, %r196, -1;
	selp.b32 	%r692, -1, -2147483648, %p109;
	xor.b32  	%r693, %r692, %r196;
	st.global.u32 	[%rd4+8192], %r693;
	st.global.f32 	[%rd5+8192], %f65;
$L__BB14_100:
	add.s32 	%r694, %r2, 2304;
	cvt.u64.u32 	%rd27, %r694;
	setp.le.u64 	%p110, %rd2, %rd27;
	@%p110 bra 	$L__BB14_102;
	setp.gt.s32 	%p111, %r197, -1;
	selp.b32 	%r695, -1, -2147483648, %p111;
	xor.b32  	%r696, %r695, %r197;
	st.global.u32 	[%rd4+9216], %r696;
	st.global.f32 	[%rd5+9216], %f66;
$L__BB14_102:
	add.s32 	%r697, %r2, 2560;
	cvt.u64.u32 	%rd28, %r697;
	setp.le.u64 	%p112, %rd2, %rd28;
	@%p112 bra 	$L__BB14_104;
	setp.gt.s32 	%p113, %r198, -1;
	selp.b32 	%r698, -1, -2147483648, %p113;
	xor.b32  	%r699, %r698, %r198;
	st.global.u32 	[%rd4+10240], %r699;
	st.global.f32 	[%rd5+10240], %f67;
$L__BB14_104:
	add.s32 	%r700, %r2, 2816;
	cvt.u64.u32 	%rd29, %r700;
	setp.le.u64 	%p114, %rd2, %rd29;
	@%p114 bra 	$L__BB14_106;
	setp.gt.s32 	%p115, %r199, -1;
	selp.b32 	%r701, -1, -2147483648, %p115;
	xor.b32  	%r702, %r701, %r199;
	st.global.u32 	[%rd4+11264], %r702;
	st.global.f32 	[%rd5+11264], %f68;
$L__BB14_106:
	or.b32  	%r703, %r2, 3072;
	cvt.u64.u32 	%rd30, %r703;
	setp.le.u64 	%p116, %rd2, %rd30;
	@%p116 bra 	$L__BB14_108;
	setp.gt.s32 	%p117, %r200, -1;
	selp.b32 	%r704, -1, -2147483648, %p117;
	xor.b32  	%r705, %r704, %r200;
	st.global.u32 	[%rd4+12288], %r705;
	st.global.f32 	[%rd5+12288], %f69;
$L__BB14_108:
	add.s32 	%r706, %r2, 3328;
	cvt.u64.u32 	%rd31, %r706;
	setp.le.u64 	%p118, %rd2, %rd31;
	@%p118 bra 	$L__BB14_110;
	setp.gt.s32 	%p119, %r201, -1;
	selp.b32 	%r707, -1, -2147483648, %p119;
	xor.b32  	%r708, %r707, %r201;
	st.global.u32 	[%rd4+13312], %r708;
	st.global.f32 	[%rd5+13312], %f70;
$L__BB14_110:
	add.s32 	%r709, %r2, 3584;
	cvt.u64.u32 	%rd32, %r709;
	setp.le.u64 	%p120, %rd2, %rd32;
	@%p120 bra 	$L__BB14_112;
	setp.gt.s32 	%p121, %r202, -1;
	selp.b32 	%r710, -1, -2147483648, %p121;
	xor.b32  	%r711, %r710, %r202;
	st.global.u32 	[%rd4+14336], %r711;
	st.global.f32 	[%rd5+14336], %f71;
$L__BB14_112:
	add.s32 	%r712, %r2, 3840;
	cvt.u64.u32 	%rd33, %r712;
	setp.le.u64 	%p122, %rd2, %rd33;
	@%p122 bra 	$L__BB14_114;
	setp.gt.s32 	%p123, %r203, -1;
	selp.b32 	%r713, -1, -2147483648, %p123;
	xor.b32  	%r714, %r713, %r203;
	st.global.u32 	[%rd4+15360], %r714;
	st.global.f32 	[%rd5+15360], %f72;
$L__BB14_114:
	or.b32  	%r715, %r2, 4096;
	cvt.u64.u32 	%rd34, %r715;
	setp.le.u64 	%p124, %rd2, %rd34;
	@%p124 bra 	$L__BB14_116;
	setp.gt.s32 	%p125, %r204, -1;
	selp.b32 	%r716, -1, -2147483648, %p125;
	xor.b32  	%r717, %r716, %r204;
	st.global.u32 	[%rd4+16384], %r717;
	st.global.f32 	[%rd5+16384], %f73;
$L__BB14_116:
	add.s32 	%r718, %r2, 4352;
	cvt.u64.u32 	%rd35, %r718;
	setp.le.u64 	%p126, %rd2, %rd35;
	@%p126 bra 	$L__BB14_118;
	setp.gt.s32 	%p127, %r205, -1;
	selp.b32 	%r719, -1, -2147483648, %p127;
	xor.b32  	%r720, %r719, %r205;
	st.global.u32 	[%rd4+17408], %r720;
	st.global.f32 	[%rd5+17408], %f74;
$L__BB14_118:
	add.s32 	%r721, %r2, 4608;
	cvt.u64.u32 	%rd36, %r721;
	setp.le.u64 	%p128, %rd2, %rd36;
	@%p128 bra 	$L__BB14_120;
	setp.gt.s32 	%p129, %r206, -1;
	selp.b32 	%r722, -1, -2147483648, %p129;
	xor.b32  	%r723, %r722, %r206;
	st.global.u32 	[%rd4+18432], %r723;
	st.global.f32 	[%rd5+18432], %f75;
$L__BB14_120:
	ret;
$L__BB14_121:
	shl.b32 	%r724, %r168, 2;
	mov.u32 	%r725, _ZZN3cub18CUB_300001_SM_10006detail10radix_sort31DeviceRadixSortSingleTileKernelINS1_5radix10policy_hubIffyE10Policy1000ELNS0_9SortOrderE1EffyNS1_21identity_decomposer_tEEEvPKT1_PSA_PKT2_PSE_T3_iiT4_E12temp_storage;
	add.s32 	%r726, %r725, %r724;
	st.shared.u32 	[%r726], %r802;
	shl.b32 	%r727, %r169, 2;
	add.s32 	%r728, %r725, %r727;
	st.shared.u32 	[%r728], %r801;
	shl.b32 	%r729, %r170, 2;
	add.s32 	%r730, %r725, %r729;
	st.shared.u32 	[%r730], %r800;
	shl.b32 	%r731, %r171, 2;
	add.s32 	%r732, %r725, %r731;
	st.shared.u32 	[%r732], %r799;
	shl.b32 	%r733, %r172, 2;
	add.s32 	%r734, %r725, %r733;
	st.shared.u32 	[%r734], %r798;
	shl.b32 	%r735, %r173, 2;
	add.s32 	%r736, %r725, %r735;
	st.shared.u32 	[%r736], %r797;
	shl.b32 	%r737, %r174, 2;
	add.s32 	%r738, %r725, %r737;
	st.shared.u32 	[%r738], %r796;
	shl.b32 	%r739, %r175, 2;
	add.s32 	%r740, %r725, %r739;
	st.shared.u32 	[%r740], %r795;
	shl.b32 	%r741, %r176, 2;
	add.s32 	%r742, %r725, %r741;
	st.shared.u32 	[%r742], %r794;
	shl.b32 	%r743, %r177, 2;
	add.s32 	%r744, %r725, %r743;
	st.shared.u32 	[%r744], %r793;
	shl.b32 	%r745, %r178, 2;
	add.s32 	%r746, %r725, %r745;
	st.shared.u32 	[%r746], %r792;
	shl.b32 	%r747, %r179, 2;
	add.s32 	%r748, %r725, %r747;
	st.shared.u32 	[%r748], %r791;
	shl.b32 	%r749, %r180, 2;
	add.s32 	%r750, %r725, %r749;
	st.shared.u32 	[%r750], %r790;
	shl.b32 	%r751, %r181, 2;
	add.s32 	%r752, %r725, %r751;
	st.shared.u32 	[%r752], %r789;
	shl.b32 	%r753, %r182, 2;
	add.s32 	%r754, %r725, %r753;
	st.shared.u32 	[%r754], %r788;
	shl.b32 	%r755, %r183, 2;
	add.s32 	%r756, %r725, %r755;
	st.shared.u32 	[%r756], %r787;
	shl.b32 	%r757, %r184, 2;
	add.s32 	%r758, %r725, %r757;
	st.shared.u32 	[%r758], %r786;
	shl.b32 	%r759, %r185, 2;
	add.s32 	%r760, %r725, %r759;
	st.shared.u32 	[%r760], %r785;
	shl.b32 	%r761, %r186, 2;
	add.s32 	%r762, %r725, %r761;
	st.shared.u32 	[%r762], %r784;
	bar.sync 	0;
	ld.shared.u32 	%r802, [%r84];
	ld.shared.u32 	%r801, [%r84+4];
	ld.shared.u32 	%r800, [%r84+8];
	ld.shared.u32 	%r799, [%r84+12];
	ld.shared.u32 	%r798, [%r84+16];
	ld.shared.u32 	%r797, [%r84+20];
	ld.shared.u32 	%r796, [%r84+24];
	ld.shared.u32 	%r795, [%r84+28];
	ld.shared.u32 	%r794, [%r84+32];
	ld.shared.u32 	%r793, [%r84+36];
	ld.shared.u32 	%r792, [%r84+40];
	ld.shared.u32 	%r791, [%r84+44];
	ld.shared.u32 	%r790, [%r84+48];
	ld.shared.u32 	%r789, [%r84+52];
	ld.shared.u32 	%r788, [%r84+56];
	ld.shared.u32 	%r787, [%r84+60];
	ld.shared.u32 	%r786, [%r84+64];
	ld.shared.u32 	%r785, [%r84+68];
	ld.shared.u32 	%r784, [%r84+72];
	bar.sync 	0;
	st.shared.f32 	[%r726], %f152;
	st.shared.f32 	[%r728], %f151;
	st.shared.f32 	[%r730], %f150;
	st.shared.f32 	[%r732], %f149;
	st.shared.f32 	[%r734], %f148;
	st.shared.f32 	[%r736], %f147;
	st.shared.f32 	[%r738], %f146;
	st.shared.f32 	[%r740], %f145;
	st.shared.f32 	[%r742], %f144;
	st.shared.f32 	[%r744], %f143;
	st.shared.f32 	[%r746], %f142;
	st.shared.f32 	[%r748], %f141;
	st.shared.f32 	[%r750], %f140;
	st.shared.f32 	[%r752], %f139;
	st.shared.f32 	[%r754], %f138;
	st.shared.f32 	[%r756], %f137;
	st.shared.f32 	[%r758], %f136;
	st.shared.f32 	[%r760], %f135;
	st.shared.f32 	[%r762], %f134;
	bar.sync 	0;
	ld.shared.f32 	%f152, [%r84];
	ld.shared.f32 	%f151, [%r84+4];
	ld.shared.f32 	%f150, [%r84+8];
	ld.shared.f32 	%f149, [%r84+12];
	ld.shared.f32 	%f148, [%r84+16];
	ld.shared.f32 	%f147, [%r84+20];
	ld.shared.f32 	%f146, [%r84+24];
	ld.shared.f32 	%f145, [%r84+28];
	ld.shared.f32 	%f144, [%r84+32];
	ld.shared.f32 	%f143, [%r84+36];
	ld.shared.f32 	%f142, [%r84+40];
	ld.shared.f32 	%f141, [%r84+44];
	ld.shared.f32 	%f140, [%r84+48];
	ld.shared.f32 	%f139, [%r84+52];
	ld.shared.f32 	%f138, [%r84+56];
	ld.shared.f32 	%f137, [%r84+60];
	ld.shared.f32 	%f136, [%r84+64];
	ld.shared.f32 	%f135, [%r84+68];
	ld.shared.f32 	%f134, [%r84+72];
	bar.sync 	0;
	add.s32 	%r783, %r783, 6;
	add.s32 	%r782, %r782, -6;
	bra.uni 	$L__BB14_77;

}
	// .globl	_ZN3cub18CUB_300001_SM_10006detail10radix_sort30DeviceRadixSortHistogramKernelINS1_5radix10policy_hubIffyE10Policy1000ELNS0_9SortOrderE1EfyNS1_21identity_decomposer_tEEEvPT2_PKT1_SA_iiT3_
.visible .entry _ZN3cub18CUB_300001_SM_10006detail10radix_sort30DeviceRadixSortHistogramKernelINS1_5radix10policy_hubIffyE10Policy1000ELNS0_9SortOrderE1EfyNS1_21identity_decomposer_tEEEvPT2_PKT1_SA_iiT3_(
	.param .u64 .ptr .align 1 _ZN3cub18CUB_300001_SM_10006detail10radix_sort30DeviceRadixSortHistogramKernelINS1_5radix10policy_hubIffyE10Policy1000ELNS0_9SortOrderE1EfyNS1_21identity_decomposer_tEEEvPT2_PKT1_SA_iiT3__param_0,
	.param .u64 .ptr .align 1 _ZN3cub18CUB_300001_SM_10006detail10radix_sort30DeviceRadixSortHistogramKernelINS1_5radix10policy_hubIffyE10Policy1000ELNS0_9SortOrderE1EfyNS1_21identity_decomposer_tEEEvPT2_PKT1_SA_iiT3__param_1,
	.param .u64 _ZN3cub18CUB_300001_SM_10006detail10radix_sort30DeviceRadixSortHistogramKernelINS1_5radix10policy_hubIffyE10Policy1000ELNS0_9SortOrderE1EfyNS1_21identity_decomposer_tEEEvPT2_PKT1_SA_iiT3__param_2,
	.param .u32 _ZN3cub18CUB_300001_SM_10006detail10radix_sort30DeviceRadixSortHistogramKernelINS1_5radix10policy_hubIffyE10Policy1000ELNS0_9SortOrderE1EfyNS1_21identity_decomposer_tEEEvPT2_PKT1_SA_iiT3__param_3,
	.param .u32 _ZN3cub18CUB_300001_SM_10006detail10radix_sort30DeviceRadixSortHistogramKernelINS1_5radix10policy_hubIffyE10Policy1000ELNS0_9SortOrderE1EfyNS1_21identity_decomposer_tEEEvPT2_PKT1_SA_iiT3__param_4,
	.param .align 1 .b8 _ZN3cub18CUB_300001_SM_10006detail10radix_sort30DeviceRadixSortHistogramKernelINS1_5radix10policy_hubIffyE10Policy1000ELNS0_9SortOrderE1EfyNS1_21identity_decomposer_tEEEvPT2_PKT1_SA_iiT3__param_5[1]
)
.maxntid 128
{
	.reg .pred 	%p<123>;
	.reg .b32 	%r<518>;
	.reg .b64 	%rd<137>;
	// demoted variable
	.shared .align 4 .b8 _ZZN3cub18CUB_300001_SM_10006detail10radix_sort30DeviceRadixSortHistogramKernelINS1_5radix10policy_hubIffyE10Policy1000ELNS0_9SortOrderE1EfyNS1_21identity_decomposer_tEEEvPT2_PKT1_SA_iiT3_E12temp_storage[4096];
	ld.param.u64 	%rd18, [_ZN3cub18CUB_300001_SM_10006detail10radix_sort30DeviceRadixSortHistogramKernelINS1_5radix10policy_hubIffyE10Policy1000ELNS0_9SortOrderE1EfyNS1_21identity_decomposer_tEEEvPT2_PKT1_SA_iiT3__param_0];
	ld.param.u64 	%rd19, [_ZN3cub18CUB_300001_SM_10006detail10radix_sort30DeviceRadixSortHistogramKernelINS1_5radix10policy_hubIffyE10Policy1000ELNS0_9SortOrderE1EfyNS1_21identity_decomposer_tEEEvPT2_PKT1_SA_iiT3__param_1];
	ld.param.u64 	%rd17, [_ZN3cub18CUB_300001_SM_10006detail10radix_sort30DeviceRadixSortHistogramKernelINS1_5radix10policy_hubIffyE10Policy1000ELNS0_9SortOrderE1EfyNS1_21identity_decomposer_tEEEvPT2_PKT1_SA_iiT3__param_2];
	ld.param.u32 	%r174, [_ZN3cub18CUB_300001_SM_10006detail10radix_sort30DeviceRadixSortHistogramKernelINS1_5radix10policy_hubIffyE10Policy1000ELNS0_9SortOrderE1EfyNS1_21identity_decomposer_tEEEvPT2_PKT1_SA_iiT3__param_3];
	ld.param.u32 	%r175, [_ZN3cub18CUB_300001_SM_10006detail10radix_sort30DeviceRadixSortHistogramKernelINS1_5radix10policy_hubIffyE10Policy1000ELNS0_9SortOrderE1EfyNS1_21identity_decomposer_tEEEvPT2_PKT1_SA_iiT3__param_4];
	cvta.to.global.u64 	%rd1, %rd19;
	cvta.to.global.u64 	%rd2, %rd18;
	setp.eq.s64 	%p2, %rd17, 0;
	@%p2 bra 	$L__BB15_153;
	sub.s32 	%r176, %r175, %r174;
	add.s32 	%r177, %r176, 7;
	shr.s32 	%r178, %r177, 31;
	shr.u32 	%r179, %r178, 29;
	add.s32 	%r180, %r177, %r179;
	shr.s32 	%r181, %r180, 3;
	mov.u32 	%r182, %tid.x;
	setp.gt.u32 	%p3, %r182, 255;
	setp.lt.s32 	%p4, %r177, 8;
	mov.u32 	%r183, %ctaid.x;
	shl.b32 	%r184, %r183, 11;
	cvt.u64.u32 	%rd3, %r184;
	mov.u32 	%r185, %nctaid.x;
	shl.b32 	%r186, %r185, 11;
	cvt.u64.u32 	%rd4, %r186;
	add.s32 	%r1, %r181, -1;
	and.b32  	%r2, %r181, 15;
	and.b32  	%r3, %r181, 7;
	add.s32 	%r4, %r3, -1;
	and.b32  	%r5, %r181, 3;
	or.pred  	%p1, %p3, %p4;
	shl.b32 	%r187, %r182, 2;
	mov.u32 	%r188, _ZZN3cub18CUB_300001_SM_10006detail10radix_sort30DeviceRadixSortHistogramKernelINS1_5radix10policy_hubIffyE10Policy1000ELNS0_9SortOrderE1EfyNS1_21identity_decomposer_tEEEvPT2_PKT1_SA_iiT3_E12temp_storage;
	add.s32 	%r6, %r188, %r187;
	and.b32  	%r7, %r181, 268435440;
	cvt.u64.u32 	%rd5, %r182;
	add.s32 	%r8, %r182, 128;
	add.s32 	%r9, %r182, 256;
	add.s32 	%r10, %r182, 384;
	add.s32 	%r11, %r182, 512;
	add.s32 	%r12, %r182, 640;
	add.s32 	%r13, %r182, 768;
	or.b32  	%r14, %r182, 1024;
	add.s32 	%r15, %r182, 1920;
	and.b32  	%r16, %r181, 268435448;
	and.b32  	%r17, %r181, 1;
	neg.s32 	%r18, %r7;
	add.s32 	%r19, %r6, 8192;
	add.s64 	%rd21, %rd17, -1;
	shr.u64 	%rd22, %rd21, 30;
	add.s64 	%rd23, %rd22, 1;
	min.u64 	%rd6, %rd23, %rd17;
	mov.b64 	%rd135, 0;
$L__BB15_2:
	@%p1 bra 	$L__BB15_30;
	setp.lt.u32 	%p5, %r1, 15;
	mov.b32 	%r471, 0;
	@%p5 bra 	$L__BB15_6;
	mov.u32 	%r468, %r19;
	mov.u32 	%r469, %r18;
$L__BB15_5:
	.pragma "nounroll";
	mov.b32 	%r190, 0;
	st.shared.u32 	[%r468+-8192], %r190;
	st.shared.u32 	[%r468+-7168], %r190;
	st.shared.u32 	[%r468+-6144], %r190;
	st.shared.u32 	[%r468+-5120], %r190;
	st.shared.u32 	[%r468+-4096], %r190;
	st.shared.u32 	[%r468+-3072], %r190;
	st.shared.u32 	[%r468+-2048], %r190;
	st.shared.u32 	[%r468+-1024], %r190;
	st.shared.u32 	[%r468], %r190;
	st.shared.u32 	[%r468+1024], %r190;
	st.shared.u32 	[%r468+2048], %r190;
	st.shared.u32 	[%r468+3072], %r190;
	st.shared.u32 	[%r468+4096], %r190;
	st.shared.u32 	[%r468+5120], %r190;
	st.shared.u32 	[%r468+6144], %r190;
	st.shared.u32 	[%r468+7168], %r190;
	add.s32 	%r469, %r469, 16;
	add.s32 	%r468, %r468, 16384;
	setp.ne.s32 	%p6, %r469, 0;
	mov.u32 	%r471, %r7;
	@%p6 bra 	$L__BB15_5;
$L__BB15_6:
	add.s32 	%r25, %r2, -1;
	setp.eq.s32 	%p7, %r2, 0;
	@%p7 bra 	$L__BB15_16;
	setp.lt.u32 	%p8, %r25, 7;
	@%p8 bra 	$L__BB15_9;
	shl.b32 	%r191, %r471, 10;
	add.s32 	%r192, %r6, %r191;
	mov.b32 	%r193, 0;
	st.shared.u32 	[%r192], %r193;
	st.shared.u32 	[%r192+1024], %r193;
	st.shared.u32 	[%r192+2048], %r193;
	st.shared.u32 	[%r192+3072], %r193;
	st.shared.u32 	[%r192+4096], %r193;
	st.shared.u32 	[%r192+5120], %r193;
	st.shared.u32 	[%r192+6144], %r193;
	st.shared.u32 	[%r192+7168], %r193;
	add.s32 	%r471, %r471, 8;
$L__BB15_9:
	setp.eq.s32 	%p9, %r3, 0;
	@%p9 bra 	$L__BB15_16;
	setp.lt.u32 	%p10, %r4, 3;
	@%p10 bra 	$L__BB15_12;
	shl.b32 	%r194, %r471, 10;
	add.s32 	%r195, %r6, %r194;
	mov.b32 	%r196, 0;
	st.shared.u32 	[%r195], %r196;
	st.shared.u32 	[%r195+1024], %r196;
	st.shared.u32 	[%r195+2048], %r196;
	st.shared.u32 	[%r195+3072], %r196;
	add.s32 	%r471, %r471, 4;
$L__BB15_12:
	setp.eq.s32 	%p11, %r5, 0;
	@%p11 bra 	$L__BB15_16;
	setp.eq.s32 	%p12, %r5, 1;
	shl.b32 	%r197, %r471, 10;
	add.s32 	%r30, %r6, %r197;
	mov.b32 	%r198, 0;
	st.shared.u32 	[%r30], %r198;
	@%p12 bra 	$L__BB15_16;
	setp.eq.s32 	%p13, %r5, 2;
	mov.b32 	%r199, 0;
	st.shared.u32 	[%r30+1024], %r199;
	@%p13 bra 	$L__BB15_16;
	mov.b32 	%r200, 0;
	st.shared.u32 	[%r30+2048], %r200;
$L__BB15_16:
	cvt.u32.u64 	%r201, %rd5;
	setp.gt.u32 	%p14, %r201, 127;
	@%p14 bra 	$L__BB15_30;
	setp.lt.u32 	%p15, %r1, 15;
	mov.b32 	%r475, 0;
	@%p15 bra 	$L__BB15_20;
	mov.b32 	%r473, 0;
$L__BB15_19:
	.pragma "nounroll";
	shl.b32 	%r204, %r473, 10;
	add.s32 	%r205, %r6, %r204;
	mov.b32 	%r206, 0;
	st.shared.u32 	[%r205+512], %r206;
	st.shared.u32 	[%r205+1536], %r206;
	st.shared.u32 	[%r205+2560], %r206;
	st.shared.u32 	[%r205+3584], %r206;
	st.shared.u32 	[%r205+4608], %r206;
	st.shared.u32 	[%r205+5632], %r206;
	st.shared.u32 	[%r205+6656], %r206;
	st.shared.u32 	[%r205+7680], %r206;
	st.shared.u32 	[%r205+8704], %r206;
	st.shared.u32 	[%r205+9728], %r206;
	st.shared.u32 	[%r205+10752], %r206;
	st.shared.u32 	[%r205+11776], %r206;
	st.shared.u32 	[%r205+12800], %r206;
	st.shared.u32 	[%r205+13824], %r206;
	st.shared.u32 	[%r205+14848], %r206;
	st.shared.u32 	[%r205+15872], %r206;
	add.s32 	%r473, %r473, 16;
	setp.ne.s32 	%p16, %r473, %r7;
	mov.u32 	%r475, %r7;
	@%p16 bra 	$L__BB15_19;
$L__BB15_20:
	setp.eq.s32 	%p17, %r2, 0;
	@%p17 bra 	$L__BB15_30;
	setp.lt.u32 	%p18, %r25, 7;
	@%p18 bra 	$L__BB15_23;
	shl.b32 	%r207, %r475, 10;
	add.s32 	%r208, %r6, %r207;
	mov.b32 	%r209, 0;
	st.shared.u32 	[%r208+512], %r209;
	st.shared.u32 	[%r208+1536], %r209;
	st.shared.u32 	[%r208+2560], %r209;
	st.shared.u32 	[%r208+3584], %r209;
	st.shared.u32 	[%r208+4608], %r209;
	st.shared.u32 	[%r208+5632], %r209;
	st.shared.u32 	[%r208+6656], %r209;
	st.shared.u32 	[%r208+7680], %r209;
	add.s32 	%r475, %r475, 8;
$L__BB15_23:
	setp.eq.s32 	%p19, %r3, 0;
	@%p19 bra 	$L__BB15_30;
	setp.lt.u32 	%p20, %r4, 3;
	@%p20 bra 	$L__BB15_26;
	shl.b32 	%r210, %r475, 10;
	add.s32 	%r211, %r6, %r210;
	mov.b32 	%r212, 0;
	st.shared.u32 	[%r211+512], %r212;
	st.shared.u32 	[%r211+1536], %r212;
	st.shared.u32 	[%r211+2560], %r212;
	st.shared.u32 	[%r211+3584], %r212;
	add.s32 	%r475, %r475, 4;
$L__BB15_26:
	setp.eq.s32 	%p21, %r5, 0;
	@%p21 bra 	$L__BB15_30;
	setp.eq.s32 	%p22, %r5, 1;
	shl.b32 	%r213, %r475, 10;
	add.s32 	%r38, %r6, %r213;
	mov.b32 	%r214, 0;
	st.shared.u32 	[%r38+512], %r214;
	@%p22 bra 	$L__BB15_30;
	setp.eq.s32 	%p23, %r5, 2;
	mov.b32 	%r215, 0;
	st.shared.u32 	[%r38+1536], %r215;
	@%p23 bra 	$L__BB15_30;
	mov.b32 	%r216, 0;
	st.shared.u32 	[%r38+2560], %r216;
$L__BB15_30:
	bar.sync 	0;
	bar.sync 	0;
	shl.b64 	%rd8, %rd135, 30;
	sub.s64 	%rd24, %rd17, %rd8;
	min.u64 	%rd9, %rd24, 1073741824;
	setp.le.u64 	%p24, %rd9, %rd3;
	@%p24 bra 	$L__BB15_70;
	mov.u64 	%rd136, %rd3;
$L__BB15_32:
	add.s64 	%rd11, %rd136, %rd8;
	sub.s64 	%rd12, %rd17, %rd11;
	setp.lt.u64 	%p25, %rd12, 2048;
	@%p25 bra 	$L__BB15_34;
	add.s64 	%rd27, %rd11, %rd5;
	shl.b64 	%rd28, %rd27, 2;
	add.s64 	%rd29, %rd1, %rd28;
	ld.global.u32 	%r507, [%rd29];
	ld.global.u32 	%r506, [%rd29+512];
	ld.global.u32 	%r505, [%rd29+1024];
	ld.global.u32 	%r504, [%rd29+1536];
	ld.global.u32 	%r503, [%rd29+2048];
	ld.global.u32 	%r502, [%rd29+2560];
	ld.global.u32 	%r501, [%rd29+3072];
	ld.global.u32 	%r500, [%rd29+3584];
	ld.global.u32 	%r499, [%rd29+4096];
	ld.global.u32 	%r498, [%rd29+4608];
	ld.global.u32 	%r497, [%rd29+5120];
	ld.global.u32 	%r496, [%rd29+5632];
	ld.global.u32 	%r495, [%rd29+6144];
	ld.global.u32 	%r494, [%rd29+6656];
	ld.global.u32 	%r493, [%rd29+7168];
	ld.global.u32 	%r492, [%rd29+7680];
	bra.uni 	$L__BB15_66;
$L__BB15_34:
	cvt.u32.u64 	%r218, %rd5;
	cvt.u32.u64 	%r55, %rd12;
	setp.ge.s32 	%p26, %r218, %r55;
	add.s64 	%rd25, %rd11, %rd5;
	shl.b64 	%rd26, %rd25, 2;
	add.s64 	%rd13, %rd1, %rd26;
	mov.b32 	%r507, -1;
	@%p26 bra 	$L__BB15_36;
	ld.global.u32 	%r507, [%rd13];
$L__BB15_36:
	setp.ge.s32 	%p27, %r8, %r55;
	mov.b32 	%r506, -1;
	@%p27 bra 	$L__BB15_38;
	ld.global.u32 	%r506, [%rd13+512];
$L__BB15_38:
	setp.ge.s32 	%p28, %r9, %r55;
	mov.b32 	%r505, -1;
	@%p28 bra 	$L__BB15_40;
	ld.global.u32 	%r505, [%rd13+1024];
$L__BB15_40:
	setp.ge.s32 	%p29, %r10, %r55;
	mov.b32 	%r504, -1;
	@%p29 bra 	$L__BB15_42;
	ld.global.u32 	%r504, [%rd13+1536];
$L__BB15_42:
	setp.ge.s32 	%p30, %r11, %r55;
	mov.b32 	%r503, -1;
	@%p30 bra 	$L__BB15_44;
	ld.global.u32 	%r503, [%rd13+2048];
$L__BB15_44:
	setp.ge.s32 	%p31, %r12, %r55;
	mov.b32 	%r502, -1;
	@%p31 bra 	$L__BB15_46;
	ld.global.u32 	%r502, [%rd13+2560];
$L__BB15_46:
	setp.ge.s32 	%p32, %r13, %r55;
	mov.b32 	%r501, -1;
	@%p32 bra 	$L__BB15_48;
	ld.global.u32 	%r501, [%rd13+3072];
$L__BB15_48:
	mov.u32 	%r226, %tid.x;
	add.s32 	%r227, %r226, 896;
	setp.ge.s32 	%p33, %r227, %r55;
	mov.b32 	%r500, -1;
	@%p33 bra 	$L__BB15_50;
	ld.global.u32 	%r500, [%rd13+3584];
$L__BB15_50:
	setp.ge.s32 	%p34, %r14, %r55;
	mov.b32 	%r499, -1;
	@%p34 bra 	$L__BB15_52;
	ld.global.u32 	%r499, [%rd13+4096];
$L__BB15_52:
	add.s32 	%r231, %r226, 1152;
	setp.ge.s32 	%p35, %r231, %r55;
	mov.b32 	%r498, -1;
	@%p35 bra 	$L__BB15_54;
	ld.global.u32 	%r498, [%rd13+4608];
$L__BB15_54:
	add.s32 	%r234, %r226, 1280;
	setp.ge.s32 	%p36, %r234, %r55;
	mov.b32 	%r497, -1;
	@%p36 bra 	$L__BB15_56;
	ld.global.u32 	%r497, [%rd13+5120];
$L__BB15_56:
	add.s32 	%r237, %r226, 1408;
	setp.ge.s32 	%p37, %r237, %r55;
	mov.b32 	%r496, -1;
	@%p37 bra 	$L__BB15_58;
	ld.global.u32 	%r496, [%rd13+5632];
$L__BB15_58:
	add.s32 	%r240, %r226, 1536;
	setp.ge.s32 	%p38, %r240, %r55;
	mov.b32 	%r495, -1;
	@%p38 bra 	$L__BB15_60;
	ld.global.u32 	%r495, [%rd13+6144];
$L__BB15_60:
	add.s32 	%r243, %r226, 1664;
	setp.ge.s32 	%p39, %r243, %r55;
	mov.b32 	%r494, -1;
	@%p39 bra 	$L__BB15_62;
	ld.global.u32 	%r494, [%rd13+6656];
$L__BB15_62:
	add.s32 	%r246, %r226, 1792;
	setp.ge.s32 	%p40, %r246, %r55;
	mov.b32 	%r493, -1;
	@%p40 bra 	$L__BB15_64;
	ld.global.u32 	%r493, [%rd13+7168];
$L__BB15_64:
	setp.ge.s32 	%p41, %r15, %r55;
	mov.b32 	%r492, -1;
	@%p41 bra 	$L__BB15_66;
	ld.global.u32 	%r492, [%rd13+7680];
$L__BB15_66:
	setp.le.s32 	%p42, %r175, %r174;
	@%p42 bra 	$L__BB15_69;
	setp.lt.s32 	%p43, %r507, 0;
	selp.b32 	%r249, 0, 2147483647, %p43;
	xor.b32  	%r250, %r249, %r507;
	setp.lt.s32 	%p44, %r506, 0;
	selp.b32 	%r251, 0, 2147483647, %p44;
	xor.b32  	%r252, %r251, %r506;
	setp.lt.s32 	%p45, %r505, 0;
	selp.b32 	%r253, 0, 2147483647, %p45;
	xor.b32  	%r254, %r253, %r505;
	setp.lt.s32 	%p46, %r504, 0;
	selp.b32 	%r255, 0, 2147483647, %p46;
	xor.b32  	%r256, %r255, %r504;
	setp.lt.s32 	%p47, %r503, 0;
	selp.b32 	%r257, 0, 2147483647, %p47;
	xor.b32  	%r258, %r257, %r503;
	setp.lt.s32 	%p48, %r502, 0;
	selp.b32 	%r259, 0, 2147483647, %p48;
	xor.b32  	%r260, %r259, %r502;
	setp.lt.s32 	%p49, %r501, 0;
	selp.b32 	%r261, 0, 2147483647, %p49;
	xor.b32  	%r262, %r261, %r501;
	setp.lt.s32 	%p50, %r500, 0;
	selp.b32 	%r263, 0, 2147483647, %p50;
	xor.b32  	%r264, %r263, %r500;
	setp.lt.s32 	%p51, %r499, 0;
	selp.b32 	%r265, 0, 2147483647, %p51;
	xor.b32  	%r266, %r265, %r499;
	setp.lt.s32 	%p52, %r498, 0;
	selp.b32 	%r267, 0, 2147483647, %p52;
	xor.b32  	%r268, %r267, %r498;
	setp.lt.s32 	%p53, %r497, 0;
	selp.b32 	%r269, 0, 2147483647, %p53;
	xor.b32  	%r270, %r269, %r497;
	setp.lt.s32 	%p54, %r496, 0;
	selp.b32 	%r271, 0, 2147483647, %p54;
	xor.b32  	%r272, %r271, %r496;
	setp.lt.s32 	%p55, %r495, 0;
	selp.b32 	%r273, 0, 2147483647, %p55;
	xor.b32  	%r274, %r273, %r495;
	setp.lt.s32 	%p56, %r494, 0;
	selp.b32 	%r275, 0, 2147483647, %p56;
	xor.b32  	%r276, %r275, %r494;
	setp.lt.s32 	%p57, %r493, 0;
	selp.b32 	%r277, 0, 2147483647, %p57;
	xor.b32  	%r278, %r277, %r493;
	setp.lt.s32 	%p58, %r492, 0;
	selp.b32 	%r279, 0, 2147483647, %p58;
	xor.b32  	%r280, %r279, %r492;
	setp.eq.s32 	%p59, %r250, 2147483647;
	selp.b32 	%r103, -2147483648, %r250, %p59;
	setp.eq.s32 	%p60, %r252, 2147483647;
	selp.b32 	%r104, -2147483648, %r252, %p60;
	setp.eq.s32 	%p61, %r254, 2147483647;
	selp.b32 	%r105, -2147483648, %r254, %p61;
	setp.eq.s32 	%p62, %r256, 2147483647;
	selp.b32 	%r106, -2147483648, %r256, %p62;
	setp.eq.s32 	%p63, %r258, 2147483647;
	selp.b32 	%r107, -2147483648, %r258, %p63;
	setp.eq.s32 	%p64, %r260, 2147483647;
	selp.b32 	%r108, -2147483648, %r260, %p64;
	setp.eq.s32 	%p65, %r262, 2147483647;
	selp.b32 	%r109, -2147483648, %r262, %p65;
	setp.eq.s32 	%p66, %r264, 2147483647;
	selp.b32 	%r110, -2147483648, %r264, %p66;
	setp.eq.s32 	%p67, %r266, 2147483647;
	selp.b32 	%r111, -2147483648, %r266, %p67;
	setp.eq.s32 	%p68, %r268, 2147483647;
	selp.b32 	%r112, -2147483648, %r268, %p68;
	setp.eq.s32 	%p69, %r270, 2147483647;
	selp.b32 	%r113, -2147483648, %r270, %p69;
	setp.eq.s32 	%p70, %r272, 2147483647;
	selp.b32 	%r114, -2147483648, %r272, %p70;
	setp.eq.s32 	%p71, %r274, 2147483647;
	selp.b32 	%r115, -2147483648, %r274, %p71;
	setp.eq.s32 	%p72, %r276, 2147483647;
	selp.b32 	%r116, -2147483648, %r276, %p72;
	setp.eq.s32 	%p73, %r278, 2147483647;
	selp.b32 	%r117, -2147483648, %r278, %p73;
	setp.eq.s32 	%p74, %r280, 2147483647;
	selp.b32 	%r118, -2147483648, %r280, %p74;
	mov.b32 	%r508, 0;
	mov.u32 	%r509, %r174;
$L__BB15_68:
	sub.s32 	%r281, %r175, %r509;
	shl.b32 	%r282, %r508, 10;
	mov.u32 	%r283, _ZZN3cub18CUB_300001_SM_10006detail10radix_sort30DeviceRadixSortHistogramKernelINS1_5radix10policy_hubIffyE10Policy1000ELNS0_9SortOrderE1EfyNS1_21identity_decomposer_tEEEvPT2_PKT1_SA_iiT3_E12temp_storage;
	add.s32 	%r284, %r283, %r282;
	min.s32 	%r285, %r281, 8;
	mov.b32 	%r286, -1;
	shl.b32 	%r287, %r286, %r285;
	not.b32 	%r288, %r287;
	shr.u32 	%r289, %r103, %r509;
	and.b32  	%r290, %r289, %r288;
	shl.b32 	%r291, %r290, 2;
	add.s32 	%r292, %r284, %r291;
	atom.shared.add.u32 	%r293, [%r292], 1;
	shr.u32 	%r294, %r104, %r509;
	and.b32  	%r295, %r294, %r288;
	shl.b32 	%r296, %r295, 2;
	add.s32 	%r297, %r284, %r296;
	atom.shared.add.u32 	%r298, [%r297], 1;
	shr.u32 	%r299, %r105, %r509;
	and.b32  	%r300, %r299, %r288;
	shl.b32 	%r301, %r300, 2;
	add.s32 	%r302, %r284, %r301;
	atom.shared.add.u32 	%r303, [%r302], 1;
	shr.u32 	%r304, %r106, %r509;
	and.b32  	%r305, %r304, %r288;
	shl.b32 	%r306, %r305, 2;
	add.s32 	%r307, %r284, %r306;
	atom.shared.add.u32 	%r308, [%r307], 1;
	shr.u32 	%r309, %r107, %r509;
	and.b32  	%r310, %r309, %r288;
	shl.b32 	%r311, %r310, 2;
	add.s32 	%r312, %r284, %r311;
	atom.shared.add.u32 	%r313, [%r312], 1;
	shr.u32 	%r314, %r108, %r509;
	and.b32  	%r315, %r314, %r288;
	shl.b32 	%r316, %r315, 2;
	add.s32 	%r317, %r284, %r316;
	atom.shared.add.u32 	%r318, [%r317], 1;
	shr.u32 	%r319, %r109, %r509;
	and.b32  	%r320, %r319, %r288;
	shl.b32 	%r321, %r320, 2;
	add.s32 	%r322, %r284, %r321;
	atom.shared.add.u32 	%r323, [%r322], 1;
	shr.u32 	%r324, %r110, %r509;
	and.b32  	%r325, %r324, %r288;
	shl.b32 	%r326, %r325, 2;
	add.s32 	%r327, %r284, %r326;
	atom.shared.add.u32 	%r328, [%r327], 1;
	shr.u32 	%r329, %r111, %r509;
	and.b32  	%r330, %r329, %r288;
	shl.b32 	%r331, %r330, 2;
	add.s32 	%r332, %r284, %r331;
	atom.shared.add.u32 	%r333, [%r332], 1;
	shr.u32 	%r334, %r112, %r509;
	and.b32  	%r335, %r334, %r288;
	shl.b32 	%r336, %r335, 2;
	add.s32 	%r337, %r284, %r336;
	atom.shared.add.u32 	%r338, [%r337], 1;
	shr.u32 	%r339, %r113, %r509;
	and.b32  	%r340, %r339, %r288;
	shl.b32 	%r341, %r340, 2;
	add.s32 	%r342, %r284, %r341;
	atom.shared.add.u32 	%r343, [%r342], 1;
	shr.u32 	%r344, %r114, %r509;
	and.b32  	%r345, %r344, %r288;
	shl.b32 	%r346, %r345, 2;
	add.s32 	%r347, %r284, %r346;
	atom.shared.add.u32 	%r348, [%r347], 1;
	shr.u32 	%r349, %r115, %r509;
	and.b32  	%r350, %r349, %r288;
	shl.b32 	%r351, %r350, 2;
	add.s32 	%r352, %r284, %r351;
	atom.shared.add.u32 	%r353, [%r352], 1;
	shr.u32 	%r354, %r116, %r509;
	and.b32  	%r355, %r354, %r288;
	shl.b32 	%r356, %r355, 2;
	add.s32 	%r357, %r284, %r356;
	atom.shared.add.u32 	%r358, [%r357], 1;
	shr.u32 	%r359, %r117, %r509;
	and.b32  	%r360, %r359, %r288;
	shl.b32 	%r361, %r360, 2;
	add.s32 	%r362, %r284, %r361;
	atom.shared.add.u32 	%r363, [%r362], 1;
	shr.u32 	%r364, %r118, %r509;
	and.b32  	%r365, %r364, %r288;
	shl.b32 	%r366, %r365, 2;
	add.s32 	%r367, %r284, %r366;
	atom.shared.add.u32 	%r368, [%r367], 1;
	add.s32 	%r509, %r509, 8;
	add.s32 	%r508, %r508, 1;
	setp.lt.s32 	%p75, %r509, %r175;
	@%p75 bra 	$L__BB15_68;
$L__BB15_69:
	add.s64 	%rd136, %rd136, %rd4;
	setp.lt.u64 	%p76, %rd136, %rd9;
	@%p76 bra 	$L__BB15_32;
$L__BB15_70:
	bar.sync 	0;
	@%p1 bra 	$L__BB15_152;
	setp.lt.u32 	%p77, %r1, 7;
	mov.b32 	%r512, 0;
	@%p77 bra 	$L__BB15_90;
	mov.b32 	%r510, 0;
$L__BB15_73:
	.pragma "nounroll";
	shl.b32 	%r371, %r510, 10;
	add.s32 	%r124, %r6, %r371;
	ld.shared.u32 	%r125, [%r124];
	setp.eq.s32 	%p78, %r125, 0;
	@%p78 bra 	$L__BB15_75;
	cvt.u32.u64 	%r372, %rd5;
	shl.b32 	%r373, %r510, 8;
	add.s32 	%r374, %r373, %r372;
	mul.wide.u32 	%rd30, %r374, 8;
	add.s64 	%rd31, %rd2, %rd30;
	cvt.u64.u32 	%rd32, %r125;
	atom.global.add.u64 	%rd33, [%rd31], %rd32;
$L__BB15_75:
	ld.shared.u32 	%r126, [%r124+1024];
	setp.eq.s32 	%p79, %r126, 0;
	@%p79 bra 	$L__BB15_77;
	cvt.u32.u64 	%r375, %rd5;
	shl.b32 	%r376, %r510, 8;
	add.s32 	%r377, %r376, %r375;
	add.s32 	%r378, %r377, 256;
	mul.wide.u32 	%rd34, %r378, 8;
	add.s64 	%rd35, %rd2, %rd34;
	cvt.u64.u32 	%rd36, %r126;
	atom.global.add.u64 	%rd37, [%rd35], %rd36;
$L__BB15_77:
	ld.shared.u32 	%r127, [%r124+2048];
	setp.eq.s32 	%p80, %r127, 0;
	@%p80 bra 	$L__BB15_79;
	cvt.u32.u64 	%r379, %rd5;
	shl.b32 	%r380, %r510, 8;
	add.s32 	%r381, %r380, %r379;
	add.s32 	%r382, %r381, 512;
	mul.wide.u32 	%rd38, %r382, 8;
	add.s64 	%rd39, %rd2, %rd38;
	cvt.u64.u32 	%rd40, %r127;
	atom.global.add.u64 	%rd41, [%rd39], %rd40;
$L__BB15_79:
	ld.shared.u32 	%r128, [%r124+3072];
	setp.eq.s32 	%p81, %r128, 0;
	@%p81 bra 	$L__BB15_81;
	cvt.u32.u64 	%r383, %rd5;
	shl.b32 	%r384, %r510, 8;
	add.s32 	%r385, %r384, %r383;
	add.s32 	%r386, %r385, 768;
	mul.wide.u32 	%rd42, %r386, 8;
	add.s64 	%rd43, %rd2, %rd42;
	cvt.u64.u32 	%rd44, %r128;
	atom.global.add.u64 	%rd45, [%rd43], %rd44;
$L__BB15_81:
	ld.shared.u32 	%r129, [%r124+4096];
	setp.eq.s32 	%p82, %r129, 0;
	@%p82 bra 	$L__BB15_83;
	cvt.u32.u64 	%r387, %rd5;
	shl.b32 	%r388, %r510, 8;
	add.s32 	%r389, %r388, %r387;
	add.s32 	%r390, %r389, 1024;
	mul.wide.u32 	%rd46, %r390, 8;
	add.s64 	%rd47, %rd2, %rd46;
	cvt.u64.u32 	%rd48, %r129;
	atom.global.add.u64 	%rd49, [%rd47], %rd48;
$L__BB15_83:
	ld.shared.u32 	%r130, [%r124+5120];
	setp.eq.s32 	%p83, %r130, 0;
	@%p83 bra 	$L__BB15_85;
	cvt.u32.u64 	%r391, %rd5;
	shl.b32 	%r392, %r510, 8;
	add.s32 	%r393, %r392, %r391;
	add.s32 	%r394, %r393, 1280;
	mul.wide.u32 	%rd50, %r394, 8;
	add.s64 	%rd51, %rd2, %rd50;
	cvt.u64.u32 	%rd52, %r130;
	atom.global.add.u64 	%rd53, [%rd51], %rd52;
$L__BB15_85:
	ld.shared.u32 	%r131, [%r124+6144];
	setp.eq.s32 	%p84, %r131, 0;
	@%p84 bra 	$L__BB15_87;
	cvt.u32.u64 	%r395, %rd5;
	shl.b32 	%r396, %r510, 8;
	add.s32 	%r397, %r396, %r395;
	add.s32 	%r398, %r397, 1536;
	mul.wide.u32 	%rd54, %r398, 8;
	add.s64 	%rd55, %rd2, %rd54;
	cvt.u64.u32 	%rd56, %r131;
	atom.global.add.u64 	%rd57, [%rd55], %rd56;
$L__BB15_87:
	ld.shared.u32 	%r132, [%r124+7168];
	setp.eq.s32 	%p85, %r132, 0;
	@%p85 bra 	$L__BB15_89;
	cvt.u32.u64 	%r399, %rd5;
	shl.b32 	%r400, %r510, 8;
	add.s32 	%r401, %r400, %r399;
	add.s32 	%r402, %r401, 1792;
	mul.wide.u32 	%rd58, %r402, 8;
	add.s64 	%rd59, %rd2, %rd58;
	cvt.u64.u32 	%rd60, %r132;
	atom.global.add.u64 	%rd61, [%rd59], %rd60;
$L__BB15_89:
	add.s32 	%r510, %r510, 8;
	setp.ne.s32 	%p86, %r510, %r16;
	mov.u32 	%r512, %r16;
	@%p86 bra 	$L__BB15_73;
$L__BB15_90:
	add.s32 	%r135, %r5, -1;
	setp.eq.s32 	%p87, %r3, 0;
	@%p87 bra 	$L__BB15_111;
	setp.lt.u32 	%p88, %r4, 3;
	@%p88 bra 	$L__BB15_101;
	shl.b32 	%r403, %r512, 10;
	add.s32 	%r136, %r6, %r403;
	ld.shared.u32 	%r137, [%r136];
	setp.eq.s32 	%p89, %r137, 0;
	@%p89 bra 	$L__BB15_94;
	cvt.u32.u64 	%r404, %rd5;
	shl.b32 	%r405, %r512, 8;
	add.s32 	%r406, %r405, %r404;
	mul.wide.u32 	%rd62, %r406, 8;
	add.s64 	%rd63, %rd2, %rd62;
	cvt.u64.u32 	%rd64, %r137;
	atom.global.add.u64 	%rd65, [%rd63], %rd64;
$L__BB15_94:
	ld.shared.u32 	%r138, [%r136+1024];
	setp.eq.s32 	%p90, %r138, 0;
	@%p90 bra 	$L__BB15_96;
	cvt.u32.u64 	%r407, %rd5;
	shl.b32 	%r408, %r512, 8;
	add.s32 	%r409, %r408, %r407;
	add.s32 	%r410, %r409, 256;
	mul.wide.u32 	%rd66, %r410, 8;
	add.s64 	%rd67, %rd2, %rd66;
	cvt.u64.u32 	%rd68, %r138;
	atom.global.add.u64 	%rd69, [%rd67], %rd68;
$L__BB15_96:
	ld.shared.u32 	%r139, [%r136+2048];
	setp.eq.s32 	%p91, %r139, 0;
	@%p91 bra 	$L__BB15_98;
	cvt.u32.u64 	%r411, %rd5;
	shl.b32 	%r412, %r512, 8;
	add.s32 	%r413, %r412, %r411;
	add.s32 	%r414, %r413, 512;
	mul.wide.u32 	%rd70, %r414, 8;
	add.s64 	%rd71, %rd2, %rd70;
	cvt.u64.u32 	%rd72, %r139;
	atom.global.add.u64 	%rd73, [%rd71], %rd72;
$L__BB15_98:
	ld.shared.u32 	%r140, [%r136+3072];
	setp.eq.s32 	%p92, %r140, 0;
	@%p92 bra 	$L__BB15_100;
	cvt.u32.u64 	%r415, %rd5;
	shl.b32 	%r416, %r512, 8;
	add.s32 	%r417, %r416, %r415;
	add.s32 	%r418, %r417, 768;
	mul.wide.u32 	%rd74, %r418, 8;
	add.s64 	%rd75, %rd2, %rd74;
	cvt.u64.u32 	%rd76, %r140;
	atom.global.add.u64 	%rd77, [%rd75], %rd76;
$L__BB15_100:
	add.s32 	%r512, %r512, 4;
$L__BB15_101:
	setp.eq.s32 	%p93, %r5, 0;
	@%p93 bra 	$L__BB15_111;
	setp.eq.s32 	%p94, %r135, 0;
	@%p94 bra 	$L__BB15_108;
	shl.b32 	%r419, %r512, 10;
	add.s32 	%r143, %r6, %r419;
	ld.shared.u32 	%r144, [%r143];
	setp.eq.s32 	%p95, %r144, 0;
	@%p95 bra 	$L__BB15_105;
	cvt.u32.u64 	%r420, %rd5;
	shl.b32 	%r421, %r512, 8;
	add.s32 	%r422, %r421, %r420;
	mul.wide.u32 	%rd78, %r422, 8;
	add.s64 	%rd79, %rd2, %rd78;
	cvt.u64.u32 	%rd80, %r144;
	atom.global.add.u64 	%rd81, [%rd79], %rd80;
$L__BB15_105:
	ld.shared.u32 	%r145, [%r143+1024];
	setp.eq.s32 	%p96, %r145, 0;
	@%p96 bra 	$L__BB15_107;
	cvt.u32.u64 	%r423, %rd5;
	shl.b32 	%r424, %r512, 8;
	add.s32 	%r425, %r424, %r423;
	add.s32 	%r426, %r425, 256;
	mul.wide.u32 	%rd82, %r426, 8;
	add.s64 	%rd83, %rd2, %rd82;
	cvt.u64.u32 	%rd84, %r145;
	atom.global.add.u64 	%rd85, [%rd83], %rd84;
$L__BB15_107:
	add.s32 	%r512, %r512, 2;
$L__BB15_108:
	setp.eq.s32 	%p97, %r17, 0;
	@%p97 bra 	$L__BB15_111;
	shl.b32 	%r427, %r512, 10;
	add.s32 	%r428, %r6, %r427;
	ld.shared.u32 	%r148, [%r428];
	setp.eq.s32 	%p98, %r148, 0;
	@%p98 bra 	$L__BB15_111;
	cvt.u32.u64 	%r429, %rd5;
	shl.b32 	%r430, %r512, 8;
	add.s32 	%r431, %r430, %r429;
	mul.wide.u32 	%rd86, %r431, 8;
	add.s64 	%rd87, %rd2, %rd86;
	cvt.u64.u32 	%rd88, %r148;
	atom.global.add.u64 	%rd89, [%rd87], %rd88;
$L__BB15_111:
	cvt.u32.u64 	%r432, %rd5;
	setp.gt.u32 	%p99, %r432, 127;
	@%p99 bra 	$L__BB15_152;
	setp.lt.u32 	%p100, %r1, 7;
	mov.b32 	%r516, 0;
	@%p100 bra 	$L__BB15_131;
	mov.b32 	%r514, 0;
$L__BB15_114:
	.pragma "nounroll";
	shl.b32 	%r436, %r514, 10;
	add.s32 	%r150, %r6, %r436;
	ld.shared.u32 	%r151, [%r150+512];
	setp.eq.s32 	%p101, %r151, 0;
	shl.b32 	%r437, %r514, 8;
	add.s32 	%r438, %r437, %r432;
	mul.wide.u32 	%rd90, %r438, 8;
	add.s64 	%rd15, %rd2, %rd90;
	@%p101 bra 	$L__BB15_116;
	cvt.u64.u32 	%rd91, %r151;
	atom.global.add.u64 	%rd92, [%rd15+1024], %rd91;
$L__BB15_116:
	ld.shared.u32 	%r152, [%r150+1536];
	setp.eq.s32 	%p102, %r152, 0;
	@%p102 bra 	$L__BB15_118;
	cvt.u64.u32 	%rd93, %r152;
	atom.global.add.u64 	%rd94, [%rd15+3072], %rd93;
$L__BB15_118:
	ld.shared.u32 	%r153, [%r150+2560];
	setp.eq.s32 	%p103, %r153, 0;
	@%p103 bra 	$L__BB15_120;
	cvt.u64.u32 	%rd95, %r153;
	atom.global.add.u64 	%rd96, [%rd15+5120], %rd95;
$L__BB15_120:
	ld.shared.u32 	%r154, [%r150+3584];
	setp.eq.s32 	%p104, %r154, 0;
	@%p104 bra 	$L__BB15_122;
	cvt.u64.u32 	%rd97, %r154;
	atom.global.add.u64 	%rd98, [%rd15+7168], %rd97;
$L__BB15_122:
	ld.shared.u32 	%r155, [%r150+4608];
	setp.eq.s32 	%p105, %r155, 0;
	@%p105 bra 	$L__BB15_124;
	cvt.u64.u32 	%rd99, %r155;
	atom.global.add.u64 	%rd100, [%rd15+9216], %rd99;
$L__BB15_124:
	ld.shared.u32 	%r156, [%r150+5632];
	setp.eq.s32 	%p106, %r156, 0;
	@%p106 bra 	$L__BB15_126;
	cvt.u64.u32 	%rd101, %r156;
	atom.global.add.u64 	%rd102, [%rd15+11264], %rd101;
$L__BB15_126:
	ld.shared.u32 	%r157, [%r150+6656];
	setp.eq.s32 	%p107, %r157, 0;
	@%p107 bra 	$L__BB15_128;
	cvt.u64.u32 	%rd103, %r157;
	atom.global.add.u64 	%rd104, [%rd15+13312], %rd103;
$L__BB15_128:
	ld.shared.u32 	%r158, [%r150+7680];
	setp.eq.s32 	%p108, %r158, 0;
	@%p108 bra 	$L__BB15_130;
	cvt.u64.u32 	%rd105, %r158;
	atom.global.add.u64 	%rd106, [%rd15+15360], %rd105;
$L__BB15_130:
	add.s32 	%r514, %r514, 8;
	setp.ne.s32 	%p109, %r514, %r16;
	mov.u32 	%r516, %r16;
	@%p109 bra 	$L__BB15_114;
$L__BB15_131:
	setp.eq.s32 	%p110, %r3, 0;
	@%p110 bra 	$L__BB15_152;
	setp.lt.u32 	%p111, %r4, 3;
	@%p111 bra 	$L__BB15_142;
	shl.b32 	%r439, %r516, 10;
	add.s32 	%r161, %r6, %r439;
	ld.shared.u32 	%r162, [%r161+512];
	setp.eq.s32 	%p112, %r162, 0;
	@%p112 bra 	$L__BB15_135;
	shl.b32 	%r441, %r516, 8;
	add.s32 	%r442, %r441, %r432;
	mul.wide.u32 	%rd107, %r442, 8;
	add.s64 	%rd108, %rd2, %rd107;
	cvt.u64.u32 	%rd109, %r162;
	atom.global.add.u64 	%rd110, [%rd108+1024], %rd109;
$L__BB15_135:
	ld.shared.u32 	%r163, [%r161+1536];
	setp.eq.s32 	%p113, %r163, 0;
	@%p113 bra 	$L__BB15_137;
	shl.b32 	%r444, %r516, 8;
	add.s32 	%r445, %r444, %r432;
	add.s32 	%r446, %r445, 256;
	mul.wide.u32 	%rd111, %r446, 8;
	add.s64 	%rd112, %rd2, %rd111;
	cvt.u64.u32 	%rd113, %r163;
	atom.global.add.u64 	%rd114, [%rd112+1024], %rd113;
$L__BB15_137:
	ld.shared.u32 	%r164, [%r161+2560];
	setp.eq.s32 	%p114, %r164, 0;
	@%p114 bra 	$L__BB15_139;
	shl.b32 	%r448, %r516, 8;
	add.s32 	%r449, %r448, %r432;
	add.s32 	%r450, %r449, 512;
	mul.wide.u32 	%rd115, %r450, 8;
	add.s64 	%rd116, %rd2, %rd115;
	cvt.u64.u32 	%rd117, %r164;
	atom.global.add.u64 	%rd118, [%rd116+1024], %rd117;
$L__BB15_139:
	ld.shared.u32 	%r165, [%r161+3584];
	setp.eq.s32 	%p115, %r165, 0;
	@%p115 bra 	$L__BB15_141;
	shl.b32 	%r452, %r516, 8;
	add.s32 	%r453, %r452, %r432;
	add.s32 	%r454, %r453, 768;
	mul.wide.u32 	%rd119, %r454, 8;
	add.s64 	%rd120, %rd2, %rd119;
	cvt.u64.u32 	%rd121, %r165;
	atom.global.add.u64 	%rd122, [%rd120+1024], %rd121;
$L__BB15_141:
	add.s32 	%r516, %r516, 4;
$L__BB15_142:
	setp.eq.s32 	%p116, %r5, 0;
	@%p116 bra 	$L__BB15_152;
	setp.eq.s32 	%p117, %r135, 0;
	@%p117 bra 	$L__BB15_149;
	shl.b32 	%r455, %r516, 10;
	add.s32 	%r168, %r6, %r455;
	ld.shared.u32 	%r169, [%r168+512];
	setp.eq.s32 	%p118, %r169, 0;
	@%p118 bra 	$L__BB15_146;
	shl.b32 	%r457, %r516, 8;
	add.s32 	%r458, %r457, %r432;
	mul.wide.u32 	%rd123, %r458, 8;
	add.s64 	%rd124, %rd2, %rd123;
	cvt.u64.u32 	%rd125, %r169;
	atom.global.add.u64 	%rd126, [%rd124+1024], %rd125;
$L__BB15_146:
	ld.shared.u32 	%r170, [%r168+1536];
	setp.eq.s32 	%p119, %r170, 0;
	@%p119 bra 	$L__BB15_148;
	shl.b32 	%r460, %r516, 8;
	add.s32 	%r461, %r460, %r432;
	add.s32 	%r462, %r461, 256;
	mul.wide.u32 	%rd127, %r462, 8;
	add.s64 	%rd128, %rd2, %rd127;
	cvt.u64.u32 	%rd129, %r170;
	atom.global.add.u64 	%rd130, [%rd128+1024], %rd129;
$L__BB15_148:
	add.s32 	%r516, %r516, 2;
$L__BB15_149:
	setp.eq.s32 	%p120, %r17, 0;
	@%p120 bra 	$L__BB15_152;
	shl.b32 	%r463, %r516, 10;
	add.s32 	%r464, %r6, %r463;
	ld.shared.u32 	%r173, [%r464+512];
	setp.eq.s32 	%p121, %r173, 0;
	@%p121 bra 	$L__BB15_152;
	shl.b32 	%r466, %r516, 8;
	add.s32 	%r467, %r466, %r432;
	mul.wide.u32 	%rd131, %r467, 8;
	add.s64 	%rd132, %rd2, %rd131;
	cvt.u64.u32 	%rd133, %r173;
	atom.global.add.u64 	%rd134, [%rd132+1024], %rd133;
$L__BB15_152:
	bar.sync 	0;
	add.s64 	%rd135, %rd135, 1;
	setp.ne.s64 	%p122, %rd135, %rd6;
	@%p122 bra 	$L__BB15_2;
$L__BB15_153:
	ret;

}
	// .globl	_ZN3cub18CUB_300001_SM_10006detail10radix_sort33DeviceRadixSortExclusiveSumKernelINS1_5radix10policy_hubIffyE10Policy1000EyEEvPT0_
.visible .entry _ZN3cub18CUB_300001_SM_10006detail10radix_sort33DeviceRadixSortExclusiveSumKernelINS1_5radix10policy_hubIffyE10Policy1000EyEEvPT0_(
	.param .u64 .ptr .align 1 _ZN3cub18CUB_300001_SM_10006detail10radix_sort33DeviceRadixSortExclusiveSumKernelINS1_5radix10policy_hubIffyE10Policy1000EyEEvPT0__param_0
)
{
	.reg .pred 	%p<4>;
	.reg .b32 	%r<28>;
	.reg .b64 	%rd<54>;
	// demoted variable
	.shared .align 16 .b8 _ZZN3cub18CUB_300001_SM_10006detail10radix_sort33DeviceRadixSortExclusiveSumKernelINS1_5radix10policy_hubIffyE10Policy1000EyEEvPT0_E12temp_storage[2336];
	ld.param.u64 	%rd5, [_ZN3cub18CUB_300001_SM_10006detail10radix_sort33DeviceRadixSortExclusiveSumKernelINS1_5radix10policy_hubIffyE10Policy1000EyEEvPT0__param_0];
	cvta.to.global.u64 	%rd6, %rd5;
	mov.u32 	%r3, %ctaid.x;
	shl.b32 	%r4, %r3, 8;
	mov.u32 	%r1, %tid.x;
	setp.gt.u32 	%p1, %r1, 255;
	add.s32 	%r5, %r4, %r1;
	mul.wide.s32 	%rd7, %r5, 8;
	add.s64 	%rd1, %rd6, %rd7;
	@%p1 bra 	$L__BB16_2;
	ld.global.u64 	%rd53, [%rd1];
$L__BB16_2:
	shr.u32 	%r6, %r1, 3;
	add.s32 	%r7, %r6, %r1;
	shl.b32 	%r8, %r7, 3;
	mov.u32 	%r9, _ZZN3cub18CUB_300001_SM_10006detail10radix_sort33DeviceRadixSortExclusiveSumKernelINS1_5radix10policy_hubIffyE10Policy1000EyEEvPT0_E12temp_storage;
	add.s32 	%r10, %r9, %r8;
	add.s32 	%r2, %r10, 16;
	st.shared.u64 	[%r10+16], %rd53;
	bar.sync 	0;
	setp.gt.u32 	%p2, %r1, 31;
	@%p2 bra 	$L__BB16_4;
	mad.lo.s32 	%r27, %r1, 72, %r9;
	ld.shared.u64 	%rd23, [%r27+16];
	ld.shared.u64 	%rd24, [%r27+24];
	ld.shared.u64 	%rd25, [%r27+32];
	ld.shared.u64 	%rd26, [%r27+40];
	ld.shared.u64 	%rd27, [%r27+48];
	ld.shared.u64 	%rd28, [%r27+56];
	ld.shared.u64 	%rd29, [%r27+64];
	ld.shared.u64 	%rd30, [%r27+72];
	add.s64 	%rd31, %rd24, %rd23;
	add.s64 	%rd32, %rd31, %rd25;
	add.s64 	%rd33, %rd32, %rd26;
	add.s64 	%rd34, %rd33, %rd27;
	add.s64 	%rd35, %rd34, %rd28;
	add.s64 	%rd36, %rd35, %rd29;
	add.s64 	%rd10, %rd36, %rd30;
	mov.b32 	%r11, 1;
	mov.b32 	%r24, 0;
	mov.b32 	%r25, -1;
	// begin inline asm
	{  .reg .u64 r0;  .reg .u32 lo;  .reg .u32 hi;  .reg .pred p;  mov.b64 {lo, hi}, %rd10;  shfl.sync.up.b32 lo|p, lo, %r11, %r24, %r25;  shfl.sync.up.b32 hi|p, hi, %r11, %r24, %r25;  mov.b64 r0, {lo, hi};  @p add.u64 r0, r0, %rd10;  mov.u64 %rd8, r0;}
	// end inline asm
	mov.b32 	%r14, 2;
	// begin inline asm
	{  .reg .u64 r0;  .reg .u32 lo;  .reg .u32 hi;  .reg .pred p;  mov.b64 {lo, hi}, %rd8;  shfl.sync.up.b32 lo|p, lo, %r14, %r24, %r25;  shfl.sync.up.b32 hi|p, hi, %r14, %r24, %r25;  mov.b64 r0, {lo, hi};  @p add.u64 r0, r0, %rd8;  mov.u64 %rd11, r0;}
	// end inline asm
	mov.b32 	%r17, 4;
	// begin inline asm
	{  .reg .u64 r0;  .reg .u32 lo;  .reg .u32 hi;  .reg .pred p;  mov.b64 {lo, hi}, %rd11;  shfl.sync.up.b32 lo|p, lo, %r17, %r24, %r25;  shfl.sync.up.b32 hi|p, hi, %r17, %r24, %r25;  mov.b64 r0, {lo, hi};  @p add.u64 r0, r0, %rd11;  mov.u64 %rd14, r0;}
	// end inline asm
	mov.b32 	%r20, 8;
	// begin inline asm
	{  .reg .u64 r0;  .reg .u32 lo;  .reg .u32 hi;  .reg .pred p;  mov.b64 {lo, hi}, %rd14;  shfl.sync.up.b32 lo|p, lo, %r20, %r24, %r25;  shfl.sync.up.b32 hi|p, hi, %r20, %r24, %r25;  mov.b64 r0, {lo, hi};  @p add.u64 r0, r0, %rd14;  mov.u64 %rd17, r0;}
	// end inline asm
	mov.b32 	%r23, 16;
	// begin inline asm
	{  .reg .u64 r0;  .reg .u32 lo;  .reg .u32 hi;  .reg .pred p;  mov.b64 {lo, hi}, %rd17;  shfl.sync.up.b32 lo|p, lo, %r23, %r24, %r25;  shfl.sync.up.b32 hi|p, hi, %r23, %r24, %r25;  mov.b64 r0, {lo, hi};  @p add.u64 r0, r0, %rd17;  mov.u64 %rd20, r0;}
	// end inline asm
	sub.s64 	%rd37, %rd20, %rd10;
	ld.shared.u64 	%rd38, [%r27+16];
	ld.shared.u64 	%rd39, [%r27+24];
	ld.shared.u64 	%rd40, [%r27+32];
	ld.shared.u64 	%rd41, [%r27+40];
	ld.shared.u64 	%rd42, [%r27+48];
	ld.shared.u64 	%rd43, [%r27+56];
	ld.shared.u64 	%rd44, [%r27+64];
	add.s64 	%rd45, %rd38, %rd37;
	add.s64 	%rd46, %rd39, %rd45;
	add.s64 	%rd47, %rd40, %rd46;
	add.s64 	%rd48, %rd41, %rd47;
	add.s64 	%rd49, %rd42, %rd48;
	add.s64 	%rd50, %rd43, %rd49;
	add.s64 	%rd51, %rd44, %rd50;
	st.shared.u64 	[%r27+16], %rd37;
	st.shared.u64 	[%r27+24], %rd45;
	st.shared.u64 	[%r27+32], %rd46;
	st.shared.u64 	[%r27+40], %rd47;
	st.shared.u64 	[%r27+48], %rd48;
	st.shared.u64 	[%r27+56], %rd49;
	st.shared.u64 	[%r27+64], %rd50;
	st.shared.u64 	[%r27+72], %rd51;
$L__BB16_4:
	setp.gt.u32 	%p3, %r1, 255;
	bar.sync 	0;
	@%p3 bra 	$L__BB16_6;
	ld.shared.u64 	%rd52, [%r2];
	st.global.u64 	[%rd1], %rd52;
$L__BB16_6:
	ret;

}
	// .globl	_ZN3cub18CUB_300001_SM_10006detail10radix_sort29DeviceRadixSortOnesweepKernelINS1_5radix10policy_hubIffyE10Policy1000ELNS0_9SortOrderE1EffyiiNS1_21identity_decomposer_tEEEvPT5_SB_PT3_PKSC_PT1_PKSG_PT2_PKSK_T4_iiT6_
.visible .entry _ZN3cub18CUB_300001_SM_10006detail10radix_sort29DeviceRadixSortOnesweepKernelINS1_5radix10policy_hubIffyE10Policy1000ELNS0_9SortOrderE1EffyiiNS1_21identity_decomposer_tEEEvPT5_SB_PT3_PKSC_PT1_PKSG_PT2_PKSK_T4_iiT6_(
	.param .u64 .ptr .align 1 _ZN3cub18CUB_300001_SM_10006detail10radix_sort29DeviceRadixSortOnesweepKernelINS1_5radix10policy_hubIffyE10Policy1000ELNS0_9SortOrderE1EffyiiNS1_21identity_decomposer_tEEEvPT5_SB_PT3_PKSC_PT1_PKSG_PT2_PKSK_T4_iiT6__param_0,
	.param .u64 .ptr .align 1 _ZN3cub18CUB_300001_SM_10006detail10radix_sort29DeviceRadixSortOnesweepKernelINS1_5radix10policy_hubIffyE10Policy1000ELNS0_9SortOrderE1EffyiiNS1_21identity_decomposer_tEEEvPT5_SB_PT3_PKSC_PT1_PKSG_PT2_PKSK_T4_iiT6__param_1,
	.param .u64 .ptr .align 1 _ZN3cub18CUB_300001_SM_10006detail10radix_sort29DeviceRadixSortOnesweepKernelINS1_5radix10policy_hubIffyE10Policy1000ELNS0_9SortOrderE1EffyiiNS1_21identity_decomposer_tEEEvPT5_SB_PT3_PKSC_PT1_PKSG_PT2_PKSK_T4_iiT6__param_2,
	.param .u64 .ptr .align 1 _ZN3cub18CUB_300001_SM_10006detail10radix_sort29DeviceRadixSortOnesweepKernelINS1_5radix10policy_hubIffyE10Policy1000ELNS0_9SortOrderE1EffyiiNS1_21identity_decomposer_tEEEvPT5_SB_PT3_PKSC_PT1_PKSG_PT2_PKSK_T4_iiT6__param_3,
	.param .u64 .ptr .align 1 _ZN3cub18CUB_300001_SM_10006detail10radix_sort29DeviceRadixSortOnesweepKernelINS1_5radix10policy_hubIffyE10Policy1000ELNS0_9SortOrderE1EffyiiNS1_21identity_decomposer_tEEEvPT5_SB_PT3_PKSC_PT1_PKSG_PT2_PKSK_T4_iiT6__param_4,
	.param .u64 .ptr .align 1 _ZN3cub18CUB_300001_SM_10006detail10radix_sort29DeviceRadixSortOnesweepKernelINS1_5radix10policy_hubIffyE10Policy1000ELNS0_9SortOrderE1EffyiiNS1_21identity_decomposer_tEEEvPT5_SB_PT3_PKSC_PT1_PKSG_PT2_PKSK_T4_iiT6__param_5,
	.param .u64 .ptr .align 1 _ZN3cub18CUB_300001_SM_10006detail10radix_sort29DeviceRadixSortOnesweepKernelINS1_5radix10policy_hubIffyE10Policy1000ELNS0_9SortOrderE1EffyiiNS1_21identity_decomposer_tEEEvPT5_SB_PT3_PKSC_PT1_PKSG_PT2_PKSK_T4_iiT6__param_6,
	.param .u64 .ptr .align 1 _ZN3cub18CUB_300001_SM_10006detail10radix_sort29DeviceRadixSortOnesweepKernelINS1_5radix10policy_hubIffyE10Policy1000ELNS0_9SortOrderE1EffyiiNS1_21identity_decomposer_tEEEvPT5_SB_PT3_PKSC_PT1_PKSG_PT2_PKSK_T4_iiT6__param_7,
	.param .u32 _ZN3cub18CUB_300001_SM_10006detail10radix_sort29DeviceRadixSortOnesweepKernelINS1_5radix10policy_hubIffyE10Policy1000ELNS0_9SortOrderE1EffyiiNS1_21identity_decomposer_tEEEvPT5_SB_PT3_PKSC_PT1_PKSG_PT2_PKSK_T4_iiT6__param_8,
	.param .u32 _ZN3cub18CUB_300001_SM_10006detail10radix_sort29DeviceRadixSortOnesweepKernelINS1_5radix10policy_hubIffyE10Policy1000ELNS0_9SortOrderE1EffyiiNS1_21identity_decomposer_tEEEvPT5_SB_PT3_PKSC_PT1_PKSG_PT2_PKSK_T4_iiT6__param_9,
	.param .u32 _ZN3cub18CUB_300001_SM_10006detail10radix_sort29DeviceRadixSortOnesweepKernelINS1_5radix10policy_hubIffyE10Policy1000ELNS0_9SortOrderE1EffyiiNS1_21identity_decomposer_tEEEvPT5_SB_PT3_PKSC_PT1_PKSG_PT2_PKSK_T4_iiT6__param_10,
	.param .align 1 .b8 _ZN3cub18CUB_300001_SM_10006detail10radix_sort29DeviceRadixSortOnesweepKernelINS1_5radix10policy_hubIffyE10Policy1000ELNS0_9SortOrderE1EffyiiNS1_21identity_decomposer_tEEEvPT5_SB_PT3_PKSC_PT1_PKSG_PT2_PKSK_T4_iiT6__param_11[1]
)
.maxntid 384
{
	.reg .pred 	%p<358>;
	.reg .b32 	%r<2172>;
	.reg .b32 	%f<269>;
	.reg .b64 	%rd<457>;
	// demoted variable
	.shared .align 16 .b8 _ZZN3cub18CUB_300001_SM_10006detail10radix_sort29DeviceRadixSortOnesweepKernelINS1_5radix10policy_hubIffyE10Policy1000ELNS0_9SortOrderE1EffyiiNS1_21identity_decomposer_tEEEvPT5_SB_PT3_PKSC_PT1_PKSG_PT2_PKSK_T4_iiT6_E1s[28160];
	ld.param.u64 	%rd43, [_ZN3cub18CUB_300001_SM_10006detail10radix_sort29DeviceRadixSortOnesweepKernelINS1_5radix10policy_hubIffyE10Policy1000ELNS0_9SortOrderE1EffyiiNS1_21identity_decomposer_tEEEvPT5_SB_PT3_PKSC_PT1_PKSG_PT2_PKSK_T4_iiT6__param_0];
	ld.param.u64 	%rd44, [_ZN3cub18CUB_300001_SM_10006detail10radix_sort29DeviceRadixSortOnesweepKernelINS1_5radix10policy_hubIffyE10Policy1000ELNS0_9SortOrderE1EffyiiNS1_21identity_decomposer_tEEEvPT5_SB_PT3_PKSC_PT1_PKSG_PT2_PKSK_T4_iiT6__param_1];
	ld.param.u64 	%rd47, [_ZN3cub18CUB_300001_SM_10006detail10radix_sort29DeviceRadixSortOnesweepKernelINS1_5radix10policy_hubIffyE10Policy1000ELNS0_9SortOrderE1EffyiiNS1_21identity_decomposer_tEEEvPT5_SB_PT3_PKSC_PT1_PKSG_PT2_PKSK_T4_iiT6__param_4];
	ld.param.u64 	%rd50, [_ZN3cub18CUB_300001_SM_10006detail10radix_sort29DeviceRadixSortOnesweepKernelINS1_5radix10policy_hubIffyE10Policy1000ELNS0_9SortOrderE1EffyiiNS1_21identity_decomposer_tEEEvPT5_SB_PT3_PKSC_PT1_PKSG_PT2_PKSK_T4_iiT6__param_5];
	cvta.to.global.u64 	%rd1, %rd47;
	cvta.to.global.u64 	%rd2, %rd43;
	cvta.to.global.u64 	%rd3, %rd50;
	mov.u32 	%r1, %tid.x;
	// begin inline asm
	mov.u32 %r306, %laneid;
	// end inline asm
	setp.ne.s32 	%p1, %r1, 0;
	@%p1 bra 	$L__BB17_2;
	cvta.to.global.u64 	%rd51, %rd44;
	atom.global.add.u32 	%r307, [%rd51], 1;
	st.shared.u32 	[_ZZN3cub18CUB_300001_SM_10006detail10radix_sort29DeviceRadixSortOnesweepKernelINS1_5radix10policy_hubIffyE10Policy1000ELNS0_9SortOrderE1EffyiiNS1_21identity_decomposer_tEEEvPT5_SB_PT3_PKSC_PT1_PKSG_PT2_PKSK_T4_iiT6_E1s+26112], %r307;
$L__BB17_2:
	ld.param.u32 	%r2033, [_ZN3cub18CUB_300001_SM_10006detail10radix_sort29DeviceRadixSortOnesweepKernelINS1_5radix10policy_hubIffyE10Policy1000ELNS0_9SortOrderE1EffyiiNS1_21identity_decomposer_tEEEvPT5_SB_PT3_PKSC_PT1_PKSG_PT2_PKSK_T4_iiT6__param_8];
	bar.sync 	0;
	ld.shared.u32 	%r3, [_ZZN3cub18CUB_300001_SM_10006detail10radix_sort29DeviceRadixSortOnesweepKernelINS1_5radix10policy_hubIffyE10Policy1000ELNS0_9SortOrderE1EffyiiNS1_21identity_decomposer_tEEEvPT5_SB_PT3_PKSC_PT1_PKSG_PT2_PKSK_T4_iiT6_E1s+26112];
	mul.lo.s32 	%r308, %r3, 6528;
	add.s32 	%r4, %r308, 6528;
	setp.gt.s32 	%p2, %r4, %r2033;
	cvt.s64.s32 	%rd4, %r308;
	@%p2 bra 	$L__BB17_4;
	and.b32  	%r309, %r1, 31;
	and.b32  	%r310, %r1, 992;
	mul.lo.s32 	%r311, %r310, 17;
	or.b32  	%r312, %r311, %r309;
	cvt.u64.u32 	%rd52, %r312;
	add.s64 	%rd53, %rd52, %rd4;
	shl.b64 	%rd54, %rd53, 2;
	add.s64 	%rd55, %rd3, %rd54;
	ld.global.u32 	%r2120, [%rd55];
	ld.global.u32 	%r2119, [%rd55+128];
	ld.global.u32 	%r2118, [%rd55+256];
	ld.global.u32 	%r2117, [%rd55+384];
	ld.global.u32 	%r2116, [%rd55+512];
	ld.global.u32 	%r2115, [%rd55+640];
	ld.global.u32 	%r2114, [%rd55+768];
	ld.global.u32 	%r2113, [%rd55+896];
	ld.global.u32 	%r2112, [%rd55+1024];
	ld.global.u32 	%r2111, [%rd55+1152];
	ld.global.u32 	%r2110, [%rd55+1280];
	ld.global.u32 	%r2109, [%rd55+1408];
	ld.global.u32 	%r2108, [%rd55+1536];
	ld.global.u32 	%r2107, [%rd55+1664];
	ld.global.u32 	%r2106, [%rd55+1792];
	ld.global.u32 	%r2105, [%rd55+1920];
	ld.global.u32 	%r2104, [%rd55+2048];
	bra.uni 	$L__BB17_38;
$L__BB17_4:
	ld.param.u32 	%r2034, [_ZN3cub18CUB_300001_SM_10006detail10radix_sort29DeviceRadixSortOnesweepKernelINS1_5radix10policy_hubIffyE10Policy1000ELNS0_9SortOrderE1EffyiiNS1_21identity_decomposer_tEEEvPT5_SB_PT3_PKSC_PT1_PKSG_PT2_PKSK_T4_iiT6__param_8];
	cvt.u32.u64 	%r314, %rd4;
	sub.s32 	%r22, %r2034, %r314;
	and.b32  	%r315, %r1, 31;
	and.b32  	%r316, %r1, 992;
	mul.lo.s32 	%r317, %r316, 17;
	or.b32  	%r23, %r317, %r315;
	setp.ge.s32 	%p3, %r23, %r22;
	cvt.u64.u32 	%rd56, %r23;
	add.s64 	%rd57, %rd56, %rd4;
	shl.b64 	%rd58, %rd57, 2;
	add.s64 	%rd5, %rd3, %rd58;
	mov.b32 	%r2120, -1;
	@%p3 bra 	$L__BB17_6;
	ld.global.u32 	%r2120, [%rd5];
$L__BB17_6:
	add.s32 	%r319, %r23, 32;
	setp.ge.s32 	%p4, %r319, %r22;
	mov.b32 	%r2119, -1;
	@%p4 bra 	$L__BB17_8;
	ld.global.u32 	%r2119, [%rd5+128];
$L__BB17_8:
	add.s32 	%r321, %r23, 64;
	setp.ge.s32 	%p5, %r321, %r22;
	mov.b32 	%r2118, -1;
	@%p5 bra 	$L__BB17_10;
	ld.global.u32 	%r2118, [%rd5+256];
$L__BB17_10:
	add.s32 	%r323, %r23, 96;
	setp.ge.s32 	%p6, %r323, %r22;
	mov.b32 	%r2117, -1;
	@%p6 bra 	$L__BB17_12;
	ld.global.u32 	%r2117, [%rd5+384];
$L__BB17_12:
	add.s32 	%r325, %r23, 128;
	setp.ge.s32 	%p7, %r325, %r22;
	mov.b32 	%r2116, -1;
	@%p7 bra 	$L__BB17_14;
	ld.global.u32 	%r2116, [%rd5+512];
$L__BB17_14:
	add.s32 	%r327, %r23, 160;
	setp.ge.s32 	%p8, %r327, %r22;
	mov.b32 	%r2115, -1;
	@%p8 bra 	$L__BB17_16;
	ld.global.u32 	%r2115, [%rd5+640];
$L__BB17_16:
	add.s32 	%r329, %r23, 192;
	setp.ge.s32 	%p9, %r329, %r22;
	mov.b32 	%r2114, -1;
	@%p9 bra 	$L__BB17_18;
	ld.global.u32 	%r2114, [%rd5+768];
$L__BB17_18:
	add.s32 	%r331, %r23, 224;
	setp.ge.s32 	%p10, %r331, %r22;
	mov.b32 	%r2113, -1;
	@%p10 bra 	$L__BB17_20;
	ld.global.u32 	%r2113, [%rd5+896];
$L__BB17_20:
	add.s32 	%r333, %r23, 256;
	setp.ge.s32 	%p11, %r333, %r22;
	mov.b32 	%r2112, -1;
	@%p11 bra 	$L__BB17_22;
	ld.global.u32 	%r2112, [%rd5+1024];
$L__BB17_22:
	add.s32 	%r335, %r23, 288;
	setp.ge.s32 	%p12, %r335, %r22;
	mov.b32 	%r2111, -1;
	@%p12 bra 	$L__BB17_24;
	ld.global.u32 	%r2111, [%rd5+1152];
$L__BB17_24:
	add.s32 	%r337, %r23, 320;
	setp.ge.s32 	%p13, %r337, %r22;
	mov.b32 	%r2110, -1;
	@%p13 bra 	$L__BB17_26;
	ld.global.u32 	%r2110, [%rd5+1280];
$L__BB17_26:
	add.s32 	%r339, %r23, 352;
	setp.ge.s32 	%p14, %r339, %r22;
	mov.b32 	%r2109, -1;
	@%p14 bra 	$L__BB17_28;
	ld.global.u32 	%r2109, [%rd5+1408];
$L__BB17_28:
	add.s32 	%r341, %r23, 384;
	setp.ge.s32 	%p15, %r341, %r22;
	mov.b32 	%r2108, -1;
	@%p15 bra 	$L__BB17_30;
	ld.global.u32 	%r2108, [%rd5+1536];
$L__BB17_30:
	add.s32 	%r343, %r23, 416;
	setp.ge.s32 	%p16, %r343, %r22;
	mov.b32 	%r2107, -1;
	@%p16 bra 	$L__BB17_32;
	ld.global.u32 	%r2107, [%rd5+1664];
$L__BB17_32:
	add.s32 	%r345, %r23, 448;
	setp.ge.s32 	%p17, %r345, %r22;
	mov.b32 	%r2106, -1;
	@%p17 bra 	$L__BB17_34;
	ld.global.u32 	%r2106, [%rd5+1792];
$L__BB17_34:
	add.s32 	%r347, %r23, 480;
	setp.ge.s32 	%p18, %r347, %r22;
	mov.b32 	%r2105, -1;
	@%p18 bra 	$L__BB17_36;
	ld.global.u32 	%r2105, [%rd5+1920];
$L__BB17_36:
	add.s32 	%r349, %r23, 512;
	setp.ge.s32 	%p19, %r349, %r22;
	mov.b32 	%r2104, -1;
	@%p19 bra 	$L__BB17_38;
	ld.global.u32 	%r2104, [%rd5+2048];
$L__BB17_38:
	ld.param.u32 	%r2086, [_ZN3cub18CUB_300001_SM_10006detail10radix_sort29DeviceRadixSortOnesweepKernelINS1_5radix10policy_hubIffyE10Policy1000ELNS0_9SortOrderE1EffyiiNS1_21identity_decomposer_tEEEvPT5_SB_PT3_PKSC_PT1_PKSG_PT2_PKSK_T4_iiT6__param_10];
	mov.b32 	%r350, -1;
	shl.b32 	%r351, %r350, %r2086;
	not.b32 	%r74, %r351;
	shl.b32 	%r352, %r1, 5;
	and.b32  	%r353, %r352, 31744;
	mov.u32 	%r354, _ZZN3cub18CUB_300001_SM_10006detail10radix_sort29DeviceRadixSortOnesweepKernelINS1_5radix10policy_hubIffyE10Policy1000ELNS0_9SortOrderE1EffyiiNS1_21identity_decomposer_tEEEvPT5_SB_PT3_PKSC_PT1_PKSG_PT2_PKSK_T4_iiT6_E1s;
	add.s32 	%r75, %r354, %r353;
	setp.gt.s32 	%p20, %r306, 255;
	@%p20 bra 	$L__BB17_51;
	max.s32 	%r355, %r306, 224;
	sub.s32 	%r356, %r355, %r306;
	add.s32 	%r357, %r356, 31;
	shr.u32 	%r358, %r357, 5;
	add.s32 	%r76, %r358, 1;
	setp.lt.u32 	%p21, %r357, 480;
	mov.u32 	%r2124, %r306;
	@%p21 bra 	$L__BB17_42;
	and.b32  	%r359, %r76, 268435440;
	neg.s32 	%r2122, %r359;
	shl.b32 	%r362, %r306, 2;
	add.s32 	%r363, %r353, %r362;
	add.s32 	%r365, %r363, %r354;
	add.s32 	%r2121, %r365, 1024;
	mov.u32 	%r2124, %r306;
$L__BB17_41:
	.pragma "nounroll";
	mov.b32 	%r366, 0;
	st.shared.u32 	[%r2121+-1024], %r366;
	st.shared.u32 	[%r2121+-896], %r366;
	st.shared.u32 	[%r2121+-768], %r366;
	st.shared.u32 	[%r2121+-640], %r366;
	st.shared.u32 	[%r2121+-512], %r366;
	st.shared.u32 	[%r2121+-384], %r366;
	st.shared.u32 	[%r2121+-256], %r366;
	st.shared.u32 	[%r2121+-128], %r366;
	st.shared.u32 	[%r2121], %r366;
	st.shared.u32 	[%r2121+128], %r366;
	st.shared.u32 	[%r2121+256], %r366;
	st.shared.u32 	[%r2121+384], %r366;
	st.shared.u32 	[%r2121+512], %r366;
	st.shared.u32 	[%r2121+640], %r366;
	st.shared.u32 	[%r2121+768], %r366;
	st.shared.u32 	[%r2121+896], %r366;
	add.s32 	%r2124, %r2124, 512;
	add.s32 	%r2122, %r2122, 16;
	add.s32 	%r2121, %r2121, 2048;
	setp.ne.s32 	%p22, %r2122, 0;
	@%p22 bra 	$L__BB17_41;
$L__BB17_42:
	and.b32  	%r367, %r76, 15;
	setp.eq.s32 	%p23, %r367, 0;
	@%p23 bra 	$L__BB17_51;
	setp.lt.u32 	%p24, %r367, 8;
	@%p24 bra 	$L__BB17_45;
	shl.b32 	%r369, %r2124, 2;
	add.s32 	%r370, %r75, %r369;
	mov.b32 	%r371, 0;
	st.shared.u32 	[%r370], %r371;
	st.shared.u32 	[%r370+128], %r371;
	st.shared.u32 	[%r370+256], %r371;
	st.shared.u32 	[%r370+384], %r371;
	st.shared.u32 	[%r370+512], %r371;
	st.shared.u32 	[%r370+640], %r371;
	st.shared.u32 	[%r370+768], %r371;
	st.shared.u32 	[%r370+896], %r371;
	add.s32 	%r2124, %r2124, 256;
$L__BB17_45:
	and.b32  	%r372, %r76, 7;
	setp.eq.s32 	%p25, %r372, 0;
	@%p25 bra 	$L__BB17_51;
	and.b32  	%r88, %r76, 3;
	setp.lt.u32 	%p26, %r372, 4;
	@%p26 bra 	$L__BB17_48;
	shl.b32 	%r374, %r2124, 2;
	add.s32 	%r375, %r75, %r374;
	mov.b32 	%r376, 0;
	st.shared.u32 	[%r375], %r376;
	st.shared.u32 	[%r375+128], %r376;
	st.shared.u32 	[%r375+256], %r376;
	st.shared.u32 	[%r375+384], %r376;
	add.s32 	%r2124, %r2124, 128;
$L__BB17_48:
	setp.eq.s32 	%p27, %r88, 0;
	@%p27 bra 	$L__BB17_51;
	shl.b32 	%r379, %r2124, 2;
	add.s32 	%r380, %r353, %r379;
	add.s32 	%r2128, %r354, %r380;
	neg.s32 	%r2127, %r88;
$L__BB17_50:
	.pragma "nounroll";
	mov.b32 	%r382, 0;
	st.shared.u32 	[%r2128], %r382;
	add.s32 	%r2128, %r2128, 128;
	add.s32 	%r2127, %r2127, 1;
	setp.ne.s32 	%p28, %r2127, 0;
	@%p28 bra 	$L__BB17_50;
$L__BB17_51:
	ld.param.u32 	%r2049, [_ZN3cub18CUB_300001_SM_10006detail10radix_sort29DeviceRadixSortOnesweepKernelINS1_5radix10policy_hubIffyE10Policy1000ELNS0_9SortOrderE1EffyiiNS1_21identity_decomposer_tEEEvPT5_SB_PT3_PKSC_PT1_PKSG_PT2_PKSK_T4_iiT6__param_9];
	bar.warp.sync 	-1;
	setp.lt.s32 	%p29, %r2120, 0;
	selp.b32 	%r384, 0, 2147483647, %p29;
	xor.b32  	%r385, %r384, %r2120;
	setp.eq.s32 	%p30, %r385, 2147483647;
	selp.b32 	%r386, -2147483648, %r385, %p30;
	shr.u32 	%r387, %r386, %r2049;
	and.b32  	%r97, %r387, %r74;
	shl.b32 	%r388, %r97, 2;
	add.s32 	%r389, %r75, %r388;
	atom.shared.add.u32 	%r390, [%r389], 1;
	setp.lt.s32 	%p31, %r2119, 0;
	selp.b32 	%r391, 0, 2147483647, %p31;
	xor.b32  	%r392, %r391, %r2119;
	setp.eq.s32 	%p32, %r392, 2147483647;
	selp.b32 	%r393, -2147483648, %r392, %p32;
	shr.u32 	%r394, %r393, %r2049;
	and.b32  	%r395, %r394, %r74;
	shl.b32 	%r396, %r395, 2;
	add.s32 	%r397, %r75, %r396;
	atom.shared.add.u32 	%r398, [%r397], 1;
	setp.lt.s32 	%p33, %r2118, 0;
	selp.b32 	%r399, 0, 2147483647, %p33;
	xor.b32  	%r400, %r399, %r2118;
	setp.eq.s32 	%p34, %r400, 2147483647;
	selp.b32 	%r401, -2147483648, %r400, %p34;
	shr.u32 	%r402, %r401, %r2049;
	and.b32  	%r403, %r402, %r74;
	shl.b32 	%r404, %r403, 2;
	add.s32 	%r405, %r75, %r404;
	atom.shared.add.u32 	%r406, [%r405], 1;
	setp.lt.s32 	%p35, %r2117, 0;
	selp.b32 	%r407, 0, 2147483647, %p35;
	xor.b32  	%r408, %r407, %r2117;
	setp.eq.s32 	%p36, %r408, 2147483647;
	selp.b32 	%r409, -2147483648, %r408, %p36;
	shr.u32 	%r410, %r409, %r2049;
	and.b32  	%r411, %r410, %r74;
	shl.b32 	%r412, %r411, 2;
	add.s32 	%r413, %r75, %r412;
	atom.shared.add.u32 	%r414, [%r413], 1;
	setp.lt.s32 	%p37, %r2116, 0;
	selp.b32 	%r415, 0, 2147483647, %p37;
	xor.b32  	%r416, %r415, %r2116;
	setp.eq.s32 	%p38, %r416, 2147483647;
	selp.b32 	%r417, -2147483648, %r416, %p38;
	shr.u32 	%r418, %r417, %r2049;
	and.b32  	%r419, %r418, %r74;
	shl.b32 	%r420, %r419, 2;
	add.s32 	%r421, %r75, %r420;
	atom.shared.add.u32 	%r422, [%r421], 1;
	setp.lt.s32 	%p39, %r2115, 0;
	selp.b32 	%r423, 0, 2147483647, %p39;
	xor.b32  	%r424, %r423, %r2115;
	setp.eq.s32 	%p40, %r424, 2147483647;
	selp.b32 	%r425, -2147483648, %r424, %p40;
	shr.u32 	%r426, %r425, %r2049;
	and.b32  	%r427, %r426, %r74;
	shl.b32 	%r428, %r427, 2;
	add.s32 	%r429, %r75, %r428;
	atom.shared.add.u32 	%r430, [%r429], 1;
	setp.lt.s32 	%p41, %r2114, 0;
	selp.b32 	%r431, 0, 2147483647, %p41;
	xor.b32  	%r432, %r431, %r2114;
	setp.eq.s32 	%p42, %r432, 2147483647;
	selp.b32 	%r433, -2147483648, %r432, %p42;
	shr.u32 	%r434, %r433, %r2049;
	and.b32  	%r435, %r434, %r74;
	shl.b32 	%r436, %r435, 2;
	add.s32 	%r437, %r75, %r436;
	atom.shared.add.u32 	%r438, [%r437], 1;
	setp.lt.s32 	%p43, %r2113, 0;
	selp.b32 	%r439, 0, 2147483647, %p43;
	xor.b32  	%r440, %r439, %r2113;
	setp.eq.s32 	%p44, %r440, 2147483647;
	selp.b32 	%r441, -2147483648, %r440, %p44;
	shr.u32 	%r442, %r441, %r2049;
	and.b32  	%r443, %r442, %r74;
	shl.b32 	%r444, %r443, 2;
	add.s32 	%r445, %r75, %r444;
	atom.shared.add.u32 	%r446, [%r445], 1;
	setp.lt.s32 	%p45, %r2112, 0;
	selp.b32 	%r447, 0, 2147483647, %p45;
	xor.b32  	%r448, %r447, %r2112;
	setp.eq.s32 	%p46, %r448, 2147483647;
	selp.b32 	%r449, -2147483648, %r448, %p46;
	shr.u32 	%r450, %r449, %r2049;
	and.b32  	%r451, %r450, %r74;
	shl.b32 	%r452, %r451, 2;
	add.s32 	%r453, %r75, %r452;
	atom.shared.add.u32 	%r454, [%r453], 1;
	setp.lt.s32 	%p47, %r2111, 0;
	selp.b32 	%r455, 0, 2147483647, %p47;
	xor.b32  	%r456, %r455, %r2111;
	setp.eq.s32 	%p48, %r456, 2147483647;
	selp.b32 	%r457, -2147483648, %r456, %p48;
	shr.u32 	%r458, %r457, %r2049;
	and.b32  	%r459, %r458, %r74;
	shl.b32 	%r460, %r459, 2;
	add.s32 	%r461, %r75, %r460;
	atom.shared.add.u32 	%r462, [%r461], 1;
	setp.lt.s32 	%p49, %r2110, 0;
	selp.b32 	%r463, 0, 2147483647, %p49;
	xor.b32  	%r464, %r463, %r2110;
	setp.eq.s32 	%p50, %r464, 2147483647;
	selp.b32 	%r465, -2147483648, %r464, %p50;
	shr.u32 	%r466, %r465, %r2049;
	and.b32  	%r467, %r466, %r74;
	shl.b32 	%r468, %r467, 2;
	add.s32 	%r469, %r75, %r468;
	atom.shared.add.u32 	%r470, [%r469], 1;
	setp.lt.s32 	%p51, %r2109, 0;
	selp.b32 	%r471, 0, 2147483647, %p51;
	xor.b32  	%r472, %r471, %r2109;
	setp.eq.s32 	%p52, %r472, 2147483647;
	selp.b32 	%r473, -2147483648, %r472, %p52;
	shr.u32 	%r474, %r473, %r2049;
	and.b32  	%r475, %r474, %r74;
	shl.b32 	%r476, %r475, 2;
	add.s32 	%r477, %r75, %r476;
	atom.shared.add.u32 	%r478, [%r477], 1;
	setp.lt.s32 	%p53, %r2108, 0;
	selp.b32 	%r479, 0, 2147483647, %p53;
	xor.b32  	%r480, %r479, %r2108;
	setp.eq.s32 	%p54, %r480, 2147483647;
	selp.b32 	%r481, -2147483648, %r480, %p54;
	shr.u32 	%r482, %r481, %r2049;
	and.b32  	%r483, %r482, %r74;
	shl.b32 	%r484, %r483, 2;
	add.s32 	%r485, %r75, %r484;
	atom.shared.add.u32 	%r486, [%r485], 1;
	setp.lt.s32 	%p55, %r2107, 0;
	selp.b32 	%r487, 0, 2147483647, %p55;
	xor.b32  	%r488, %r487, %r2107;
	setp.eq.s32 	%p56, %r488, 2147483647;
	selp.b32 	%r489, -2147483648, %r488, %p56;
	shr.u32 	%r490, %r489, %r2049;
	and.b32  	%r491, %r490, %r74;
	shl.b32 	%r492, %r491, 2;
	add.s32 	%r493, %r75, %r492;
	atom.shared.add.u32 	%r494, [%r493], 1;
	setp.lt.s32 	%p57, %r2106, 0;
	selp.b32 	%r495, 0, 2147483647, %p57;
	xor.b32  	%r496, %r495, %r2106;
	setp.eq.s32 	%p58, %r496, 2147483647;
	selp.b32 	%r497, -2147483648, %r496, %p58;
	shr.u32 	%r498, %r497, %r2049;
	and.b32  	%r499, %r498, %r74;
	shl.b32 	%r500, %r499, 2;
	add.s32 	%r501, %r75, %r500;
	atom.shared.add.u32 	%r502, [%r501], 1;
	setp.lt.s32 	%p59, %r2105, 0;
	selp.b32 	%r503, 0, 2147483647, %p59;
	xor.b32  	%r504, %r503, %r2105;
	setp.eq.s32 	%p60, %r504, 2147483647;
	selp.b32 	%r505, -2147483648, %r504, %p60;
	shr.u32 	%r506, %r505, %r2049;
	and.b32  	%r507, %r506, %r74;
	shl.b32 	%r508, %r507, 2;
	add.s32 	%r509, %r75, %r508;
	atom.shared.add.u32 	%r510, [%r509], 1;
	setp.lt.s32 	%p61, %r2104, 0;
	selp.b32 	%r511, 0, 2147483647, %p61;
	xor.b32  	%r512, %r511, %r2104;
	setp.eq.s32 	%p62, %r512, 2147483647;
	selp.b32 	%r513, -2147483648, %r512, %p62;
	shr.u32 	%r514, %r513, %r2049;
	and.b32  	%r515, %r514, %r74;
	shl.b32 	%r516, %r515, 2;
	add.s32 	%r517, %r75, %r516;
	atom.shared.add.u32 	%r518, [%r517], 1;
	bar.sync 	0;
	setp.gt.u32 	%p63, %r1, 255;
	shl.b32 	%r519, %r1, 2;
	add.s32 	%r98, %r354, %r519;
	mov.b32 	%r2129, 0;
	@%p63 bra 	$L__BB17_53;
	ld.shared.u32 	%r521, [%r98];
	mov.b32 	%r522, 0;
	st.shared.u32 	[%r98], %r522;
	ld.shared.u32 	%r523, [%r98+1024];
	st.shared.u32 	[%r98+1024], %r521;
	add.s32 	%r524, %r523, %r521;
	ld.shared.u32 	%r525, [%r98+2048];
	st.shared.u32 	[%r98+2048], %r524;
	add.s32 	%r526, %r525, %r524;
	ld.shared.u32 	%r527, [%r98+3072];
	st.shared.u32 	[%r98+3072], %r526;
	add.s32 	%r528, %r527, %r526;
	ld.shared.u32 	%r529, [%r98+4096];
	st.shared.u32 	[%r98+4096], %r528;
	add.s32 	%r530, %r529, %r528;
	ld.shared.u32 	%r531, [%r98+5120];
	st.shared.u32 	[%r98+5120], %r530;
	add.s32 	%r532, %r531, %r530;
	ld.shared.u32 	%r533, [%r98+6144];
	st.shared.u32 	[%r98+6144], %r532;
	add.s32 	%r534, %r533, %r532;
	ld.shared.u32 	%r535, [%r98+7168];
	st.shared.u32 	[%r98+7168], %r534;
	add.s32 	%r536, %r535, %r534;
	ld.shared.u32 	%r537, [%r98+8192];
	st.shared.u32 	[%r98+8192], %r536;
	add.s32 	%r538, %r537, %r536;
	ld.shared.u32 	%r539, [%r98+9216];
	st.shared.u32 	[%r98+9216], %r538;
	add.s32 	%r540, %r539, %r538;
	ld.shared.u32 	%r541, [%r98+10240];
	st.shared.u32 	[%r98+10240], %r540;
	add.s32 	%r542, %r541, %r540;
	ld.shared.u32 	%r543, [%r98+11264];
	st.shared.u32 	[%r98+11264], %r542;
	add.s32 	%r2129, %r543, %r542;
$L__BB17_53:
	setp.gt.u32 	%p64, %r1, 255;
	shl.b32 	%r544, %r3, 8;
	add.s32 	%r545, %r544, %r1;
	mul.wide.s32 	%rd59, %r545, 4;
	add.s64 	%rd6, %rd2, %rd59;
	@%p64 bra 	$L__BB17_55;
	or.b32  	%r546, %r2129, 1073741824;
	st.volatile.global.u32 	[%rd6], %r546;
$L__BB17_55:
	ld.param.u64 	%rd442, [_ZN3cub18CUB_300001_SM_10006detail10radix_sort29DeviceRadixSortOnesweepKernelINS1_5radix10policy_hubIffyE10Policy1000ELNS0_9SortOrderE1EffyiiNS1_21identity_decomposer_tEEEvPT5_SB_PT3_PKSC_PT1_PKSG_PT2_PKSK_T4_iiT6__param_7];
	setp.lt.s32 	%p65, %r2104, 0;
	selp.b32 	%r547, 0, 2147483647, %p65;
	xor.b32  	%r2134, %r547, %r2104;
	setp.lt.s32 	%p66, %r2119, 0;
	selp.b32 	%r548, 0, 2147483647, %p66;
	xor.b32  	%r2149, %r548, %r2119;
	setp.lt.s32 	%p67, %r2118, 0;
	selp.b32 	%r549, 0, 2147483647, %p67;
	xor.b32  	%r2148, %r549, %r2118;
	setp.lt.s32 	%p68, %r2117, 0;
	selp.b32 	%r550, 0, 2147483647, %p68;
	xor.b32  	%r2147, %r550, %r2117;
	setp.lt.s32 	%p69, %r2115, 0;
	selp.b32 	%r551, 0, 2147483647, %p69;
	xor.b32  	%r2145, %r551, %r2115;
	setp.lt.s32 	%p70, %r2116, 0;
	selp.b32 	%r552, 0, 2147483647, %p70;
	xor.b32  	%r2146, %r552, %r2116;
	setp.lt.s32 	%p71, %r2114, 0;
	selp.b32 	%r553, 0, 2147483647, %p71;
	xor.b32  	%r2144, %r553, %r2114;
	setp.lt.s32 	%p72, %r2113, 0;
	selp.b32 	%r554, 0, 2147483647, %p72;
	xor.b32  	%r2143, %r554, %r2113;
	setp.lt.s32 	%p73, %r2111, 0;
	selp.b32 	%r555, 0, 2147483647, %p73;
	xor.b32  	%r2141, %r555, %r2111;
	setp.lt.s32 	%p74, %r2110, 0;
	selp.b32 	%r556, 0, 2147483647, %p74;
	xor.b32  	%r2140, %r556, %r2110;
	setp.lt.s32 	%p75, %r2109, 0;
	selp.b32 	%r557, 0, 2147483647, %p75;
	xor.b32  	%r2139, %r557, %r2109;
	setp.lt.s32 	%p76, %r2112, 0;
	selp.b32 	%r558, 0, 2147483647, %p76;
	xor.b32  	%r2142, %r558, %r2112;
	setp.lt.s32 	%p77, %r2107, 0;
	selp.b32 	%r559, 0, 2147483647, %p77;
	xor.b32  	%r2137, %r559, %r2107;
	setp.lt.s32 	%p78, %r2108, 0;
	selp.b32 	%r560, 0, 2147483647, %p78;
	xor.b32  	%r2138, %r560, %r2108;
	setp.lt.s32 	%p79, %r2120, 0;
	selp.b32 	%r561, 0, 2147483647, %p79;
	xor.b32  	%r2150, %r561, %r2120;
	setp.lt.s32 	%p80, %r2105, 0;
	selp.b32 	%r562, 0, 2147483647, %p80;
	xor.b32  	%r2135, %r562, %r2105;
	setp.lt.s32 	%p81, %r2106, 0;
	selp.b32 	%r563, 0, 2147483647, %p81;
	xor.b32  	%r2136, %r563, %r2106;
	setp.lt.u32 	%p82, %r1, 256;
	setp.eq.s32 	%p83, %r2129, 6528;
	and.pred  	%p84, %p82, %p83;
	selp.u32 	%r564, 1, 0, %p84;
	{ 
	.reg .pred 	%p1; 
	.reg .pred 	%p2; 
	setp.ne.u32 	%p1, %r564, 0; 
	bar.red.or.pred 	%p2, 0, %p1; 
	selp.u32 	%r565, 1, 0, %p2; 
	}
	setp.eq.s32 	%p85, %r565, 0;
	and.b32  	%r566, %r1, 992;
	and.b32  	%r567, %r1, 31;
	mul.lo.s32 	%r568, %r566, 17;
	or.b32  	%r569, %r568, %r567;
	cvt.u64.u32 	%rd7, %r569;
	add.s64 	%rd61, %rd7, %rd4;
	cvta.to.global.u64 	%rd62, %rd442;
	shl.b64 	%rd63, %rd61, 2;
	add.s64 	%rd8, %rd62, %rd63;
	cvt.u64.u32 	%rd9, %r1;
	@%p85 bra 	$L__BB17_175;
	setp.gt.u32 	%p86, %r1, 255;
	shl.b32 	%r571, %r1, 3;
	add.s32 	%r573, %r354, %r571;
	add.s32 	%r118, %r573, 26112;
	@%p86 bra 	$L__BB17_64;
	ld.param.u64 	%rd436, [_ZN3cub18CUB_300001_SM_10006detail10radix_sort29DeviceRadixSortOnesweepKernelINS1_5radix10policy_hubIffyE10Policy1000ELNS0_9SortOrderE1EffyiiNS1_21identity_decomposer_tEEEvPT5_SB_PT3_PKSC_PT1_PKSG_PT2_PKSK_T4_iiT6__param_3];
	cvta.to.global.u64 	%rd64, %rd436;
	shl.b64 	%rd65, %rd9, 3;
	add.s64 	%rd66, %rd64, %rd65;
	ld.global.u64 	%rd67, [%rd66];
	setp.gt.u32 	%p87, %r1, %r97;
	selp.b64 	%rd68, 6528, 0, %p87;
	sub.s64 	%rd455, %rd67, %rd68;
	st.shared.u64 	[%r118], %rd455;
	setp.lt.s32 	%p88, %r3, 1;
	mov.u32 	%r2133, %r2129;
	@%p88 bra 	$L__BB17_63;
	mov.b32 	%r2131, -1;
	mov.u32 	%r2130, %r3;
	mov.u32 	%r2133, %r2129;
$L__BB17_59:
	ld.param.u64 	%rd429, [_ZN3cub18CUB_300001_SM_10006detail10radix_sort29DeviceRadixSortOnesweepKernelINS1_5radix10policy_hubIffyE10Policy1000ELNS0_9SortOrderE1EffyiiNS1_21identity_decomposer_tEEEvPT5_SB_PT3_PKSC_PT1_PKSG_PT2_PKSK_T4_iiT6__param_0];
	add.s32 	%r122, %r2130, -1;
	shl.b32 	%r575, %r122, 8;
	add.s32 	%r576, %r575, %r1;
	cvta.to.global.u64 	%rd69, %rd429;
	mul.wide.s32 	%rd70, %r576, 4;
	add.s64 	%rd11, %rd69, %rd70;
$L__BB17_60:
	membar.cta;
	ld.volatile.global.u32 	%r123, [%rd11];
	setp.eq.s32 	%p89, %r123, 0;
	@%p89 bra 	$L__BB17_60;
	and.b32  	%r577, %r123, 1073741823;
	add.s32 	%r2133, %r577, %r2133;
	setp.gt.s32 	%p90, %r123, -1;
	vote.sync.ballot.b32 	%r2131, %p90, %r2131;
	setp.gt.u32 	%p92, %r2130, 1;
	and.pred  	%p93, %p90, %p92;
	mov.u32 	%r2130, %r122;
	@%p93 bra 	$L__BB17_59;
	ld.shared.u64 	%rd455, [%r118];
$L__BB17_63:
	or.b32  	%r578, %r2133, -2147483648;
	st.volatile.global.u32 	[%rd6], %r578;
	sub.s32 	%r579, %r2133, %r2129;
	cvt.s64.s32 	%rd71, %r579;
	add.s64 	%rd72, %rd455, %rd71;
	st.shared.u64 	[%r118], %rd72;
$L__BB17_64:
	ld.param.u32 	%r2035, [_ZN3cub18CUB_300001_SM_10006detail10radix_sort29DeviceRadixSortOnesweepKernelINS1_5radix10policy_hubIffyE10Policy1000ELNS0_9SortOrderE1EffyiiNS1_21identity_decomposer_tEEEvPT5_SB_PT3_PKSC_PT1_PKSG_PT2_PKSK_T4_iiT6__param_8];
	ld.param.u64 	%rd432, [_ZN3cub18CUB_300001_SM_10006detail10radix_sort29DeviceRadixSortOnesweepKernelINS1_5radix10policy_hubIffyE10Policy1000ELNS0_9SortOrderE1EffyiiNS1_21identity_decomposer_tEEEvPT5_SB_PT3_PKSC_PT1_PKSG_PT2_PKSK_T4_iiT6__param_2];
	setp.gt.u32 	%p94, %r1, 255;
	setp.lt.s32 	%p95, %r4, %r2035;
	setp.eq.s64 	%p96, %rd432, 0;
	or.pred  	%p97, %p96, %p95;
	or.pred  	%p98, %p94, %p97;
	@%p98 bra 	$L__BB17_66;
	ld.param.u64 	%rd433, [_ZN3cub18CUB_300001_SM_10006detail10radix_sort29DeviceRadixSortOnesweepKernelINS1_5radix10policy_hubIffyE10Policy1000ELNS0_9SortOrderE1EffyiiNS1_21identity_decomposer_tEEEvPT5_SB_PT3_PKSC_PT1_PKSG_PT2_PKSK_T4_iiT6__param_2];
	ld.shared.u64 	%rd73, [%r118];
	setp.gt.u32 	%p99, %r1, %r97;
	selp.b64 	%rd74, 6528, 0, %p99;
	cvt.s64.s32 	%rd75, %r2129;
	add.s64 	%rd76, %rd74, %rd75;
	add.s64 	%rd77, %rd76, %rd73;
	cvta.to.global.u64 	%rd78, %rd433;
	shl.b64 	%rd79, %rd9, 3;
	add.s64 	%rd80, %rd78, %rd79;
	st.global.u64 	[%rd80], %rd77;
$L__BB17_66:
	ld.param.u32 	%r2036, [_ZN3cub18CUB_300001_SM_10006detail10radix_sort29DeviceRadixSortOnesweepKernelINS1_5radix10policy_hubIffyE10Policy1000ELNS0_9SortOrderE1EffyiiNS1_21identity_decomposer_tEEEvPT5_SB_PT3_PKSC_PT1_PKSG_PT2_PKSK_T4_iiT6__param_8];
	setp.gt.s32 	%p100, %r4, %r2036;
	bar.sync 	0;
	shl.b32 	%r580, %r97, 3;
	add.s32 	%r582, %r354, %r580;
	ld.shared.u64 	%rd14, [%r582+26112];
	@%p100 bra 	$L__BB17_68;
	add.s64 	%rd81, %rd14, %rd7;
	shl.b64 	%rd82, %rd81, 2;
	add.s64 	%rd83, %rd1, %rd82;
	st.global.u32 	[%rd83], %r2120;
	st.global.u32 	[%rd83+128], %r2119;
	st.global.u32 	[%rd83+256], %r2118;
	st.global.u32 	[%rd83+384], %r2117;
	st.global.u32 	[%rd83+512], %r2116;
	st.global.u32 	[%rd83+640], %r2115;
	st.global.u32 	[%rd83+768], %r2114;
	st.global.u32 	[%rd83+896], %r2113;
	st.global.u32 	[%rd83+1024], %r2112;
	st.global.u32 	[%rd83+1152], %r2111;
	st.global.u32 	[%rd83+1280], %r2110;
	st.global.u32 	[%rd83+1408], %r2109;
	st.global.u32 	[%rd83+1536], %r2108;
	st.global.u32 	[%rd83+1664], %r2107;
	st.global.u32 	[%rd83+1792], %r2106;
	st.global.u32 	[%rd83+1920], %r2105;
	st.global.u32 	[%rd83+2048], %r2104;
	bra.uni 	$L__BB17_102;
$L__BB17_68:
	ld.param.u32 	%r2037, [_ZN3cub18CUB_300001_SM_10006detail10radix_sort29DeviceRadixSortOnesweepKernelINS1_5radix10policy_hubIffyE10Policy1000ELNS0_9SortOrderE1EffyiiNS1_21identity_decomposer_tEEEvPT5_SB_PT3_PKSC_PT1_PKSG_PT2_PKSK_T4_iiT6__param_8];
	cvt.u32.u64 	%r583, %rd7;
	mad.lo.s32 	%r127, %r3, -6528, %r2037;
	setp.ge.s32 	%p101, %r583, %r127;
	add.s64 	%rd84, %rd14, %rd7;
	shl.b64 	%rd85, %rd84, 2;
	add.s64 	%rd15, %rd1, %rd85;
	@%p101 bra 	$L__BB17_70;
	st.global.u32 	[%rd15], %r2120;
$L__BB17_70:
	add.s32 	%r585, %r583, 32;
	setp.ge.s32 	%p102, %r585, %r127;
	@%p102 bra 	$L__BB17_72;
	st.global.u32 	[%rd15+128], %r2119;
$L__BB17_72:
	add.s32 	%r587, %r583, 64;
	setp.ge.s32 	%p103, %r587, %r127;
	@%p103 bra 	$L__BB17_74;
	st.global.u32 	[%rd15+256], %r2118;
$L__BB17_74:
	add.s32 	%r589, %r583, 96;
	setp.ge.s32 	%p104, %r589, %r127;
	@%p104 bra 	$L__BB17_76;
	st.global.u32 	[%rd15+384], %r2117;
$L__BB17_76:
	add.s32 	%r591, %r583, 128;
	setp.ge.s32 	%p105, %r591, %r127;
	@%p105 bra 	$L__BB17_78;
	st.global.u32 	[%rd15+512], %r2116;
$L__BB17_78:
	add.s32 	%r593, %r583, 160;
	setp.ge.s32 	%p106, %r593, %r127;
	@%p106 bra 	$L__BB17_80;
	st.global.u32 	[%rd15+640], %r2115;
$L__BB17_80:
	add.s32 	%r595, %r583, 192;
	setp.ge.s32 	%p107, %r595, %r127;
	@%p107 bra 	$L__BB17_82;
	st.global.u32 	[%rd15+768], %r2114;
$L__BB17_82:
	add.s32 	%r597, %r583, 224;
	setp.ge.s32 	%p108, %r597, %r127;
	@%p108 bra 	$L__BB17_84;
	st.global.u32 	[%rd15+896], %r2113;
$L__BB17_84:
	add.s32 	%r599, %r583, 256;
	setp.ge.s32 	%p109, %r599, %r127;
	@%p109 bra 	$L__BB17_86;
	st.global.u32 	[%rd15+1024], %r2112;
$L__BB17_86:
	add.s32 	%r601, %r583, 288;
	setp.ge.s32 	%p110, %r601, %r127;
	@%p110 bra 	$L__BB17_88;
	st.global.u32 	[%rd15+1152], %r2111;
$L__BB17_88:
	add.s32 	%r603, %r583, 320;
	setp.ge.s32 	%p111, %r603, %r127;
	@%p111 bra 	$L__BB17_90;
	st.global.u32 	[%rd15+1280], %r2110;
$L__BB17_90:
	add.s32 	%r605, %r583, 352;
	setp.ge.s32 	%p112, %r605, %r127;
	@%p112 bra 	$L__BB17_92;
	st.global.u32 	[%rd15+1408], %r2109;
$L__BB17_92:
	add.s32 	%r607, %r583, 384;
	setp.ge.s32 	%p113, %r607, %r127;
	@%p113 bra 	$L__BB17_94;
	st.global.u32 	[%rd15+1536], %r2108;
$L__BB17_94:
	add.s32 	%r609, %r583, 416;
	setp.ge.s32 	%p114, %r609, %r127;
	@%p114 bra 	$L__BB17_96;
	st.global.u32 	[%rd15+1664], %r2107;
$L__BB17_96:
	add.s32 	%r611, %r583, 448;
	setp.ge.s32 	%p115, %r611, %r127;
	@%p115 bra 	$L__BB17_98;
	st.global.u32 	[%rd15+1792], %r2106;
$L__BB17_98:
	add.s32 	%r613, %r583, 480;
	setp.ge.s32 	%p116, %r613, %r127;
	@%p116 bra 	$L__BB17_100;
	st.global.u32 	[%rd15+1920], %r2105;
$L__BB17_100:
	add.s32 	%r615, %r583, 512;
	setp.ge.s32 	%p117, %r615, %r127;
	@%p117 bra 	$L__BB17_102;
	st.global.u32 	[%rd15+2048], %r2104;
$L__BB17_102:
	ld.param.u32 	%r2038, [_ZN3cub18CUB_300001_SM_10006detail10radix_sort29DeviceRadixSortOnesweepKernelINS1_5radix10policy_hubIffyE10Policy1000ELNS0_9SortOrderE1EffyiiNS1_21identity_decomposer_tEEEvPT5_SB_PT3_PKSC_PT1_PKSG_PT2_PKSK_T4_iiT6__param_8];
	setp.gt.s32 	%p118, %r4, %r2038;
	@%p118 bra 	$L__BB17_104;
	ld.global.f32 	%f235, [%rd8];
	ld.global.f32 	%f234, [%rd8+128];
	ld.global.f32 	%f233, [%rd8+256];
	ld.global.f32 	%f232, [%rd8+384];
	ld.global.f32 	%f231, [%rd8+512];
	ld.global.f32 	%f230, [%rd8+640];
	ld.global.f32 	%f229, [%rd8+768];
	ld.global.f32 	%f228, [%rd8+896];
	ld.global.f32 	%f227, [%rd8+1024];
	ld.global.f32 	%f226, [%rd8+1152];
	ld.global.f32 	%f225, [%rd8+1280];
	ld.global.f32 	%f224, [%rd8+1408];
	ld.global.f32 	%f223, [%rd8+1536];
	ld.global.f32 	%f222, [%rd8+1664];
	ld.global.f32 	%f221, [%rd8+1792];
	ld.global.f32 	%f220, [%rd8+1920];
	ld.global.f32 	%f219, [%rd8+2048];
	bra.uni 	$L__BB17_138;
$L__BB17_104:
	ld.param.u32 	%r2039, [_ZN3cub18CUB_300001_SM_10006detail10radix_sort29DeviceRadixSortOnesweepKernelINS1_5radix10policy_hubIffyE10Policy1000ELNS0_9SortOrderE1EffyiiNS1_21identity_decomposer_tEEEvPT5_SB_PT3_PKSC_PT1_PKSG_PT2_PKSK_T4_iiT6__param_8];
	cvt.u32.u64 	%r616, %rd7;
	sub.s32 	%r128, %r2039, %r308;
	setp.ge.s32 	%p119, %r616, %r128;
	@%p119 bra 	$L__BB17_106;
	ld.global.f32 	%f235, [%rd8];
$L__BB17_106:
	add.s32 	%r619, %r616, 32;
	setp.ge.s32 	%p120, %r619, %r128;
	@%p120 bra 	$L__BB17_108;
	ld.global.f32 	%f234, [%rd8+128];
$L__BB17_108:
	add.s32 	%r621, %r616, 64;
	setp.ge.s32 	%p121, %r621, %r128;
	@%p121 bra 	$L__BB17_110;
	ld.global.f32 	%f233, [%rd8+256];
$L__BB17_110:
	add.s32 	%r623, %r616, 96;
	setp.ge.s32 	%p122, %r623, %r128;
	@%p122 bra 	$L__BB17_112;
	ld.global.f32 	%f232, [%rd8+384];
$L__BB17_112:
	add.s32 	%r625, %r616, 128;
	setp.ge.s32 	%p123, %r625, %r128;
	@%p123 bra 	$L__BB17_114;
	ld.global.f32 	%f231, [%rd8+512];
$L__BB17_114:
	add.s32 	%r627, %r616, 160;
	setp.ge.s32 	%p124, %r627, %r128;
	@%p124 bra 	$L__BB17_116;
	ld.global.f32 	%f230, [%rd8+640];
$L__BB17_116:
	add.s32 	%r629, %r616, 192;
	setp.ge.s32 	%p125, %r629, %r128;
	@%p125 bra 	$L__BB17_118;
	ld.global.f32 	%f229, [%rd8+768];
$L__BB17_118:
	add.s32 	%r631, %r616, 224;
	setp.ge.s32 	%p126, %r631, %r128;
	@%p126 bra 	$L__BB17_120;
	ld.global.f32 	%f228, [%rd8+896];
$L__BB17_120:
	add.s32 	%r633, %r616, 256;
	setp.ge.s32 	%p127, %r633, %r128;
	@%p127 bra 	$L__BB17_122;
	ld.global.f32 	%f227, [%rd8+1024];
$L__BB17_122:
	add.s32 	%r635, %r616, 288;
	setp.ge.s32 	%p128, %r635, %r128;
	@%p128 bra 	$L__BB17_124;
	ld.global.f32 	%f226, [%rd8+1152];
$L__BB17_124:
	add.s32 	%r637, %r616, 320;
	setp.ge.s32 	%p129, %r637, %r128;
	@%p129 bra 	$L__BB17_126;
	ld.global.f32 	%f225, [%rd8+1280];
$L__BB17_126:
	add.s32 	%r639, %r616, 352;
	setp.ge.s32 	%p130, %r639, %r128;
	@%p130 bra 	$L__BB17_128;
	ld.global.f32 	%f224, [%rd8+1408];
$L__BB17_128:
	add.s32 	%r641, %r616, 384;
	setp.ge.s32 	%p131, %r641, %r128;
	@%p131 bra 	$L__BB17_130;
	ld.global.f32 	%f223, [%rd8+1536];
$L__BB17_130:
	add.s32 	%r643, %r616, 416;
	setp.ge.s32 	%p132, %r643, %r128;
	@%p132 bra 	$L__BB17_132;
	ld.global.f32 	%f222, [%rd8+1664];
$L__BB17_132:
	add.s32 	%r645, %r616, 448;
	setp.ge.s32 	%p133, %r645, %r128;
	@%p133 bra 	$L__BB17_134;
	ld.global.f32 	%f221, [%rd8+1792];
$L__BB17_134:
	add.s32 	%r647, %r616, 480;
	setp.ge.s32 	%p134, %r647, %r128;
	@%p134 bra 	$L__BB17_136;
	ld.global.f32 	%f220, [%rd8+1920];
$L__BB17_136:
	add.s32 	%r649, %r616, 512;
	setp.ge.s32 	%p135, %r649, %r128;
	@%p135 bra 	$L__BB17_138;
	ld.global.f32 	%f219, [%rd8+2048];
$L__BB17_138:
	ld.param.u32 	%r2040, [_ZN3cub18CUB_300001_SM_10006detail10radix_sort29DeviceRadixSortOnesweepKernelINS1_5radix10policy_hubIffyE10Policy1000ELNS0_9SortOrderE1EffyiiNS1_21identity_decomposer_tEEEvPT5_SB_PT3_PKSC_PT1_PKSG_PT2_PKSK_T4_iiT6__param_8];
	mad.lo.s32 	%r650, %r3, 6528, 6528;
	setp.gt.s32 	%p136, %r650, %r2040;
	@%p136 bra 	$L__BB17_140;
	ld.param.u64 	%rd439, [_ZN3cub18CUB_300001_SM_10006detail10radix_sort29DeviceRadixSortOnesweepKernelINS1_5radix10policy_hubIffyE10Policy1000ELNS0_9SortOrderE1EffyiiNS1_21identity_decomposer_tEEEvPT5_SB_PT3_PKSC_PT1_PKSG_PT2_PKSK_T4_iiT6__param_6];
	add.s64 	%rd86, %rd14, %rd7;
	cvta.to.global.u64 	%rd87, %rd439;
	shl.b64 	%rd88, %rd86, 2;
	add.s64 	%rd89, %rd87, %rd88;
	st.global.f32 	[%rd89], %f235;
	st.global.f32 	[%rd89+128], %f234;
	st.global.f32 	[%rd89+256], %f233;
	st.global.f32 	[%rd89+384], %f232;
	st.global.f32 	[%rd89+512], %f231;
	st.global.f32 	[%rd89+640], %f230;
	st.global.f32 	[%rd89+768], %f229;
	st.global.f32 	[%rd89+896], %f228;
	st.global.f32 	[%rd89+1024], %f227;
	st.global.f32 	[%rd89+1152], %f226;
	st.global.f32 	[%rd89+1280], %f225;
	st.global.f32 	[%rd89+1408], %f224;
	st.global.f32 	[%rd89+1536], %f223;
	st.global.f32 	[%rd89+1664], %f222;
	st.global.f32 	[%rd89+1792], %f221;
	st.global.f32 	[%rd89+1920], %f220;
	st.global.f32 	[%rd89+2048], %f219;
	bra.uni 	$L__BB17_174;
$L__BB17_140:
	ld.param.u32 	%r2041, [_ZN3cub18CUB_300001_SM_10006detail10radix_sort29DeviceRadixSortOnesweepKernelINS1_5radix10policy_hubIffyE10Policy1000ELNS0_9SortOrderE1EffyiiNS1_21identity_decomposer_tEEEvPT5_SB_PT3_PKSC_PT1_PKSG_PT2_PKSK_T4_iiT6__param_8];
	ld.param.u64 	%rd440, [_ZN3cub18CUB_300001_SM_10006detail10radix_sort29DeviceRadixSortOnesweepKernelINS1_5radix10policy_hubIffyE10Policy1000ELNS0_9SortOrderE1EffyiiNS1_21identity_decomposer_tEEEvPT5_SB_PT3_PKSC_PT1_PKSG_PT2_PKSK_T4_iiT6__param_6];
	cvt.u32.u64 	%r651, %rd7;
	mad.lo.s32 	%r129, %r3, -6528, %r2041;
	setp.ge.s32 	%p137, %r651, %r129;
	add.s64 	%rd90, %rd14, %rd7;
	cvta.to.global.u64 	%rd91, %rd440;
	shl.b64 	%rd92, %rd90, 2;
	add.s64 	%rd16, %rd91, %rd92;
	@%p137 bra 	$L__BB17_142;
	st.global.f32 	[%rd16], %f235;
$L__BB17_142:
	add.s32 	%r653, %r651, 32;
	setp.ge.s32 	%p138, %r653, %r129;
	@%p138 bra 	$L__BB17_144;
	st.global.f32 	[%rd16+128], %f234;
$L__BB17_144:
	add.s32 	%r655, %r651, 64;
	setp.ge.s32 	%p139, %r655, %r129;
	@%p139 bra 	$L__BB17_146;
	st.global.f32 	[%rd16+256], %f233;
$L__BB17_146:
	add.s32 	%r657, %r651, 96;
	setp.ge.s32 	%p140, %r657, %r129;
	@%p140 bra 	$L__BB17_148;
	st.global.f32 	[%rd16+384], %f232;
$L__BB17_148:
	add.s32 	%r659, %r651, 128;
	setp.ge.s32 	%p141, %r659, %r129;
	@%p141 bra 	$L__BB17_150;
	st.global.f32 	[%rd16+512], %f231;
$L__BB17_150:
	add.s32 	%r661, %r651, 160;
	setp.ge.s32 	%p142, %r661, %r129;
	@%p142 bra 	$L__BB17_152;
	st.global.f32 	[%rd16+640], %f230;
$L__BB17_152:
	add.s32 	%r663, %r651, 192;
	setp.ge.s32 	%p143, %r663, %r129;
	@%p143 bra 	$L__BB17_154;
	st.global.f32 	[%rd16+768], %f229;
$L__BB17_154:
	add.s32 	%r665, %r651, 224;
	setp.ge.s32 	%p144, %r665, %r129;
	@%p144 bra 	$L__BB17_156;
	st.global.f32 	[%rd16+896], %f228;
$L__BB17_156:
	add.s32 	%r667, %r651, 256;
	setp.ge.s32 	%p145, %r667, %r129;
	@%p145 bra 	$L__BB17_158;
	st.global.f32 	[%rd16+1024], %f227;
$L__BB17_158:
	add.s32 	%r669, %r651, 288;
	setp.ge.s32 	%p146, %r669, %r129;
	@%p146 bra 	$L__BB17_160;
	st.global.f32 	[%rd16+1152], %f226;
$L__BB17_160:
	add.s32 	%r671, %r651, 320;
	setp.ge.s32 	%p147, %r671, %r129;
	@%p147 bra 	$L__BB17_162;
	st.global.f32 	[%rd16+1280], %f225;
$L__BB17_162:
	add.s32 	%r673, %r651, 352;
	setp.ge.s32 	%p148, %r673, %r129;
	@%p148 bra 	$L__BB17_164;
	st.global.f32 	[%rd16+1408], %f224;
$L__BB17_164:
	add.s32 	%r675, %r651, 384;
	setp.ge.s32 	%p149, %r675, %r129;
	@%p149 bra 	$L__BB17_166;
	st.global.f32 	[%rd16+1536], %f223;
$L__BB17_166:
	add.s32 	%r677, %r651, 416;
	setp.ge.s32 	%p150, %r677, %r129;
	@%p150 bra 	$L__BB17_168;
	st.global.f32 	[%rd16+1664], %f222;
$L__BB17_168:
	add.s32 	%r679, %r651, 448;
	setp.ge.s32 	%p151, %r679, %r129;
	@%p151 bra 	$L__BB17_170;
	st.global.f32 	[%rd16+1792], %f221;
$L__BB17_170:
	add.s32 	%r681, %r651, 480;
	setp.ge.s32 	%p152, %r681, %r129;
	@%p152 bra 	$L__BB17_172;
	st.global.f32 	[%rd16+1920], %f220;
$L__BB17_172:
	add.s32 	%r683, %r651, 512;
	setp.ge.s32 	%p153, %r683, %r129;
	@%p153 bra 	$L__BB17_174;
	st.global.f32 	[%rd16+2048], %f219;
$L__BB17_174:
	// begin inline asm
	exit;
	// end inline asm
	mov.u32 	%r2134, %r2104;
	mov.u32 	%r2135, %r2105;
	mov.u32 	%r2136, %r2106;
	mov.u32 	%r2137, %r2107;
	mov.u32 	%r2138, %r2108;
	mov.u32 	%r2139, %r2109;
	mov.u32 	%r2140, %r2110;
	mov.u32 	%r2141, %r2111;
	mov.u32 	%r2142, %r2112;
	mov.u32 	%r2143, %r2113;
	mov.u32 	%r2144, %r2114;
	mov.u32 	%r2145, %r2115;
	mov.u32 	%r2146, %r2116;
	mov.u32 	%r2147, %r2117;
	mov.u32 	%r2148, %r2118;
	mov.u32 	%r2149, %r2119;
	mov.u32 	%r2150, %r2120;
$L__BB17_175:
	mul.hi.u32 	%r684, %r1, 357913942;
	add.s32 	%r685, %r684, %r1;
	shl.b32 	%r686, %r685, 2;
	add.s32 	%r688, %r354, %r686;
	add.s32 	%r147, %r688, 13328;
	st.shared.u32 	[%r688+13328], %r2129;
	bar.sync 	0;
	setp.gt.u32 	%p154, %r1, 31;
	@%p154 bra 	$L__BB17_177;
	mad.lo.s32 	%r720, %r1, 52, %r354;
	ld.shared.u32 	%r721, [%r720+13328];
	ld.shared.u32 	%r722, [%r720+13332];
	ld.shared.u32 	%r723, [%r720+13336];
	ld.shared.u32 	%r724, [%r720+13340];
	ld.shared.u32 	%r725, [%r720+13344];
	ld.shared.u32 	%r726, [%r720+13348];
	ld.shared.u32 	%r727, [%r720+13352];
	ld.shared.u32 	%r728, [%r720+13356];
	ld.shared.u32 	%r729, [%r720+13360];
	ld.shared.u32 	%r730, [%r720+13364];
	ld.shared.u32 	%r731, [%r720+13368];
	ld.shared.u32 	%r732, [%r720+13372];
	add.s32 	%r733, %r722, %r721;
	add.s32 	%r734, %r733, %r723;
	add.s32 	%r735, %r734, %r724;
	add.s32 	%r736, %r735, %r725;
	add.s32 	%r737, %r736, %r726;
	add.s32 	%r738, %r737, %r727;
	add.s32 	%r739, %r738, %r728;
	add.s32 	%r740, %r739, %r729;
	add.s32 	%r741, %r740, %r730;
	add.s32 	%r742, %r741, %r731;
	add.s32 	%r693, %r742, %r732;
	mov.b32 	%r691, 1;
	mov.b32 	%r716, 0;
	mov.b32 	%r718, -1;
	// begin inline asm
	{  .reg .s32 r0;  .reg .pred p;  shfl.sync.up.b32 r0|p, %r693, %r691, %r716, %r718;  @p add.s32 r0, r0, %r693;  mov.s32 %r689, r0;}
	// end inline asm
	mov.b32 	%r697, 2;
	// begin inline asm
	{  .reg .s32 r0;  .reg .pred p;  shfl.sync.up.b32 r0|p, %r689, %r697, %r716, %r718;  @p add.s32 r0, r0, %r689;  mov.s32 %r695, r0;}
	// end inline asm
	mov.b32 	%r703, 4;
	// begin inline asm
	{  .reg .s32 r0;  .reg .pred p;  shfl.sync.up.b32 r0|p, %r695, %r703, %r716, %r718;  @p add.s32 r0, r0, %r695;  mov.s32 %r701, r0;}
	// end inline asm
	mov.b32 	%r709, 8;
	// begin inline asm
	{  .reg .s32 r0;  .reg .pred p;  shfl.sync.up.b32 r0|p, %r701, %r709, %r716, %r718;  @p add.s32 r0, r0, %r701;  mov.s32 %r707, r0;}
	// end inline asm
	mov.b32 	%r715, 16;
	// begin inline asm
	{  .reg .s32 r0;  .reg .pred p;  shfl.sync.up.b32 r0|p, %r707, %r715, %r716, %r718;  @p add.s32 r0, r0, %r707;  mov.s32 %r713, r0;}
	// end inline asm
	sub.s32 	%r743, %r713, %r693;
	add.s32 	%r744, %r721, %r743;
	add.s32 	%r745, %r722, %r744;
	add.s32 	%r746, %r723, %r745;
	add.s32 	%r747, %r724, %r746;
	add.s32 	%r748, %r725, %r747;
	add.s32 	%r749, %r726, %r748;
	add.s32 	%r750, %r727, %r749;
	add.s32 	%r751, %r728, %r750;
	add.s32 	%r752, %r729, %r751;
	add.s32 	%r753, %r730, %r752;
	add.s32 	%r754, %r731, %r753;
	st.shared.u32 	[%r720+13328], %r743;
	st.shared.u32 	[%r720+13332], %r744;
	st.shared.u32 	[%r720+13336], %r745;
	st.shared.u32 	[%r720+13340], %r746;
	st.shared.u32 	[%r720+13344], %r747;
	st.shared.u32 	[%r720+13348], %r748;
	st.shared.u32 	[%r720+13352], %r749;
	st.shared.u32 	[%r720+13356], %r750;
	st.shared.u32 	[%r720+13360], %r751;
	st.shared.u32 	[%r720+13364], %r752;
	st.shared.u32 	[%r720+13368], %r753;
	st.shared.u32 	[%r720+13372], %r754;
$L__BB17_177:
	setp.gt.u32 	%p155, %r1, 255;
	bar.sync 	0;
	ld.shared.u32 	%r148, [%r147];
	@%p155 bra 	$L__BB17_179;
	shl.b32 	%r755, %r1, 2;
	add.s32 	%r757, %r354, %r755;
	ld.shared.u32 	%r758, [%r757];
	add.s32 	%r759, %r758, %r148;
	st.shared.u32 	[%r757], %r759;
	ld.shared.u32 	%r760, [%r757+1024];
	add.s32 	%r761, %r760, %r148;
	st.shared.u32 	[%r757+1024], %r761;
	ld.shared.u32 	%r762, [%r757+2048];
	add.s32 	%r763, %r762, %r148;
	st.shared.u32 	[%r757+2048], %r763;
	ld.shared.u32 	%r764, [%r757+3072];
	add.s32 	%r765, %r764, %r148;
	st.shared.u32 	[%r757+3072], %r765;
	ld.shared.u32 	%r766, [%r757+4096];
	add.s32 	%r767, %r766, %r148;
	st.shared.u32 	[%r757+4096], %r767;
	ld.shared.u32 	%r768, [%r757+5120];
	add.s32 	%r769, %r768, %r148;
	st.shared.u32 	[%r757+5120], %r769;
	ld.shared.u32 	%r770, [%r757+6144];
	add.s32 	%r771, %r770, %r148;
	st.shared.u32 	[%r757+6144], %r771;
	ld.shared.u32 	%r772, [%r757+7168];
	add.s32 	%r773, %r772, %r148;
	st.shared.u32 	[%r757+7168], %r773;
	ld.shared.u32 	%r774, [%r757+8192];
	add.s32 	%r775, %r774, %r148;
	st.shared.u32 	[%r757+8192], %r775;
	ld.shared.u32 	%r776, [%r757+9216];
	add.s32 	%r777, %r776, %r148;
	st.shared.u32 	[%r757+9216], %r777;
	ld.shared.u32 	%r778, [%r757+10240];
	add.s32 	%r779, %r778, %r148;
	st.shared.u32 	[%r757+10240], %r779;
	ld.shared.u32 	%r780, [%r757+11264];
	add.s32 	%r781, %r780, %r148;
	st.shared.u32 	[%r757+11264], %r781;
$L__BB17_179:
	ld.param.u32 	%r2087, [_ZN3cub18CUB_300001_SM_10006detail10radix_sort29DeviceRadixSortOnesweepKernelINS1_5radix10policy_hubIffyE10Policy1000ELNS0_9SortOrderE1EffyiiNS1_21identity_decomposer_tEEEvPT5_SB_PT3_PKSC_PT1_PKSG_PT2_PKSK_T4_iiT6__param_10];
	ld.param.u32 	%r2050, [_ZN3cub18CUB_300001_SM_10006detail10radix_sort29DeviceRadixSortOnesweepKernelINS1_5radix10policy_hubIffyE10Policy1000ELNS0_9SortOrderE1EffyiiNS1_21identity_decomposer_tEEEvPT5_SB_PT3_PKSC_PT1_PKSG_PT2_PKSK_T4_iiT6__param_9];
	shl.b32 	%r808, %r1, 5;
	and.b32  	%r809, %r808, 31744;
	add.s32 	%r149, %r354, %r809;
	bar.sync 	0;
	// begin inline asm
	mov.u32 %r782, %lanemask_le;
	// end inline asm
	setp.eq.s32 	%p156, %r2150, 2147483647;
	selp.b32 	%r811, -2147483648, %r2150, %p156;
	shr.u32 	%r812, %r811, %r2050;
	mov.b32 	%r813, -1;
	shl.b32 	%r814, %r813, %r2087;
	not.b32 	%r151, %r814;
	and.b32  	%r805, %r812, %r151;
	mov.b32 	%r785, 1;
	// begin inline asm
	{
    .reg .pred p;
    and.b32 %r783, %r805, %r785;    setp.ne.u32 p, %r783, 0;
    vote.ballot.sync.b32 %r783, p, 0xffffffff;
    @!p not.b32 %r783, %r783;
}

	// end inline asm
	mov.b32 	%r788, 2;
	// begin inline asm
	{
    .reg .pred p;
    and.b32 %r786, %r805, %r788;    setp.ne.u32 p, %r786, 0;
    vote.ballot.sync.b32 %r786, p, 0xffffffff;
    @!p not.b32 %r786, %r786;
}

	// end inline asm
	and.b32  	%r815, %r786, %r783;
	mov.b32 	%r791, 4;
	// begin inline asm
	{
    .reg .pred p;
    and.b32 %r789, %r805, %r791;    setp.ne.u32 p, %r789, 0;
    vote.ballot.sync.b32 %r789, p, 0xffffffff;
    @!p not.b32 %r789, %r789;
}

	// end inline asm
	and.b32  	%r816, %r789, %r815;
	mov.b32 	%r794, 8;
	// begin inline asm
	{
    .reg .pred p;
    and.b32 %r792, %r805, %r794;    setp.ne.u32 p, %r792, 0;
    vote.ballot.sync.b32 %r792, p, 0xffffffff;
    @!p not.b32 %r792, %r792;
}

	// end inline asm
	and.b32  	%r817, %r792, %r816;
	mov.b32 	%r797, 16;
	// begin inline asm
	{
    .reg .pred p;
    and.b32 %r795, %r805, %r797;    setp.ne.u32 p, %r795, 0;
    vote.ballot.sync.b32 %r795, p, 0xffffffff;
    @!p not.b32 %r795, %r795;
}

	// end inline asm
	and.b32  	%r818, %r795, %r817;
	mov.b32 	%r800, 32;
	// begin inline asm
	{
    .reg .pred p;
    and.b32 %r798, %r805, %r800;    setp.ne.u32 p, %r798, 0;
    vote.ballot.sync.b32 %r798, p, 0xffffffff;
    @!p not.b32 %r798, %r798;
}

	// end inline asm
	and.b32  	%r819, %r798, %r818;
	mov.b32 	%r803, 64;
	// begin inline asm
	{
    .reg .pred p;
    and.b32 %r801, %r805, %r803;    setp.ne.u32 p, %r801, 0;
    vote.ballot.sync.b32 %r801, p, 0xffffffff;
    @!p not.b32 %r801, %r801;
}

	// end inline asm
	and.b32  	%r820, %r801, %r819;
	mov.b32 	%r806, 128;
	// begin inline asm
	{
    .reg .pred p;
    and.b32 %r804, %r805, %r806;    setp.ne.u32 p, %r804, 0;
    vote.ballot.sync.b32 %r804, p, 0xffffffff;
    @!p not.b32 %r804, %r804;
}

	// end inline asm
	and.b32  	%r821, %r804, %r820;
	clz.b32 	%r822, %r821;
	sub.s32 	%r153, 31, %r822;
	and.b32  	%r823, %r782, %r821;
	popc.b32 	%r154, %r823;
	setp.ne.s32 	%p157, %r306, %r153;
	mov.b32 	%r2151, 0;
	@%p157 bra 	$L__BB17_181;
	shl.b32 	%r824, %r805, 2;
	add.s32 	%r825, %r149, %r824;
	atom.shared.add.u32 	%r2151, [%r825], %r154;
$L__BB17_181:
	ld.param.u32 	%r2051, [_ZN3cub18CUB_300001_SM_10006detail10radix_sort29DeviceRadixSortOnesweepKernelINS1_5radix10policy_hubIffyE10Policy1000ELNS0_9SortOrderE1EffyiiNS1_21identity_decomposer_tEEEvPT5_SB_PT3_PKSC_PT1_PKSG_PT2_PKSK_T4_iiT6__param_9];
	shfl.sync.idx.b32	%r851|%p158, %r2151, %r153, 31, -1;
	add.s32 	%r157, %r154, %r851;
	setp.eq.s32 	%p159, %r2149, 2147483647;
	selp.b32 	%r852, -2147483648, %r2149, %p159;
	shr.u32 	%r853, %r852, %r2051;
	and.b32  	%r848, %r853, %r151;
	mov.b32 	%r828, 1;
	// begin inline asm
	{
    .reg .pred p;
    and.b32 %r826, %r848, %r828;    setp.ne.u32 p, %r826, 0;
    vote.ballot.sync.b32 %r826, p, 0xffffffff;
    @!p not.b32 %r826, %r826;
}

	// end inline asm
	mov.b32 	%r831, 2;
	// begin inline asm
	{
    .reg .pred p;
    and.b32 %r829, %r848, %r831;    setp.ne.u32 p, %r829, 0;
    vote.ballot.sync.b32 %r829, p, 0xffffffff;
    @!p not.b32 %r829, %r829;
}

	// end inline asm
	and.b32  	%r854, %r829, %r826;
	mov.b32 	%r834, 4;
	// begin inline asm
	{
    .reg .pred p;
    and.b32 %r832, %r848, %r834;    setp.ne.u32 p, %r832, 0;
    vote.ballot.sync.b32 %r832, p, 0xffffffff;
    @!p not.b32 %r832, %r832;
}

	// end inline asm
	and.b32  	%r855, %r832, %r854;
	mov.b32 	%r837, 8;
	// begin inline asm
	{
    .reg .pred p;
    and.b32 %r835, %r848, %r837;    setp.ne.u32 p, %r835, 0;
    vote.ballot.sync.b32 %r835, p, 0xffffffff;
    @!p not.b32 %r835, %r835;
}

	// end inline asm
	and.b32  	%r856, %r835, %r855;
	mov.b32 	%r840, 16;
	// begin inline asm
	{
    .reg .pred p;
    and.b32 %r838, %r848, %r840;    setp.ne.u32 p, %r838, 0;
    vote.ballot.sync.b32 %r838, p, 0xffffffff;
    @!p not.b32 %r838, %r838;
}

	// end inline asm
	and.b32  	%r857, %r838, %r856;
	mov.b32 	%r843, 32;
	// begin inline asm
	{
    .reg .pred p;
    and.b32 %r841, %r848, %r843;    setp.ne.u32 p, %r841, 0;
    vote.ballot.sync.b32 %r841, p, 0xffffffff;
    @!p not.b32 %r841, %r841;
}

	// end inline asm
	and.b32  	%r858, %r841, %r857;
	mov.b32 	%r846, 64;
	// begin inline asm
	{
    .reg .pred p;
    and.b32 %r844, %r848, %r846;    setp.ne.u32 p, %r844, 0;
    vote.ballot.sync.b32 %r844, p, 0xffffffff;
    @!p not.b32 %r844, %r844;
}

	// end inline asm
	and.b32  	%r859, %r844, %r858;
	mov.b32 	%r849, 128;
	// begin inline asm
	{
    .reg .pred p;
    and.b32 %r847, %r848, %r849;    setp.ne.u32 p, %r847, 0;
    vote.ballot.sync.b32 %r847, p, 0xffffffff;
    @!p not.b32 %r847, %r847;
}

	// end inline asm
	and.b32  	%r860, %r847, %r859;
	clz.b32 	%r861, %r860;
	sub.s32 	%r159, 31, %r861;
	and.b32  	%r862, %r782, %r860;
	popc.b32 	%r160, %r862;
	setp.ne.s32 	%p160, %r306, %r159;
	mov.b32 	%r2152, 0;
	@%p160 bra 	$L__BB17_183;
	shl.b32 	%r863, %r848, 2;
	add.s32 	%r864, %r149, %r863;
	atom.shared.add.u32 	%r2152, [%r864], %r160;
$L__BB17_183:
	ld.param.u32 	%r2052, [_ZN3cub18CUB_300001_SM_10006detail10radix_sort29DeviceRadixSortOnesweepKernelINS1_5radix10policy_hubIffyE10Policy1000ELNS0_9SortOrderE1EffyiiNS1_21identity_decomposer_tEEEvPT5_SB_PT3_PKSC_PT1_PKSG_PT2_PKSK_T4_iiT6__param_9];
	shfl.sync.idx.b32	%r890|%p161, %r2152, %r159, 31, -1;
	add.s32 	%r163, %r160, %r890;
	setp.eq.s32 	%p162, %r2148, 2147483647;
	selp.b32 	%r891, -2147483648, %r2148, %p162;
	shr.u32 	%r892, %r891, %r2052;
	and.b32  	%r887, %r892, %r151;
	mov.b32 	%r867, 1;
	// begin inline asm
	{
    .reg .pred p;
    and.b32 %r865, %r887, %r867;    setp.ne.u32 p, %r865, 0;
    vote.ballot.sync.b32 %r865, p, 0xffffffff;
    @!p not.b32 %r865, %r865;
}

	// end inline asm
	mov.b32 	%r870, 2;
	// begin inline asm
	{
    .reg .pred p;
    and.b32 %r868, %r887, %r870;    setp.ne.u32 p, %r868, 0;
    vote.ballot.sync.b32 %r868, p, 0xffffffff;
    @!p not.b32 %r868, %r868;
}

	// end inline asm
	and.b32  	%r893, %r868, %r865;
	mov.b32 	%r873, 4;
	// begin inline asm
	{
    .reg .pred p;
    and.b32 %r871, %r887, %r873;    setp.ne.u32 p, %r871, 0;
    vote.ballot.sync.b32 %r871, p, 0xffffffff;
    @!p not.b32 %r871, %r871;
}

	// end inline asm
	and.b32  	%r894, %r871, %r893;
	mov.b32 	%r876, 8;
	// begin inline asm
	{
    .reg .pred p;
    and.b32 %r874, %r887, %r876;    setp.ne.u32 p, %r874, 0;
    vote.ballot.sync.b32 %r874, p, 0xffffffff;
    @!p not.b32 %r874, %r874;
}

	// end inline asm
	and.b32  	%r895, %r874, %r894;
	mov.b32 	%r879, 16;
	// begin inline asm
	{
    .reg .pred p;
    and.b32 %r877, %r887, %r879;    setp.ne.u32 p, %r877, 0;
    vote.ballot.sync.b32 %r877, p, 0xffffffff;
    @!p not.b32 %r877, %r877;
}

	// end inline asm
	and.b32  	%r896, %r877, %r895;
	mov.b32 	%r882, 32;
	// begin inline asm
	{
    .reg .pred p;
    and.b32 %r880, %r887, %r882;    setp.ne.u32 p, %r880, 0;
    vote.ballot.sync.b32 %r880, p, 0xffffffff;
    @!p not.b32 %r880, %r880;
}

	// end inline asm
	and.b32  	%r897, %r880, %r896;
	mov.b32 	%r885, 64;
	// begin inline asm
	{
    .reg .pred p;
    and.b32 %r883, %r887, %r885;    setp.ne.u32 p, %r883, 0;
    vote.ballot.sync.b32 %r883, p, 0xffffffff;
    @!p not.b32 %r883, %r883;
}

	// end inline asm
	and.b32  	%r898, %r883, %r897;
	mov.b32 	%r888, 128;
	// begin inline asm
	{
    .reg .pred p;
    and.b32 %r886, %r887, %r888;    setp.ne.u32 p, %r886, 0;
    vote.ballot.sync.b32 %r886, p, 0xffffffff;
    @!p not.b32 %r886, %r886;
}

	// end inline asm
	and.b32  	%r899, %r886, %r898;
	clz.b32 	%r900, %r899;
	sub.s32 	%r165, 31, %r900;
	and.b32  	%r901, %r782, %r899;
	popc.b32 	%r166, %r901;
	setp.ne.s32 	%p163, %r306, %r165;
	mov.b32 	%r2153, 0;
	@%p163 bra 	$L__BB17_185;
	shl.b32 	%r902, %r887, 2;
	add.s32 	%r903, %r149, %r902;
	atom.shared.add.u32 	%r2153, [%r903], %r166;
$L__BB17_185:
	ld.param.u32 	%r2053, [_ZN3cub18CUB_300001_SM_10006detail10radix_sort29DeviceRadixSortOnesweepKernelINS1_5radix10policy_hubIffyE10Policy1000ELNS0_9SortOrderE1EffyiiNS1_21identity_decomposer_tEEEvPT5_SB_PT3_PKSC_PT1_PKSG_PT2_PKSK_T4_iiT6__param_9];
	shfl.sync.idx.b32	%r929|%p164, %r2153, %r165, 31, -1;
	add.s32 	%r169, %r166, %r929;
	setp.eq.s32 	%p165, %r2147, 2147483647;
	selp.b32 	%r930, -2147483648, %r2147, %p165;
	shr.u32 	%r931, %r930, %r2053;
	and.b32  	%r926, %r931, %r151;
	mov.b32 	%r906, 1;
	// begin inline asm
	{
    .reg .pred p;
    and.b32 %r904, %r926, %r906;    setp.ne.u32 p, %r904, 0;
    vote.ballot.sync.b32 %r904, p, 0xffffffff;
    @!p not.b32 %r904, %r904;
}

	// end inline asm
	mov.b32 	%r909, 2;
	// begin inline asm
	{
    .reg .pred p;
    and.b32 %r907, %r926, %r909;    setp.ne.u32 p, %r907, 0;
    vote.ballot.sync.b32 %r907, p, 0xffffffff;
    @!p not.b32 %r907, %r907;
}

	// end inline asm
	and.b32  	%r932, %r907, %r904;
	mov.b32 	%r912, 4;
	// begin inline asm
	{
    .reg .pred p;
    and.b32 %r910, %r926, %r912;    setp.ne.u32 p, %r910, 0;
    vote.ballot.sync.b32 %r910, p, 0xffffffff;
    @!p not.b32 %r910, %r910;
}

	// end inline asm
	and.b32  	%r933, %r910, %r932;
	mov.b32 	%r915, 8;
	// begin inline asm
	{
    .reg .pred p;
    and.b32 %r913, %r926, %r915;    setp.ne.u32 p, %r913, 0;
    vote.ballot.sync.b32 %r913, p, 0xffffffff;
    @!p not.b32 %r913, %r913;
}

	// end inline asm
	and.b32  	%r934, %r913, %r933;
	mov.b32 	%r918, 16;
	// begin inline asm
	{
    .reg .pred p;
    and.b32 %r916, %r926, %r918;    setp.ne.u32 p, %r916, 0;
    vote.ballot.sync.b32 %r916, p, 0xffffffff;
    @!p not.b32 %r916, %r916;
}

	// end inline asm
	and.b32  	%r935, %r916, %r934;
	mov.b32 	%r921, 32;
	// begin inline asm
	{
    .reg .pred p;
    and.b32 %r919, %r926, %r921;    setp.ne.u32 p, %r919, 0;
    vote.ballot.sync.b32 %r919, p, 0xffffffff;
    @!p not.b32 %r919, %r919;
}

	// end inline asm
	and.b32  	%r936, %r919, %r935;
	mov.b32 	%r924, 64;
	// begin inline asm
	{
    .reg .pred p;
    and.b32 %r922, %r926, %r924;    setp.ne.u32 p, %r922, 0;
    vote.ballot.sync.b32 %r922, p, 0xffffffff;
    @!p not.b32 %r922, %r922;
}

	// end inline asm
	and.b32  	%r937, %r922, %r936;
	mov.b32 	%r927, 128;
	// begin inline asm
	{
    .reg .pred p;
    and.b32 %r925, %r926, %r927;    setp.ne.u32 p, %r925, 0;
    vote.ballot.sync.b32 %r925, p, 0xffffffff;
    @!p not.b32 %r925, %r925;
}

	// end inline asm
	and.b32  	%r938, %r925, %r937;
	clz.b32 	%r939, %r938;
	sub.s32 	%r171, 31, %r939;
	and.b32  	%r940, %r782, %r938;
	popc.b32 	%r172, %r940;
	setp.ne.s32 	%p166, %r306, %r171;
	mov.b32 	%r2154, 0;
	@%p166 bra 	$L__BB17_187;
	shl.b32 	%r941, %r926, 2;
	add.s32 	%r942, %r149, %r941;
	atom.shared.add.u32 	%r2154, [%r942], %r172;
$L__BB17_187:
	ld.param.u32 	%r2054, [_ZN3cub18CUB_300001_SM_10006detail10radix_sort29DeviceRadixSortOnesweepKernelINS1_5radix10policy_hubIffyE10Policy1000ELNS0_9SortOrderE1EffyiiNS1_21identity_decomposer_tEEEvPT5_SB_PT3_PKSC_PT1_PKSG_PT2_PKSK_T4_iiT6__param_9];
	shfl.sync.idx.b32	%r968|%p167, %r2154, %r171, 31, -1;
	add.s32 	%r175, %r172, %r968;
	setp.eq.s32 	%p168, %r2146, 2147483647;
	selp.b32 	%r969, -2147483648, %r2146, %p168;
	shr.u32 	%r970, %r969, %r2054;
	and.b32  	%r965, %r970, %r151;
	mov.b32 	%r945, 1;
	// begin inline asm
	{
    .reg .pred p;
    and.b32 %r943, %r965, %r945;    setp.ne.u32 p, %r943, 0;
    vote.ballot.sync.b32 %r943, p, 0xffffffff;
    @!p not.b32 %r943, %r943;
}

	// end inline asm
	mov.b32 	%r948, 2;
	// begin inline asm
	{
    .reg .pred p;
    and.b32 %r946, %r965, %r948;    setp.ne.u32 p, %r946, 0;
    vote.ballot.sync.b32 %r946, p, 0xffffffff;
    @!p not.b32 %r946, %r946;
}

	// end inline asm
	and.b32  	%r971, %r946, %r943;
	mov.b32 	%r951, 4;
	// begin inline asm
	{
    .reg .pred p;
    and.b32 %r949, %r965, %r951;    setp.ne.u32 p, %r949, 0;
    vote.ballot.sync.b32 %r949, p, 0xffffffff;
    @!p not.b32 %r949, %r949;
}

	// end inline asm
	and.b32  	%r972, %r949, %r971;
	mov.b32 	%r954, 8;
	// begin inline asm
	{
    .reg .pred p;
    and.b32 %r952, %r965, %r954;    setp.ne.u32 p, %r952, 0;
    vote.ballot.sync.b32 %r952, p, 0xffffffff;
    @!p not.b32 %r952, %r952;
}

	// end inline asm
	and.b32  	%r973, %r952, %r972;
	mov.b32 	%r957, 16;
	// begin inline asm
	{
    .reg .pred p;
    and.b32 %r955, %r965, %r957;    setp.ne.u32 p, %r955, 0;
    vote.ballot.sync.b32 %r955, p, 0xffffffff;
    @!p not.b32 %r955, %r955;
}

	// end inline asm
	and.b32  	%r974, %r955, %r973;
	mov.b32 	%r960, 32;
	// begin inline asm
	{
    .reg .pred p;
    and.b32 %r958, %r965, %r960;    setp.ne.u32 p, %r958, 0;
    vote.ballot.sync.b32 %r958, p, 0xffffffff;
    @!p not.b32 %r958, %r958;
}

	// end inline asm
	and.b32  	%r975, %r958, %r974;
	mov.b32 	%r963, 64;
	// begin inline asm
	{
    .reg .pred p;
    and.b32 %r961, %r965, %r963;    setp.ne.u32 p, %r961, 0;
    vote.ballot.sync.b32 %r961, p, 0xffffffff;
    @!p not.b32 %r961, %r961;
}

	// end inline asm
	and.b32  	%r976, %r961, %r975;
	mov.b32 	%r966, 128;
	// begin inline asm
	{
    .reg .pred p;
    and.b32 %r964, %r965, %r966;    setp.ne.u32 p, %r964, 0;
    vote.ballot.sync.b32 %r964, p, 0xffffffff;
    @!p not.b32 %r964, %r964;
}

	// end inline asm
	and.b32  	%r977, %r964, %r976;
	clz.b32 	%r978, %r977;
	sub.s32 	%r177, 31, %r978;
	and.b32  	%r979, %r782, %r977;
	popc.b32 	%r178, %r979;
	setp.ne.s32 	%p169, %r306, %r177;
	mov.b32 	%r2155, 0;
	@%p169 bra 	$L__BB17_189;
	shl.b32 	%r980, %r965, 2;
	add.s32 	%r981, %r149, %r980;
	atom.shared.add.u32 	%r2155, [%r981], %r178;
$L__BB17_189:
	ld.param.u32 	%r2055, [_ZN3cub18CUB_300001_SM_10006detail10radix_sort29DeviceRadixSortOnesweepKernelINS1_5radix10policy_hubIffyE10Policy1000ELNS0_9SortOrderE1EffyiiNS1_21identity_decomposer_tEEEvPT5_SB_PT3_PKSC_PT1_PKSG_PT2_PKSK_T4_iiT6__param_9];
	shfl.sync.idx.b32	%r1007|%p170, %r2155, %r177, 31, -1;
	add.s32 	%r181, %r178, %r1007;
	setp.eq.s32 	%p171, %r2145, 2147483647;
	selp.b32 	%r1008, -2147483648, %r2145, %p171;
	shr.u32 	%r1009, %r1008, %r2055;
	and.b32  	%r1004, %r1009, %r151;
	mov.b32 	%r984, 1;
	// begin inline asm
	{
    .reg .pred p;
    and.b32 %r982, %r1004, %r984;    setp.ne.u32 p, %r982, 0;
    vote.ballot.sync.b32 %r982, p, 0xffffffff;
    @!p not.b32 %r982, %r982;
}

	// end inline asm
	mov.b32 	%r987, 2;
	// begin inline asm
	{
    .reg .pred p;
    and.b32 %r985, %r1004, %r987;    setp.ne.u32 p, %r985, 0;
    vote.ballot.sync.b32 %r985, p, 0xffffffff;
    @!p not.b32 %r985, %r985;
}

	// end inline asm
	and.b32  	%r1010, %r985, %r982;
	mov.b32 	%r990, 4;
	// begin inline asm
	{
    .reg .pred p;
    and.b32 %r988, %r1004, %r990;    setp.ne.u32 p, %r988, 0;
    vote.ballot.sync.b32 %r988, p, 0xffffffff;
    @!p not.b32 %r988, %r988;
}

	// end inline asm
	and.b32  	%r1011, %r988, %r1010;
	mov.b32 	%r993, 8;
	// begin inline asm
	{
    .reg .pred p;
    and.b32 %r991, %r1004, %r993;    setp.ne.u32 p, %r991, 0;
    vote.ballot.sync.b32 %r991, p, 0xffffffff;
    @!p not.b32 %r991, %r991;
}

	// end inline asm
	and.b32  	%r1012, %r991, %r1011;
	mov.b32 	%r996, 16;
	// begin inline asm
	{
    .reg .pred p;
    and.b32 %r994, %r1004, %r996;    setp.ne.u32 p, %r994, 0;
    vote.ballot.sync.b32 %r994, p, 0xffffffff;
    @!p not.b32 %r994, %r994;
}

	// end inline asm
	and.b32  	%r1013, %r994, %r1012;
	mov.b32 	%r999, 32;
	// begin inline asm
	{
    .reg .pred p;
    and.b32 %r997, %r1004, %r999;    setp.ne.u32 p, %r997, 0;
    vote.ballot.sync.b32 %r997, p, 0xffffffff;
    @!p not.b32 %r997, %r997;
}

	// end inline asm
	and.b32  	%r1014, %r997, %r1013;
	mov.b32 	%r1002, 64;
	// begin inline asm
	{
    .reg .pred p;
    and.b32 %r1000, %r1004, %r1002;    setp.ne.u32 p, %r1000, 0;
    vote.ballot.sync.b32 %r1000, p, 0xffffffff;
    @!p not.b32 %r1000, %r1000;
}

	// end inline asm
	and.b32  	%r1015, %r1000, %r1014;
	mov.b32 	%r1005, 128;
	// begin inline asm
	{
    .reg .pred p;
    and.b32 %r1003, %r1004, %r1005;    setp.ne.u32 p, %r1003, 0;
    vote.ballot.sync.b32 %r1003, p, 0xffffffff;
    @!p not.b32 %r1003, %r1003;
}

	// end inline asm
	and.b32  	%r1016, %r1003, %r1015;
	clz.b32 	%r1017, %r1016;
	sub.s32 	%r183, 31, %r1017;
	and.b32  	%r1018, %r782, %r1016;
	popc.b32 	%r184, %r1018;
	setp.ne.s32 	%p172, %r306, %r183;
	mov.b32 	%r2156, 0;
	@%p172 bra 	$L__BB17_191;
	shl.b32 	%r1019, %r1004, 2;
	add.s32 	%r1020, %r149, %r1019;
	atom.shared.add.u32 	%r2156, [%r1020], %r184;
$L__BB17_191:
	ld.param.u32 	%r2056, [_ZN3cub18CUB_300001_SM_10006detail10radix_sort29DeviceRadixSortOnesweepKernelINS1_5radix10policy_hubIffyE10Policy1000ELNS0_9SortOrderE1EffyiiNS1_21identity_decomposer_tEEEvPT5_SB_PT3_PKSC_PT1_PKSG_PT2_PKSK_T4_iiT6__param_9];
	shfl.sync.idx.b32	%r1046|%p173, %r2156, %r183, 31, -1;
	add.s32 	%r187, %r184, %r1046;
	setp.eq.s32 	%p174, %r2144, 2147483647;
	selp.b32 	%r1047, -2147483648, %r2144, %p174;
	shr.u32 	%r1048, %r1047, %r2056;
	and.b32  	%r1043, %r1048, %r151;
	mov.b32 	%r1023, 1;
	// begin inline asm
	{
    .reg .pred p;
    and.b32 %r1021, %r1043, %r1023;    setp.ne.u32 p, %r1021, 0;
    vote.ballot.sync.b32 %r1021, p, 0xffffffff;
    @!p not.b32 %r1021, %r1021;
}

	// end inline asm
	mov.b32 	%r1026, 2;
	// begin inline asm
	{
    .reg .pred p;
    and.b32 %r1024, %r1043, %r1026;    setp.ne.u32 p, %r1024, 0;
    vote.ballot.sync.b32 %r1024, p, 0xffffffff;
    @!p not.b32 %r1024, %r1024;
}

	// end inline asm
	and.b32  	%r1049, %r1024, %r1021;
	mov.b32 	%r1029, 4;
	// begin inline asm
	{
    .reg .pred p;
    and.b32 %r1027, %r1043, %r1029;    setp.ne.u32 p, %r1027, 0;
    vote.ballot.sync.b32 %r1027, p, 0xffffffff;
    @!p not.b32 %r1027, %r1027;
}

	// end inline asm
	and.b32  	%r1050, %r1027, %r1049;
	mov.b32 	%r1032, 8;
	// begin inline asm
	{
    .reg .pred p;
    and.b32 %r1030, %r1043, %r1032;    setp.ne.u32 p, %r1030, 0;
    vote.ballot.sync.b32 %r1030, p, 0xffffffff;
    @!p not.b32 %r1030, %r1030;
}

	// end inline asm
	and.b32  	%r1051, %r1030, %r1050;
	mov.b32 	%r1035, 16;
	// begin inline asm
	{
    .reg .pred p;
    and.b32 %r1033, %r1043, %r1035;    setp.ne.u32 p, %r1033, 0;
    vote.ballot.sync.b32 %r1033, p, 0xffffffff;
    @!p not.b32 %r1033, %r1033;
}

	// end inline asm
	and.b32  	%r1052, %r1033, %r1051;
	mov.b32 	%r1038, 32;
	// begin inline asm
	{
    .reg .pred p;
    and.b32 %r1036, %r1043, %r1038;    setp.ne.u32 p, %r1036, 0;
    vote.ballot.sync.b32 %r1036, p, 0xffffffff;
    @!p not.b32 %r1036, %r1036;
}

	// end inline asm
	and.b32  	%r1053, %r1036, %r1052;
	mov.b32 	%r1041, 64;
	// begin inline asm
	{
    .reg .pred p;
    and.b32 %r1039, %r1043, %r1041;    setp.ne.u32 p, %r1039, 0;
    vote.ballot.sync.b32 %r1039, p, 0xffffffff;
    @!p not.b32 %r1039, %r1039;
}

	// end inline asm
	and.b32  	%r1054, %r1039, %r1053;
	mov.b32 	%r1044, 128;
	// begin inline asm
	{
    .reg .pred p;
    and.b32 %r1042, %r1043, %r1044;    setp.ne.u32 p, %r1042, 0;
    vote.ballot.sync.b32 %r1042, p, 0xffffffff;
    @!p not.b32 %r1042, %r1042;
}

	// end inline asm
	and.b32  	%r1055, %r1042, %r1054;
	clz.b32 	%r1056, %r1055;
	sub.s32 	%r189, 31, %r1056;
	and.b32  	%r1057, %r782, %r1055;
	popc.b32 	%r190, %r1057;
	setp.ne.s32 	%p175, %r306, %r189;
	mov.b32 	%r2157, 0;
	@%p175 bra 	$L__BB17_193;
	shl.b32 	%r1058, %r1043, 2;
	add.s32 	%r1059, %r149, %r1058;
	atom.shared.add.u32 	%r2157, [%r1059], %r190;
$L__BB17_193:
	ld.param.u32 	%r2057, [_ZN3cub18CUB_300001_SM_10006detail10radix_sort29DeviceRadixSortOnesweepKernelINS1_5radix10policy_hubIffyE10Policy1000ELNS0_9SortOrderE1EffyiiNS1_21identity_decomposer_tEEEvPT5_SB_PT3_PKSC_PT1_PKSG_PT2_PKSK_T4_iiT6__param_9];
	shfl.sync.idx.b32	%r1085|%p176, %r2157, %r189, 31, -1;
	add.s32 	%r193, %r190, %r1085;
	setp.eq.s32 	%p177, %r2143, 2147483647;
	selp.b32 	%r1086, -2147483648, %r2143, %p177;
	shr.u32 	%r1087, %r1086, %r2057;
	and.b32  	%r1082, %r1087, %r151;
	mov.b32 	%r1062, 1;
	// begin inline asm
	{
    .reg .pred p;
    and.b32 %r1060, %r1082, %r1062;    setp.ne.u32 p, %r1060, 0;
    vote.ballot.sync.b32 %r1060, p, 0xffffffff;
    @!p not.b32 %r1060, %r1060;
}

	// end inline asm
	mov.b32 	%r1065, 2;
	// begin inline asm
	{
    .reg .pred p;
    and.b32 %r1063, %r1082, %r1065;    setp.ne.u32 p, %r1063, 0;
    vote.ballot.sync.b32 %r1063, p, 0xffffffff;
    @!p not.b32 %r1063, %r1063;
}

	// end inline asm
	and.b32  	%r1088, %r1063, %r1060;
	mov.b32 	%r1068, 4;
	// begin inline asm
	{
    .reg .pred p;
    and.b32 %r1066, %r1082, %r1068;    setp.ne.u32 p, %r1066, 0;
    vote.ballot.sync.b32 %r1066, p, 0xffffffff;
    @!p not.b32 %r1066, %r1066;
}

	// end inline asm
	and.b32  	%r1089, %r1066, %r1088;
	mov.b32 	%r1071, 8;
	// begin inline asm
	{
    .reg .pred p;
    and.b32 %r1069, %r1082, %r1071;    setp.ne.u32 p, %r1069, 0;
    vote.ballot.sync.b32 %r1069, p, 0xffffffff;
    @!p not.b32 %r1069, %r1069;
}

	// end inline asm
	and.b32  	%r1090, %r1069, %r1089;
	mov.b32 	%r1074, 16;
	// begin inline asm
	{
    .reg .pred p;
    and.b32 %r1072, %r1082, %r1074;    setp.ne.u32 p, %r1072, 0;
    vote.ballot.sync.b32 %r1072, p, 0xffffffff;
    @!p not.b32 %r1072, %r1072;
}

	// end inline asm
	and.b32  	%r1091, %r1072, %r1090;
	mov.b32 	%r1077, 32;
	// begin inline asm
	{
    .reg .pred p;
    and.b32 %r1075, %r1082, %r1077;    setp.ne.u32 p, %r1075, 0;
    vote.ballot.sync.b32 %r1075, p, 0xffffffff;
    @!p not.b32 %r1075, %r1075;
}

	// end inline asm
	and.b32  	%r1092, %r1075, %r1091;
	mov.b32 	%r1080, 64;
	// begin inline asm
	{
    .reg .pred p;
    and.b32 %r1078, %r1082, %r1080;    setp.ne.u32 p, %r1078, 0;
    vote.ballot.sync.b32 %r1078, p, 0xffffffff;
    @!p not.b32 %r1078, %r1078;
}

	// end inline asm
	and.b32  	%r1093, %r1078, %r1092;
	mov.b32 	%r1083, 128;
	// begin inline asm
	{
    .reg .pred p;
    and.b32 %r1081, %r1082, %r1083;    setp.ne.u32 p, %r1081, 0;
    vote.ballot.sync.b32 %r1081, p, 0xffffffff;
    @!p not.b32 %r1081, %r1081;
}

	// end inline asm
	and.b32  	%r1094, %r1081, %r1093;
	clz.b32 	%r1095, %r1094;
	sub.s32 	%r195, 31, %r1095;
	and.b32  	%r1096, %r782, %r1094;
	popc.b32 	%r196, %r1096;
	setp.ne.s32 	%p178, %r306, %r195;
	mov.b32 	%r2158, 0;
	@%p178 bra 	$L__BB17_195;
	shl.b32 	%r1097, %r1082, 2;
	add.s32 	%r1098, %r149, %r1097;
	atom.shared.add.u32 	%r2158, [%r1098], %r196;
$L__BB17_195:
	ld.param.u32 	%r2058, [_ZN3cub18CUB_300001_SM_10006detail10radix_sort29DeviceRadixSortOnesweepKernelINS1_5radix10policy_hubIffyE10Policy1000ELNS0_9SortOrderE1EffyiiNS1_21identity_decomposer_tEEEvPT5_SB_PT3_PKSC_PT1_PKSG_PT2_PKSK_T4_iiT6__param_9];
	shfl.sync.idx.b32	%r1124|%p179, %r2158, %r195, 31, -1;
	add.s32 	%r199, %r196, %r1124;
	setp.eq.s32 	%p180, %r2142, 2147483647;
	selp.b32 	%r1125, -2147483648, %r2142, %p180;
	shr.u32 	%r1126, %r1125, %r2058;
	and.b32  	%r1121, %r1126, %r151;
	mov.b32 	%r1101, 1;
	// begin inline asm
	{
    .reg .pred p;
    and.b32 %r1099, %r1121, %r1101;    setp.ne.u32 p, %r1099, 0;
    vote.ballot.sync.b32 %r1099, p, 0xffffffff;
    @!p not.b32 %r1099, %r1099;
}

	// end inline asm
	mov.b32 	%r1104, 2;
	// begin inline asm
	{
    .reg .pred p;
    and.b32 %r1102, %r1121, %r1104;    setp.ne.u32 p, %r1102, 0;
    vote.ballot.sync.b32 %r1102, p, 0xffffffff;
    @!p not.b32 %r1102, %r1102;
}

	// end inline asm
	and.b32  	%r1127, %r1102, %r1099;
	mov.b32 	%r1107, 4;
	// begin inline asm
	{
    .reg .pred p;
    and.b32 %r1105, %r1121, %r1107;    setp.ne.u32 p, %r1105, 0;
    vote.ballot.sync.b32 %r1105, p, 0xffffffff;
    @!p not.b32 %r1105, %r1105;
}

	// end inline asm
	and.b32  	%r1128, %r1105, %r1127;
	mov.b32 	%r1110, 8;
	// begin inline asm
	{
    .reg .pred p;
    and.b32 %r1108, %r1121, %r1110;    setp.ne.u32 p, %r1108, 0;
    vote.ballot.sync.b32 %r1108, p, 0xffffffff;
    @!p not.b32 %r1108, %r1108;
}

	// end inline asm
	and.b32  	%r1129, %r1108, %r1128;
	mov.b32 	%r1113, 16;
	// begin inline asm
	{
    .reg .pred p;
    and.b32 %r1111, %r1121, %r1113;    setp.ne.u32 p, %r1111, 0;
    vote.ballot.sync.b32 %r1111, p, 0xffffffff;
    @!p not.b32 %r1111, %r1111;
}

	// end inline asm
	and.b32  	%r1130, %r1111, %r1129;
	mov.b32 	%r1116, 32;
	// begin inline asm
	{
    .reg .pred p;
    and.b32 %r1114, %r1121, %r1116;    setp.ne.u32 p, %r1114, 0;
    vote.ballot.sync.b32 %r1114, p, 0xffffffff;
    @!p not.b32 %r1114, %r1114;
}

	// end inline asm
	and.b32  	%r1131, %r1114, %r1130;
	mov.b32 	%r1119, 64;
	// begin inline asm
	{
    .reg .pred p;
    and.b32 %r1117, %r1121, %r1119;    setp.ne.u32 p, %r1117, 0;
    vote.ballot.sync.b32 %r1117, p, 0xffffffff;
    @!p not.b32 %r1117, %r1117;
}

	// end inline asm
	and.b32  	%r1132, %r1117, %r1131;
	mov.b32 	%r1122, 128;
	// begin inline asm
	{
    .reg .pred p;
    and.b32 %r1120, %r1121, %r1122;    setp.ne.u32 p, %r1120, 0;
    vote.ballot.sync.b32 %r1120, p, 0xffffffff;
    @!p not.b32 %r1120, %r1120;
}

	// end inline asm
	and.b32  	%r1133, %r1120, %r1132;
	clz.b32 	%r1134, %r1133;
	sub.s32 	%r201, 31, %r1134;
	and.b32  	%r1135, %r782, %r1133;
	popc.b32 	%r202, %r1135;
	setp.ne.s32 	%p181, %r306, %r201;
	mov.b32 	%r2159, 0;
	@%p181 bra 	$L__BB17_197;
	shl.b32 	%r1136, %r1121, 2;
	add.s32 	%r1137, %r149, %r1136;
	atom.shared.add.u32 	%r2159, [%r1137], %r202;
$L__BB17_197:
	ld.param.u32 	%r2059, [_ZN3cub18CUB_300001_SM_10006detail10radix_sort29DeviceRadixSortOnesweepKernelINS1_5radix10policy_hubIffyE10Policy1000ELNS0_9SortOrderE1EffyiiNS1_21identity_decomposer_tEEEvPT5_SB_PT3_PKSC_PT1_PKSG_PT2_PKSK_T4_iiT6__param_9];
	shfl.sync.idx.b32	%r1163|%p182, %r2159, %r201, 31, -1;
	add.s32 	%r205, %r202, %r1163;
	setp.eq.s32 	%p183, %r2141, 2147483647;
	selp.b32 	%r1164, -2147483648, %r2141, %p183;
	shr.u32 	%r1165, %r1164, %r2059;
	and.b32  	%r1160, %r1165, %r151;
	mov.b32 	%r1140, 1;
	// begin inline asm
	{
    .reg .pred p;
    and.b32 %r1138, %r1160, %r1140;    setp.ne.u32 p, %r1138, 0;
    vote.ballot.sync.b32 %r1138, p, 0xffffffff;
    @!p not.b32 %r1138, %r1138;
}

	// end inline asm
	mov.b32 	%r1143, 2;
	// begin inline asm
	{
    .reg .pred p;
    and.b32 %r1141, %r1160, %r1143;    setp.ne.u32 p, %r1141, 0;
    vote.ballot.sync.b32 %r1141, p, 0xffffffff;
    @!p not.b32 %r1141, %r1141;
}

	// end inline asm
	and.b32  	%r1166, %r1141, %r1138;
	mov.b32 	%r1146, 4;
	// begin inline asm
	{
    .reg .pred p;
    and.b32 %r1144, %r1160, %r1146;    setp.ne.u32 p, %r1144, 0;
    vote.ballot.sync.b32 %r1144, p, 0xffffffff;
    @!p not.b32 %r1144, %r1144;
}

	// end inline asm
	and.b32  	%r1167, %r1144, %r1166;
	mov.b32 	%r1149, 8;
	// begin inline asm
	{
    .reg .pred p;
    and.b32 %r1147, %r1160, %r1149;    setp.ne.u32 p, %r1147, 0;
    vote.ballot.sync.b32 %r1147, p, 0xffffffff;
    @!p not.b32 %r1147, %r1147;
}

	// end inline asm
	and.b32  	%r1168, %r1147, %r1167;
	mov.b32 	%r1152, 16;
	// begin inline asm
	{
    .reg .pred p;
    and.b32 %r1150, %r1160, %r1152;    setp.ne.u32 p, %r1150, 0;
    vote.ballot.sync.b32 %r1150, p, 0xffffffff;
    @!p not.b32 %r1150, %r1150;
}

	// end inline asm
	and.b32  	%r1169, %r1150, %r1168;
	mov.b32 	%r1155, 32;
	// begin inline asm
	{
    .reg .pred p;
    and.b32 %r1153, %r1160, %r1155;    setp.ne.u32 p, %r1153, 0;
    vote.ballot.sync.b32 %r1153, p, 0xffffffff;
    @!p not.b32 %r1153, %r1153;
}

	// end inline asm
	and.b32  	%r1170, %r1153, %r1169;
	mov.b32 	%r1158, 64;
	// begin inline asm
	{
    .reg .pred p;
    and.b32 %r1156, %r1160, %r1158;    setp.ne.u32 p, %r1156, 0;
    vote.ballot.sync.b32 %r1156, p, 0xffffffff;
    @!p not.b32 %r1156, %r1156;
}

	// end inline asm
	and.b32  	%r1171, %r1156, %r1170;
	mov.b32 	%r1161, 128;
	// begin inline asm
	{
    .reg .pred p;
    and.b32 %r1159, %r1160, %r1161;    setp.ne.u32 p, %r1159, 0;
    vote.ballot.sync.b32 %r1159, p, 0xffffffff;
    @!p not.b32 %r1159, %r1159;
}

	// end inline asm
	and.b32  	%r1172, %r1159, %r1171;
	clz.b32 	%r1173, %r1172;
	sub.s32 	%r207, 31, %r1173;
	and.b32  	%r1174, %r782, %r1172;
	popc.b32 	%r208, %r1174;
	setp.ne.s32 	%p184, %r306, %r207;
	mov.b32 	%r2160, 0;
	@%p184 bra 	$L__BB17_199;
	mov.u32 	%r1177, _ZZN3cub18CUB_300001_SM_10006detail10radix_sort29DeviceRadixSortOnesweepKernelINS1_5radix10policy_hubIffyE10Policy1000ELNS0_9SortOrderE1EffyiiNS1_21identity_decomposer_tEEEvPT5_SB_PT3_PKSC_PT1_PKSG_PT2_PKSK_T4_iiT6_E1s;
	add.s32 	%r1178, %r1177, %r809;
	shl.b32 	%r1179, %r1160, 2;
	add.s32 	%r1180, %r1178, %r1179;
	atom.shared.add.u32 	%r2160, [%r1180], %r208;
$L__BB17_199:
	ld.param.u32 	%r2060, [_ZN3cub18CUB_300001_SM_10006detail10radix_sort29DeviceRadixSortOnesweepKernelINS1_5radix10policy_hubIffyE10Policy1000ELNS0_9SortOrderE1EffyiiNS1_21identity_decomposer_tEEEvPT5_SB_PT3_PKSC_PT1_PKSG_PT2_PKSK_T4_iiT6__param_9];
	shfl.sync.idx.b32	%r1206|%p185, %r2160, %r207, 31, -1;
	add.s32 	%r211, %r208, %r1206;
	setp.eq.s32 	%p186, %r2140, 2147483647;
	selp.b32 	%r1207, -2147483648, %r2140, %p186;
	shr.u32 	%r1208, %r1207, %r2060;
	and.b32  	%r1203, %r1208, %r151;
	mov.b32 	%r1183, 1;
	// begin inline asm
	{
    .reg .pred p;
    and.b32 %r1181, %r1203, %r1183;    setp.ne.u32 p, %r1181, 0;
    vote.ballot.sync.b32 %r1181, p, 0xffffffff;
    @!p not.b32 %r1181, %r1181;
}

	// end inline asm
	mov.b32 	%r1186, 2;
	// begin inline asm
	{
    .reg .pred p;
    and.b32 %r1184, %r1203, %r1186;    setp.ne.u32 p, %r1184, 0;
    vote.ballot.sync.b32 %r1184, p, 0xffffffff;
    @!p not.b32 %r1184, %r1184;
}

	// end inline asm
	and.b32  	%r1209, %r1184, %r1181;
	mov.b32 	%r1189, 4;
	// begin inline asm
	{
    .reg .pred p;
    and.b32 %r1187, %r1203, %r1189;    setp.ne.u32 p, %r1187, 0;
    vote.ballot.sync.b32 %r1187, p, 0xffffffff;
    @!p not.b32 %r1187, %r1187;
}

	// end inline asm
	and.b32  	%r1210, %r1187, %r1209;
	mov.b32 	%r1192, 8;
	// begin inline asm
	{
    .reg .pred p;
    and.b32 %r1190, %r1203, %r1192;    setp.ne.u32 p, %r1190, 0;
    vote.ballot.sync.b32 %r1190, p, 0xffffffff;
    @!p not.b32 %r1190, %r1190;
}

	// end inline asm
	and.b32  	%r1211, %r1190, %r1210;
	mov.b32 	%r1195, 16;
	// begin inline asm
	{
    .reg .pred p;
    and.b32 %r1193, %r1203, %r1195;    setp.ne.u32 p, %r1193, 0;
    vote.ballot.sync.b32 %r1193, p, 0xffffffff;
    @!p not.b32 %r1193, %r1193;
}

	// end inline asm
	and.b32  	%r1212, %r1193, %r1211;
	mov.b32 	%r1198, 32;
	// begin inline asm
	{
    .reg .pred p;
    and.b32 %r1196, %r1203, %r1198;    setp.ne.u32 p, %r1196, 0;
    vote.ballot.sync.b32 %r1196, p, 0xffffffff;
    @!p not.b32 %r1196, %r1196;
}

	// end inline asm
	and.b32  	%r1213, %r1196, %r1212;
	mov.b32 	%r1201, 64;
	// begin inline asm
	{
    .reg .pred p;
    and.b32 %r1199, %r1203, %r1201;    setp.ne.u32 p, %r1199, 0;
    vote.ballot.sync.b32 %r1199, p, 0xffffffff;
    @!p not.b32 %r1199, %r1199;
}

	// end inline asm
	and.b32  	%r1214, %r1199, %r1213;
	mov.b32 	%r1204, 128;
	// begin inline asm
	{
    .reg .pred p;
    and.b32 %r1202, %r1203, %r1204;    setp.ne.u32 p, %r1202, 0;
    vote.ballot.sync.b32 %r1202, p, 0xffffffff;
    @!p not.b32 %r1202, %r1202;
}

	// end inline asm
	and.b32  	%r1215, %r1202, %r1214;
	clz.b32 	%r1216, %r1215;
	sub.s32 	%r213, 31, %r1216;
	and.b32  	%r1217, %r782, %r1215;
	popc.b32 	%r214, %r1217;
	setp.ne.s32 	%p187, %r306, %r213;
	mov.b32 	%r2161, 0;
	@%p187 bra 	$L__BB17_201;
	mov.u32 	%r1220, _ZZN3cub18CUB_300001_SM_10006detail10radix_sort29DeviceRadixSortOnesweepKernelINS1_5radix10policy_hubIffyE10Policy1000ELNS0_9SortOrderE1EffyiiNS1_21identity_decomposer_tEEEvPT5_SB_PT3_PKSC_PT1_PKSG_PT2_PKSK_T4_iiT6_E1s;
	add.s32 	%r1221, %r1220, %r809;
	shl.b32 	%r1222, %r1203, 2;
	add.s32 	%r1223, %r1221, %r1222;
	atom.shared.add.u32 	%r2161, [%r1223], %r214;
$L__BB17_201:
	ld.param.u32 	%r2061, [_ZN3cub18CUB_300001_SM_10006detail10radix_sort29DeviceRadixSortOnesweepKernelINS1_5radix10policy_hubIffyE10Policy1000ELNS0_9SortOrderE1EffyiiNS1_21identity_decomposer_tEEEvPT5_SB_PT3_PKSC_PT1_PKSG_PT2_PKSK_T4_iiT6__param_9];
	shfl.sync.idx.b32	%r1249|%p188, %r2161, %r213, 31, -1;
	add.s32 	%r217, %r214, %r1249;
	setp.eq.s32 	%p189, %r2139, 2147483647;
	selp.b32 	%r1250, -2147483648, %r2139, %p189;
	shr.u32 	%r1251, %r1250, %r2061;
	and.b32  	%r1246, %r1251, %r151;
	mov.b32 	%r1226, 1;
	// begin inline asm
	{
    .reg .pred p;
    and.b32 %r1224, %r1246, %r1226;    setp.ne.u32 p, %r1224, 0;
    vote.ballot.sync.b32 %r1224, p, 0xffffffff;
    @!p not.b32 %r1224, %r1224;
}

	// end inline asm
	mov.b32 	%r1229, 2;
	// begin inline asm
	{
    .reg .pred p;
    and.b32 %r1227, %r1246, %r1229;    setp.ne.u32 p, %r1227, 0;
    vote.ballot.sync.b32 %r1227, p, 0xffffffff;
    @!p not.b32 %r1227, %r1227;
}

	// end inline asm
	and.b32  	%r1252, %r1227, %r1224;
	mov.b32 	%r1232, 4;
	// begin inline asm
	{
    .reg .pred p;
    and.b32 %r1230, %r1246, %r1232;    setp.ne.u32 p, %r1230, 0;
    vote.ballot.sync.b32 %r1230, p, 0xffffffff;
    @!p not.b32 %r1230, %r1230;
}

	// end inline asm
	and.b32  	%r1253, %r1230, %r1252;
	mov.b32 	%r1235, 8;
	// begin inline asm
	{
    .reg .pred p;
    and.b32 %r1233, %r1246, %r1235;    setp.ne.u32 p, %r1233, 0;
    vote.ballot.sync.b32 %r1233, p, 0xffffffff;
    @!p not.b32 %r1233, %r1233;
}

	// end inline asm
	and.b32  	%r1254, %r1233, %r1253;
	mov.b32 	%r1238, 16;
	// begin inline asm
	{
    .reg .pred p;
    and.b32 %r1236, %r1246, %r1238;    setp.ne.u32 p, %r1236, 0;
    vote.ballot.sync.b32 %r1236, p, 0xffffffff;
    @!p not.b32 %r1236, %r1236;
}

	// end inline asm
	and.b32  	%r1255, %r1236, %r1254;
	mov.b32 	%r1241, 32;
	// begin inline asm
	{
    .reg .pred p;
    and.b32 %r1239, %r1246, %r1241;    setp.ne.u32 p, %r1239, 0;
    vote.ballot.sync.b32 %r1239, p, 0xffffffff;
    @!p not.b32 %r1239, %r1239;
}

	// end inline asm
	and.b32  	%r1256, %r1239, %r1255;
	mov.b32 	%r1244, 64;
	// begin inline asm
	{
    .reg .pred p;
    and.b32 %r1242, %r1246, %r1244;    setp.ne.u32 p, %r1242, 0;
    vote.ballot.sync.b32 %r1242, p, 0xffffffff;
    @!p not.b32 %r1242, %r1242;
}

	// end inline asm
	and.b32  	%r1257, %r1242, %r1256;
	mov.b32 	%r1247, 128;
	// begin inline asm
	{
    .reg .pred p;
    and.b32 %r1245, %r1246, %r1247;    setp.ne.u32 p, %r1245, 0;
    vote.ballot.sync.b32 %r1245, p, 0xffffffff;
    @!p not.b32 %r1245, %r1245;
}

	// end inline asm
	and.b32  	%r1258, %r1245, %r1257;
	clz.b32 	%r1259, %r1258;
	sub.s32 	%r219, 31, %r1259;
	and.b32  	%r1260, %r782, %r1258;
	popc.b32 	%r220, %r1260;
	setp.ne.s32 	%p190, %r306, %r219;
	mov.b32 	%r2162, 0;
	@%p190 bra 	$L__BB17_203;
	mov.u32 	%r1263, _ZZN3cub18CUB_300001_SM_10006detail10radix_sort29DeviceRadixSortOnesweepKernelINS1_5radix10policy_hubIffyE10Policy1000ELNS0_9SortOrderE1EffyiiNS1_21identity_decomposer_tEEEvPT5_SB_PT3_PKSC_PT1_PKSG_PT2_PKSK_T4_iiT6_E1s;
	add.s32 	%r1264, %r1263, %r809;
	shl.b32 	%r1265, %r1246, 2;
	add.s32 	%r1266, %r1264, %r1265;
	atom.shared.add.u32 	%r2162, [%r1266], %r220;
$L__BB17_203:
	ld.param.u32 	%r2062, [_ZN3cub18CUB_300001_SM_10006detail10radix_sort29DeviceRadixSortOnesweepKernelINS1_5radix10policy_hubIffyE10Policy1000ELNS0_9SortOrderE1EffyiiNS1_21identity_decomposer_tEEEvPT5_SB_PT3_PKSC_PT1_PKSG_PT2_PKSK_T4_iiT6__param_9];
	shfl.sync.idx.b32	%r1292|%p191, %r2162, %r219, 31, -1;
	add.s32 	%r223, %r220, %r1292;
	setp.eq.s32 	%p192, %r2138, 2147483647;
	selp.b32 	%r1293, -2147483648, %r2138, %p192;
	shr.u32 	%r1294, %r1293, %r2062;
	and.b32  	%r1289, %r1294, %r151;
	mov.b32 	%r1269, 1;
	// begin inline asm
	{
    .reg .pred p;
    and.b32 %r1267, %r1289, %r1269;    setp.ne.u32 p, %r1267, 0;
    vote.ballot.sync.b32 %r1267, p, 0xffffffff;
    @!p not.b32 %r1267, %r1267;
}

	// end inline asm
	mov.b32 	%r1272, 2;
	// begin inline asm
	{
    .reg .pred p;
    and.b32 %r1270, %r1289, %r1272;    setp.ne.u32 p, %r1270, 0;
    vote.ballot.sync.b32 %r1270, p, 0xffffffff;
    @!p not.b32 %r1270, %r1270;
}

	// end inline asm
	and.b32  	%r1295, %r1270, %r1267;
	mov.b32 	%r1275, 4;
	// begin inline asm
	{
    .reg .pred p;
    and.b32 %r1273, %r1289, %r1275;    setp.ne.u32 p, %r1273, 0;
    vote.ballot.sync.b32 %r1273, p, 0xffffffff;
    @!p not.b32 %r1273, %r1273;
}

	// end inline asm
	and.b32  	%r1296, %r1273, %r1295;
	mov.b32 	%r1278, 8;
	// begin inline asm
	{
    .reg .pred p;
    and.b32 %r1276, %r1289, %r1278;    setp.ne.u32 p, %r1276, 0;
    vote.ballot.sync.b32 %r1276, p, 0xffffffff;
    @!p not.b32 %r1276, %r1276;
}

	// end inline asm
	and.b32  	%r1297, %r1276, %r1296;
	mov.b32 	%r1281, 16;
	// begin inline asm
	{
    .reg .pred p;
    and.b32 %r1279, %r1289, %r1281;    setp.ne.u32 p, %r1279, 0;
    vote.ballot.sync.b32 %r1279, p, 0xffffffff;
    @!p not.b32 %r1279, %r1279;
}

	// end inline asm
	and.b32  	%r1298, %r1279, %r1297;
	mov.b32 	%r1284, 32;
	// begin inline asm
	{
    .reg .pred p;
    and.b32 %r1282, %r1289, %r1284;    setp.ne.u32 p, %r1282, 0;
    vote.ballot.sync.b32 %r1282, p, 0xffffffff;
    @!p not.b32 %r1282, %r1282;
}

	// end inline asm
	and.b32  	%r1299, %r1282, %r1298;
	mov.b32 	%r1287, 64;
	// begin inline asm
	{
    .reg .pred p;
    and.b32 %r1285, %r1289, %r1287;    setp.ne.u32 p, %r1285, 0;
    vote.ballot.sync.b32 %r1285, p, 0xffffffff;
    @!p not.b32 %r1285, %r1285;
}

	// end inline asm
	and.b32  	%r1300, %r1285, %r1299;
	mov.b32 	%r1290, 128;
	// begin inline asm
	{
    .reg .pred p;
    and.b32 %r1288, %r1289, %r1290;    setp.ne.u32 p, %r1288, 0;
    vote.ballot.sync.b32 %r1288, p, 0xffffffff;
    @!p not.b32 %r1288, %r1288;
}

	// end inline asm
	and.b32  	%r1301, %r1288, %r1300;
	clz.b32 	%r1302, %r1301;
	sub.s32 	%r225, 31, %r1302;
	and.b32  	%r1303, %r782, %r1301;
	popc.b32 	%r226, %r1303;
	setp.ne.s32 	%p193, %r306, %r225;
	mov.b32 	%r2163, 0;
	@%p193 bra 	$L__BB17_205;
	mov.u32 	%r1306, _ZZN3cub18CUB_300001_SM_10006detail10radix_sort29DeviceRadixSortOnesweepKernelINS1_5radix10policy_hubIffyE10Policy1000ELNS0_9SortOrderE1EffyiiNS1_21identity_decomposer_tEEEvPT5_SB_PT3_PKSC_PT1_PKSG_PT2_PKSK_T4_iiT6_E1s;
	add.s32 	%r1307, %r1306, %r809;
	shl.b32 	%r1308, %r1289, 2;
	add.s32 	%r1309, %r1307, %r1308;
	atom.shared.add.u32 	%r2163, [%r1309], %r226;
$L__BB17_205:
	ld.param.u32 	%r2063, [_ZN3cub18CUB_300001_SM_10006detail10radix_sort29DeviceRadixSortOnesweepKernelINS1_5radix10policy_hubIffyE10Policy1000ELNS0_9SortOrderE1EffyiiNS1_21identity_decomposer_tEEEvPT5_SB_PT3_PKSC_PT1_PKSG_PT2_PKSK_T4_iiT6__param_9];
	shfl.sync.idx.b32	%r1335|%p194, %r2163, %r225, 31, -1;
	add.s32 	%r229, %r226, %r1335;
	setp.eq.s32 	%p195, %r2137, 2147483647;
	selp.b32 	%r1336, -2147483648, %r2137, %p195;
	shr.u32 	%r1337, %r1336, %r2063;
	and.b32  	%r1332, %r1337, %r151;
	mov.b32 	%r1312, 1;
	// begin inline asm
	{
    .reg .pred p;
    and.b32 %r1310, %r1332, %r1312;    setp.ne.u32 p, %r1310, 0;
    vote.ballot.sync.b32 %r1310, p, 0xffffffff;
    @!p not.b32 %r1310, %r1310;
}

	// end inline asm
	mov.b32 	%r1315, 2;
	// begin inline asm
	{
    .reg .pred p;
    and.b32 %r1313, %r1332, %r1315;    setp.ne.u32 p, %r1313, 0;
    vote.ballot.sync.b32 %r1313, p, 0xffffffff;
    @!p not.b32 %r1313, %r1313;
}

	// end inline asm
	and.b32  	%r1338, %r1313, %r1310;
	mov.b32 	%r1318, 4;
	// begin inline asm
	{
    .reg .pred p;
    and.b32 %r1316, %r1332, %r1318;    setp.ne.u32 p, %r1316, 0;
    vote.ballot.sync.b32 %r1316, p, 0xffffffff;
    @!p not.b32 %r1316, %r1316;
}

	// end inline asm
	and.b32  	%r1339, %r1316, %r1338;
	mov.b32 	%r1321, 8;
	// begin inline asm
	{
    .reg .pred p;
    and.b32 %r1319, %r1332, %r1321;    setp.ne.u32 p, %r1319, 0;
    vote.ballot.sync.b32 %r1319, p, 0xffffffff;
    @!p not.b32 %r1319, %r1319;
}

	// end inline asm
	and.b32  	%r1340, %r1319, %r1339;
	mov.b32 	%r1324, 16;
	// begin inline asm
	{
    .reg .pred p;
    and.b32 %r1322, %r1332, %r1324;    setp.ne.u32 p, %r1322, 0;
    vote.ballot.sync.b32 %r1322, p, 0xffffffff;
    @!p not.b32 %r1322, %r1322;
}

	// end inline asm
	and.b32  	%r1341, %r1322, %r1340;
	mov.b32 	%r1327, 32;
	// begin inline asm
	{
    .reg .pred p;
    and.b32 %r1325, %r1332, %r1327;    setp.ne.u32 p, %r1325, 0;
    vote.ballot.sync.b32 %r1325, p, 0xffffffff;
    @!p not.b32 %r1325, %r1325;
}

	// end inline asm
	and.b32  	%r1342, %r1325, %r1341;
	mov.b32 	%r1330, 64;
	// begin inline asm
	{
    .reg .pred p;
    and.b32 %r1328, %r1332, %r1330;    setp.ne.u32 p, %r1328, 0;
    vote.ballot.sync.b32 %r1328, p, 0xffffffff;
    @!p not.b32 %r1328, %r1328;
}

	// end inline asm
	and.b32  	%r1343, %r1328, %r1342;
	mov.b32 	%r1333, 128;
	// begin inline asm
	{
    .reg .pred p;
    and.b32 %r1331, %r1332, %r1333;    setp.ne.u32 p, %r1331, 0;
    vote.ballot.sync.b32 %r1331, p, 0xffffffff;
    @!p not.b32 %r1331, %r1331;
}

	// end inline asm
	and.b32  	%r1344, %r1331, %r1343;
	clz.b32 	%r1345, %r1344;
	sub.s32 	%r231, 31, %r1345;
	and.b32  	%r1346, %r782, %r1344;
	popc.b32 	%r232, %r1346;
	setp.ne.s32 	%p196, %r306, %r231;
	mov.b32 	%r2164, 0;
	@%p196 bra 	$L__BB17_207;
	mov.u32 	%r1349, _ZZN3cub18CUB_300001_SM_10006detail10radix_sort29DeviceRadixSortOnesweepKernelINS1_5radix10policy_hubIffyE10Policy1000ELNS0_9SortOrderE1EffyiiNS1_21identity_decomposer_tEEEvPT5_SB_PT3_PKSC_PT1_PKSG_PT2_PKSK_T4_iiT6_E1s;
	add.s32 	%r1350, %r1349, %r809;
	shl.b32 	%r1351, %r1332, 2;
	add.s32 	%r1352, %r1350, %r1351;
	atom.shared.add.u32 	%r2164, [%r1352], %r232;
$L__BB17_207:
	ld.param.u32 	%r2064, [_ZN3cub18CUB_300001_SM_10006detail10radix_sort29DeviceRadixSortOnesweepKernelINS1_5radix10policy_hubIffyE10Policy1000ELNS0_9SortOrderE1EffyiiNS1_21identity_decomposer_tEEEvPT5_SB_PT3_PKSC_PT1_PKSG_PT2_PKSK_T4_iiT6__param_9];
	shfl.sync.idx.b32	%r1378|%p197, %r2164, %r231, 31, -1;
	add.s32 	%r235, %r232, %r1378;
	setp.eq.s32 	%p198, %r2136, 2147483647;
	selp.b32 	%r1379, -2147483648, %r2136, %p198;
	shr.u32 	%r1380, %r1379, %r2064;
	and.b32  	%r1375, %r1380, %r151;
	mov.b32 	%r1355, 1;
	// begin inline asm
	{
    .reg .pred p;
    and.b32 %r1353, %r1375, %r1355;    setp.ne.u32 p, %r1353, 0;
    vote.ballot.sync.b32 %r1353, p, 0xffffffff;
    @!p not.b32 %r1353, %r1353;
}

	// end inline asm
	mov.b32 	%r1358, 2;
	// begin inline asm
	{
    .reg .pred p;
    and.b32 %r1356, %r1375, %r1358;    setp.ne.u32 p, %r1356, 0;
    vote.ballot.sync.b32 %r1356, p, 0xffffffff;
    @!p not.b32 %r1356, %r1356;
}

	// end inline asm
	and.b32  	%r1381, %r1356, %r1353;
	mov.b32 	%r1361, 4;
	// begin inline asm
	{
    .reg .pred p;
    and.b32 %r1359, %r1375, %r1361;    setp.ne.u32 p, %r1359, 0;
    vote.ballot.sync.b32 %r1359, p, 0xffffffff;
    @!p not.b32 %r1359, %r1359;
}

	// end inline asm
	and.b32  	%r1382, %r1359, %r1381;
	mov.b32 	%r1364, 8;
	// begin inline asm
	{
    .reg .pred p;
    and.b32 %r1362, %r1375, %r1364;    setp.ne.u32 p, %r1362, 0;
    vote.ballot.sync.b32 %r1362, p, 0xffffffff;
    @!p not.b32 %r1362, %r1362;
}

	// end inline asm
	and.b32  	%r1383, %r1362, %r1382;
	mov.b32 	%r1367, 16;
	// begin inline asm
	{
    .reg .pred p;
    and.b32 %r1365, %r1375, %r1367;    setp.ne.u32 p, %r1365, 0;
    vote.ballot.sync.b32 %r1365, p, 0xffffffff;
    @!p not.b32 %r1365, %r1365;
}

	// end inline asm
	and.b32  	%r1384, %r1365, %r1383;
	mov.b32 	%r1370, 32;
	// begin inline asm
	{
    .reg .pred p;
    and.b32 %r1368, %r1375, %r1370;    setp.ne.u32 p, %r1368, 0;
    vote.ballot.sync.b32 %r1368, p, 0xffffffff;
    @!p not.b32 %r1368, %r1368;
}

	// end inline asm
	and.b32  	%r1385, %r1368, %r1384;
	mov.b32 	%r1373, 64;
	// begin inline asm
	{
    .reg .pred p;
    and.b32 %r1371, %r1375, %r1373;    setp.ne.u32 p, %r1371, 0;
    vote.ballot.sync.b32 %r1371, p, 0xffffffff;
    @!p not.b32 %r1371, %r1371;
}

	// end inline asm
	and.b32  	%r1386, %r1371, %r1385;
	mov.b32 	%r1376, 128;
	// begin inline asm
	{
    .reg .pred p;
    and.b32 %r1374, %r1375, %r1376;    setp.ne.u32 p, %r1374, 0;
    vote.ballot.sync.b32 %r1374, p, 0xffffffff;
    @!p not.b32 %r1374, %r1374;
}

	// end inline asm
	and.b32  	%r1387, %r1374, %r1386;
	clz.b32 	%r1388, %r1387;
	sub.s32 	%r237, 31, %r1388;
	and.b32  	%r1389, %r782, %r1387;
	popc.b32 	%r238, %r1389;
	setp.ne.s32 	%p199, %r306, %r237;
	mov.b32 	%r2165, 0;
	@%p199 bra 	$L__BB17_209;
	mov.u32 	%r1392, _ZZN3cub18CUB_300001_SM_10006detail10radix_sort29DeviceRadixSortOnesweepKernelINS1_5radix10policy_hubIffyE10Policy1000ELNS0_9SortOrderE1EffyiiNS1_21identity_decomposer_tEEEvPT5_SB_PT3_PKSC_PT1_PKSG_PT2_PKSK_T4_iiT6_E1s;
	add.s32 	%r1393, %r1392, %r809;
	shl.b32 	%r1394, %r1375, 2;
	add.s32 	%r1395, %r1393, %r1394;
	atom.shared.add.u32 	%r2165, [%r1395], %r238;
$L__BB17_209:
	ld.param.u32 	%r2065, [_ZN3cub18CUB_300001_SM_10006detail10radix_sort29DeviceRadixSortOnesweepKernelINS1_5radix10policy_hubIffyE10Policy1000ELNS0_9SortOrderE1EffyiiNS1_21identity_decomposer_tEEEvPT5_SB_PT3_PKSC_PT1_PKSG_PT2_PKSK_T4_iiT6__param_9];
	shfl.sync.idx.b32	%r1421|%p200, %r2165, %r237, 31, -1;
	add.s32 	%r241, %r238, %r1421;
	setp.eq.s32 	%p201, %r2135, 2147483647;
	selp.b32 	%r1422, -2147483648, %r2135, %p201;
	shr.u32 	%r1423, %r1422, %r2065;
	and.b32  	%r1418, %r1423, %r151;
	mov.b32 	%r1398, 1;
	// begin inline asm
	{
    .reg .pred p;
    and.b32 %r1396, %r1418, %r1398;    setp.ne.u32 p, %r1396, 0;
    vote.ballot.sync.b32 %r1396, p, 0xffffffff;
    @!p not.b32 %r1396, %r1396;
}

	// end inline asm
	mov.b32 	%r1401, 2;
	// begin inline asm
	{
    .reg .pred p;
    and.b32 %r1399, %r1418, %r1401;    setp.ne.u32 p, %r1399, 0;
    vote.ballot.sync.b32 %r1399, p, 0xffffffff;
    @!p not.b32 %r1399, %r1399;
}

	// end inline asm
	and.b32  	%r1424, %r1399, %r1396;
	mov.b32 	%r1404, 4;
	// begin inline asm
	{
    .reg .pred p;
    and.b32 %r1402, %r1418, %r1404;    setp.ne.u32 p, %r1402, 0;
    vote.ballot.sync.b32 %r1402, p, 0xffffffff;
    @!p not.b32 %r1402, %r1402;
}

	// end inline asm
	and.b32  	%r1425, %r1402, %r1424;
	mov.b32 	%r1407, 8;
	// begin inline asm
	{
    .reg .pred p;
    and.b32 %r1405, %r1418, %r1407;    setp.ne.u32 p, %r1405, 0;
    vote.ballot.sync.b32 %r1405, p, 0xffffffff;
    @!p not.b32 %r1405, %r1405;
}

	// end inline asm
	and.b32  	%r1426, %r1405, %r1425;
	mov.b32 	%r1410, 16;
	// begin inline asm
	{
    .reg .pred p;
    and.b32 %r1408, %r1418, %r1410;    setp.ne.u32 p, %r1408, 0;
    vote.ballot.sync.b32 %r1408, p, 0xffffffff;
    @!p not.b32 %r1408, %r1408;
}

	// end inline asm
	and.b32  	%r1427, %r1408, %r1426;
	mov.b32 	%r1413, 32;
	// begin inline asm
	{
    .reg .pred p;
    and.b32 %r1411, %r1418, %r1413;    setp.ne.u32 p, %r1411, 0;
    vote.ballot.sync.b32 %r1411, p, 0xffffffff;
    @!p not.b32 %r1411, %r1411;
}

	// end inline asm
	and.b32  	%r1428, %r1411, %r1427;
	mov.b32 	%r1416, 64;
	// begin inline asm
	{
    .reg .pred p;
    and.b32 %r1414, %r1418, %r1416;    setp.ne.u32 p, %r1414, 0;
    vote.ballot.sync.b32 %r1414, p, 0xffffffff;
    @!p not.b32 %r1414, %r1414;
}

	// end inline asm
	and.b32  	%r1429, %r1414, %r1428;
	mov.b32 	%r1419, 128;
	// begin inline asm
	{
    .reg .pred p;
    and.b32 %r1417, %r1418, %r1419;    setp.ne.u32 p, %r1417, 0;
    vote.ballot.sync.b32 %r1417, p, 0xffffffff;
    @!p not.b32 %r1417, %r1417;
}

	// end inline asm
	and.b32  	%r1430, %r1417, %r1429;
	clz.b32 	%r1431, %r1430;
	sub.s32 	%r243, 31, %r1431;
	and.b32  	%r1432, %r782, %r1430;
	popc.b32 	%r244, %r1432;
	setp.ne.s32 	%p202, %r306, %r243;
	mov.b32 	%r2166, 0;
	@%p202 bra 	$L__BB17_211;
	mov.u32 	%r1435, _ZZN3cub18CUB_300001_SM_10006detail10radix_sort29DeviceRadixSortOnesweepKernelINS1_5radix10policy_hubIffyE10Policy1000ELNS0_9SortOrderE1EffyiiNS1_21identity_decomposer_tEEEvPT5_SB_PT3_PKSC_PT1_PKSG_PT2_PKSK_T4_iiT6_E1s;
	add.s32 	%r1436, %r1435, %r809;
	shl.b32 	%r1437, %r1418, 2;
	add.s32 	%r1438, %r1436, %r1437;
	atom.shared.add.u32 	%r2166, [%r1438], %r244;
$L__BB17_211:
	ld.param.u32 	%r2066, [_ZN3cub18CUB_300001_SM_10006detail10radix_sort29DeviceRadixSortOnesweepKernelINS1_5radix10policy_hubIffyE10Policy1000ELNS0_9SortOrderE1EffyiiNS1_21identity_decomposer_tEEEvPT5_SB_PT3_PKSC_PT1_PKSG_PT2_PKSK_T4_iiT6__param_9];
	shfl.sync.idx.b32	%r1464|%p203, %r2166, %r243, 31, -1;
	add.s32 	%r247, %r244, %r1464;
	setp.eq.s32 	%p204, %r2134, 2147483647;
	selp.b32 	%r1465, -2147483648, %r2134, %p204;
	shr.u32 	%r1466, %r1465, %r2066;
	and.b32  	%r1461, %r1466, %r151;
	mov.b32 	%r1441, 1;
	// begin inline asm
	{
    .reg .pred p;
    and.b32 %r1439, %r1461, %r1441;    setp.ne.u32 p, %r1439, 0;
    vote.ballot.sync.b32 %r1439, p, 0xffffffff;
    @!p not.b32 %r1439, %r1439;
}

	// end inline asm
	mov.b32 	%r1444, 2;
	// begin inline asm
	{
    .reg .pred p;
    and.b32 %r1442, %r1461, %r1444;    setp.ne.u32 p, %r1442, 0;
    vote.ballot.sync.b32 %r1442, p, 0xffffffff;
    @!p not.b32 %r1442, %r1442;
}

	// end inline asm
	and.b32  	%r1467, %r1442, %r1439;
	mov.b32 	%r1447, 4;
	// begin inline asm
	{
    .reg .pred p;
    and.b32 %r1445, %r1461, %r1447;    setp.ne.u32 p, %r1445, 0;
    vote.ballot.sync.b32 %r1445, p, 0xffffffff;
    @!p not.b32 %r1445, %r1445;
}

	// end inline asm
	and.b32  	%r1468, %r1445, %r1467;
	mov.b32 	%r1450, 8;
	// begin inline asm
	{
    .reg .pred p;
    and.b32 %r1448, %r1461, %r1450;    setp.ne.u32 p, %r1448, 0;
    vote.ballot.sync.b32 %r1448, p, 0xffffffff;
    @!p not.b32 %r1448, %r1448;
}

	// end inline asm
	and.b32  	%r1469, %r1448, %r1468;
	mov.b32 	%r1453, 16;
	// begin inline asm
	{
    .reg .pred p;
    and.b32 %r1451, %r1461, %r1453;    setp.ne.u32 p, %r1451, 0;
    vote.ballot.sync.b32 %r1451, p, 0xffffffff;
    @!p not.b32 %r1451, %r1451;
}

	// end inline asm
	and.b32  	%r1470, %r1451, %r1469;
	mov.b32 	%r1456, 32;
	// begin inline asm
	{
    .reg .pred p;
    and.b32 %r1454, %r1461, %r1456;    setp.ne.u32 p, %r1454, 0;
    vote.ballot.sync.b32 %r1454, p, 0xffffffff;
    @!p not.b32 %r1454, %r1454;
}

	// end inline asm
	and.b32  	%r1471, %r1454, %r1470;
	mov.b32 	%r1459, 64;
	// begin inline asm
	{
    .reg .pred p;
    and.b32 %r1457, %r1461, %r1459;    setp.ne.u32 p, %r1457, 0;
    vote.ballot.sync.b32 %r1457, p, 0xffffffff;
    @!p not.b32 %r1457, %r1457;
}

	// end inline asm
	and.b32  	%r1472, %r1457, %r1471;
	mov.b32 	%r1462, 128;
	// begin inline asm
	{
    .reg .pred p;
    and.b32 %r1460, %r1461, %r1462;    setp.ne.u32 p, %r1460, 0;
    vote.ballot.sync.b32 %r1460, p, 0xffffffff;
    @!p not.b32 %r1460, %r1460;
}

	// end inline asm
	and.b32  	%r1473, %r1460, %r1472;
	clz.b32 	%r1474, %r1473;
	sub.s32 	%r249, 31, %r1474;
	and.b32  	%r1475, %r782, %r1473;
	popc.b32 	%r250, %r1475;
	setp.ne.s32 	%p205, %r306, %r249;
	mov.b32 	%r2167, 0;
	@%p205 bra 	$L__BB17_213;
	mov.u32 	%r1478, _ZZN3cub18CUB_300001_SM_10006detail10radix_sort29DeviceRadixSortOnesweepKernelINS1_5radix10policy_hubIffyE10Policy1000ELNS0_9SortOrderE1EffyiiNS1_21identity_decomposer_tEEEvPT5_SB_PT3_PKSC_PT1_PKSG_PT2_PKSK_T4_iiT6_E1s;
	add.s32 	%r1479, %r1478, %r809;
	shl.b32 	%r1480, %r1461, 2;
	add.s32 	%r1481, %r1479, %r1480;
	atom.shared.add.u32 	%r2167, [%r1481], %r250;
$L__BB17_213:
	setp.gt.u32 	%p206, %r1, 255;
	shfl.sync.idx.b32	%r1482|%p207, %r2167, %r249, 31, -1;
	add.s32 	%r1483, %r250, %r1482;
	bar.sync 	0;
	shl.b32 	%r1484, %r157, 2;
	mov.u32 	%r1485, _ZZN3cub18CUB_300001_SM_10006detail10radix_sort29DeviceRadixSortOnesweepKernelINS1_5radix10policy_hubIffyE10Policy1000ELNS0_9SortOrderE1EffyiiNS1_21identity_decomposer_tEEEvPT5_SB_PT3_PKSC_PT1_PKSG_PT2_PKSK_T4_iiT6_E1s;
	add.s32 	%r253, %r1485, %r1484;
	st.shared.u32 	[%r253+-4], %r2150;
	shl.b32 	%r1486, %r163, 2;
	add.s32 	%r254, %r1485, %r1486;
	st.shared.u32 	[%r254+-4], %r2149;
	shl.b32 	%r1487, %r169, 2;
	add.s32 	%r255, %r1485, %r1487;
	st.shared.u32 	[%r255+-4], %r2148;
	shl.b32 	%r1488, %r175, 2;
	add.s32 	%r256, %r1485, %r1488;
	st.shared.u32 	[%r256+-4], %r2147;
	shl.b32 	%r1489, %r181, 2;
	add.s32 	%r257, %r1485, %r1489;
	st.shared.u32 	[%r257+-4], %r2146;
	shl.b32 	%r1490, %r187, 2;
	add.s32 	%r258, %r1485, %r1490;
	st.shared.u32 	[%r258+-4], %r2145;
	shl.b32 	%r1491, %r193, 2;
	add.s32 	%r259, %r1485, %r1491;
	st.shared.u32 	[%r259+-4], %r2144;
	shl.b32 	%r1492, %r199, 2;
	add.s32 	%r260, %r1485, %r1492;
	st.shared.u32 	[%r260+-4], %r2143;
	shl.b32 	%r1493, %r205, 2;
	add.s32 	%r261, %r1485, %r1493;
	st.shared.u32 	[%r261+-4], %r2142;
	shl.b32 	%r1494, %r211, 2;
	add.s32 	%r262, %r1485, %r1494;
	st.shared.u32 	[%r262+-4], %r2141;
	shl.b32 	%r1495, %r217, 2;
	add.s32 	%r263, %r1485, %r1495;
	st.shared.u32 	[%r263+-4], %r2140;
	shl.b32 	%r1496, %r223, 2;
	add.s32 	%r264, %r1485, %r1496;
	st.shared.u32 	[%r264+-4], %r2139;
	shl.b32 	%r1497, %r229, 2;
	add.s32 	%r265, %r1485, %r1497;
	st.shared.u32 	[%r265+-4], %r2138;
	shl.b32 	%r1498, %r235, 2;
	add.s32 	%r266, %r1485, %r1498;
	st.shared.u32 	[%r266+-4], %r2137;
	shl.b32 	%r1499, %r241, 2;
	add.s32 	%r267, %r1485, %r1499;
	st.shared.u32 	[%r267+-4], %r2136;
	shl.b32 	%r1500, %r247, 2;
	add.s32 	%r268, %r1485, %r1500;
	st.shared.u32 	[%r268+-4], %r2135;
	shl.b32 	%r1501, %r1483, 2;
	add.s32 	%r269, %r1485, %r1501;
	st.shared.u32 	[%r269+-4], %r2134;
	shl.b32 	%r1502, %r1, 3;
	add.s32 	%r1503, %r1485, %r1502;
	add.s32 	%r270, %r1503, 26112;
	@%p206 bra 	$L__BB17_221;
	ld.param.u64 	%rd437, [_ZN3cub18CUB_300001_SM_10006detail10radix_sort29DeviceRadixSortOnesweepKernelINS1_5radix10policy_hubIffyE10Policy1000ELNS0_9SortOrderE1EffyiiNS1_21identity_decomposer_tEEEvPT5_SB_PT3_PKSC_PT1_PKSG_PT2_PKSK_T4_iiT6__param_3];
	cvta.to.global.u64 	%rd93, %rd437;
	shl.b64 	%rd94, %rd9, 3;
	add.s64 	%rd95, %rd93, %rd94;
	ld.global.u64 	%rd96, [%rd95];
	cvt.s64.s32 	%rd97, %r148;
	sub.s64 	%rd456, %rd96, %rd97;
	st.shared.u64 	[%r270], %rd456;
	setp.lt.s32 	%p208, %r3, 1;
	mov.u32 	%r2171, %r2129;
	@%p208 bra 	$L__BB17_220;
	mov.b32 	%r2169, -1;
	mov.u32 	%r2168, %r3;
	mov.u32 	%r2171, %r2129;
$L__BB17_216:
	ld.param.u64 	%rd430, [_ZN3cub18CUB_300001_SM_10006detail10radix_sort29DeviceRadixSortOnesweepKernelINS1_5radix10policy_hubIffyE10Policy1000ELNS0_9SortOrderE1EffyiiNS1_21identity_decomposer_tEEEvPT5_SB_PT3_PKSC_PT1_PKSG_PT2_PKSK_T4_iiT6__param_0];
	add.s32 	%r274, %r2168, -1;
	shl.b32 	%r1505, %r274, 8;
	add.s32 	%r1506, %r1505, %r1;
	cvta.to.global.u64 	%rd98, %rd430;
	mul.wide.s32 	%rd99, %r1506, 4;
	add.s64 	%rd19, %rd98, %rd99;
$L__BB17_217:
	membar.cta;
	ld.volatile.global.u32 	%r275, [%rd19];
	setp.eq.s32 	%p209, %r275, 0;
	@%p209 bra 	$L__BB17_217;
	and.b32  	%r1507, %r275, 1073741823;
	add.s32 	%r2171, %r1507, %r2171;
	setp.gt.s32 	%p210, %r275, -1;
	vote.sync.ballot.b32 	%r2169, %p210, %r2169;
	setp.gt.u32 	%p212, %r2168, 1;
	and.pred  	%p213, %p210, %p212;
	mov.u32 	%r2168, %r274;
	@%p213 bra 	$L__BB17_216;
	ld.shared.u64 	%rd456, [%r270];
$L__BB17_220:
	ld.param.u64 	%rd431, [_ZN3cub18CUB_300001_SM_10006detail10radix_sort29DeviceRadixSortOnesweepKernelINS1_5radix10policy_hubIffyE10Policy1000ELNS0_9SortOrderE1EffyiiNS1_21identity_decomposer_tEEEvPT5_SB_PT3_PKSC_PT1_PKSG_PT2_PKSK_T4_iiT6__param_0];
	or.b32  	%r1508, %r2171, -2147483648;
	cvta.to.global.u64 	%rd100, %rd431;
	shl.b32 	%r1509, %r3, 8;
	add.s32 	%r1510, %r1509, %r1;
	mul.wide.s32 	%rd101, %r1510, 4;
	add.s64 	%rd102, %rd100, %rd101;
	st.volatile.global.u32 	[%rd102], %r1508;
	sub.s32 	%r1511, %r2171, %r2129;
	cvt.s64.s32 	%rd103, %r1511;
	add.s64 	%rd104, %rd456, %rd103;
	st.shared.u64 	[%r270], %rd104;
$L__BB17_221:
	ld.param.u32 	%r2042, [_ZN3cub18CUB_300001_SM_10006detail10radix_sort29DeviceRadixSortOnesweepKernelINS1_5radix10policy_hubIffyE10Policy1000ELNS0_9SortOrderE1EffyiiNS1_21identity_decomposer_tEEEvPT5_SB_PT3_PKSC_PT1_PKSG_PT2_PKSK_T4_iiT6__param_8];
	ld.param.u64 	%rd434, [_ZN3cub18CUB_300001_SM_10006detail10radix_sort29DeviceRadixSortOnesweepKernelINS1_5radix10policy_hubIffyE10Policy1000ELNS0_9SortOrderE1EffyiiNS1_21identity_decomposer_tEEEvPT5_SB_PT3_PKSC_PT1_PKSG_PT2_PKSK_T4_iiT6__param_2];
	setp.gt.u32 	%p214, %r1, 255;
	mad.lo.s32 	%r279, %r3, 6528, 6528;
	setp.lt.s32 	%p215, %r279, %r2042;
	setp.eq.s64 	%p216, %rd434, 0;
	or.pred  	%p217, %p216, %p215;
	or.pred  	%p218, %p214, %p217;
	@%p218 bra 	$L__BB17_223;
	ld.param.u64 	%rd435, [_ZN3cub18CUB_300001_SM_10006detail10radix_sort29DeviceRadixSortOnesweepKernelINS1_5radix10policy_hubIffyE10Policy1000ELNS0_9SortOrderE1EffyiiNS1_21identity_decomposer_tEEEvPT5_SB_PT3_PKSC_PT1_PKSG_PT2_PKSK_T4_iiT6__param_2];
	ld.shared.u64 	%rd105, [%r270];
	cvt.s64.s32 	%rd106, %r2129;
	cvt.s64.s32 	%rd107, %r148;
	add.s64 	%rd108, %rd107, %rd106;
	add.s64 	%rd109, %rd108, %rd105;
	cvta.to.global.u64 	%rd110, %rd435;
	shl.b64 	%rd111, %rd9, 3;
	add.s64 	%rd112, %rd110, %rd111;
	st.global.u64 	[%rd112], %rd109;
$L__BB17_223:
	ld.param.u32 	%r2043, [_ZN3cub18CUB_300001_SM_10006detail10radix_sort29DeviceRadixSortOnesweepKernelINS1_5radix10policy_hubIffyE10Policy1000ELNS0_9SortOrderE1EffyiiNS1_21identity_decomposer_tEEEvPT5_SB_PT3_PKSC_PT1_PKSG_PT2_PKSK_T4_iiT6__param_8];
	ld.param.u64 	%rd438, [_ZN3cub18CUB_300001_SM_10006detail10radix_sort29DeviceRadixSortOnesweepKernelINS1_5radix10policy_hubIffyE10Policy1000ELNS0_9SortOrderE1EffyiiNS1_21identity_decomposer_tEEEvPT5_SB_PT3_PKSC_PT1_PKSG_PT2_PKSK_T4_iiT6__param_4];
	cvta.to.global.u64 	%rd22, %rd438;
	shl.b32 	%r1512, %r1, 2;
	add.s32 	%r280, %r1485, %r1512;
	setp.gt.s32 	%p219, %r279, %r2043;
	bar.sync 	0;
	@%p219 bra 	$L__BB17_225;
	ld.param.u32 	%r2067, [_ZN3cub18CUB_300001_SM_10006detail10radix_sort29DeviceRadixSortOnesweepKernelINS1_5radix10policy_hubIffyE10Policy1000ELNS0_9SortOrderE1EffyiiNS1_21identity_decomposer_tEEEvPT5_SB_PT3_PKSC_PT1_PKSG_PT2_PKSK_T4_iiT6__param_9];
	ld.shared.u32 	%r1514, [%r280];
	setp.eq.s32 	%p220, %r1514, 2147483647;
	selp.b32 	%r1515, -2147483648, %r1514, %p220;
	shr.u32 	%r1516, %r1515, %r2067;
	and.b32  	%r1517, %r1516, %r151;
	shl.b32 	%r1518, %r1517, 3;
	add.s32 	%r1520, %r1485, 26112;
	add.s32 	%r1521, %r1520, %r1518;
	ld.shared.u64 	%rd113, [%r1521];
	add.s64 	%rd114, %rd113, %rd9;
	setp.lt.s32 	%p221, %r1514, 0;
	selp.b32 	%r1522, 0, 2147483647, %p221;
	xor.b32  	%r1523, %r1522, %r1514;
	shl.b64 	%rd115, %rd114, 2;
	add.s64 	%rd116, %rd22, %rd115;
	st.global.u32 	[%rd116], %r1523;
	bar.warp.sync 	-1;
	ld.shared.u32 	%r1524, [%r280+1536];
	setp.eq.s32 	%p222, %r1524, 2147483647;
	selp.b32 	%r1525, -2147483648, %r1524, %p222;
	shr.u32 	%r1526, %r1525, %r2067;
	and.b32  	%r1527, %r1526, %r151;
	shl.b32 	%r1528, %r1527, 3;
	add.s32 	%r1529, %r1520, %r1528;
	ld.shared.u64 	%rd117, [%r1529];
	add.s64 	%rd118, %rd117, %rd9;
	setp.lt.s32 	%p223, %r1524, 0;
	selp.b32 	%r1530, 0, 2147483647, %p223;
	xor.b32  	%r1531, %r1530, %r1524;
	shl.b64 	%rd119, %rd118, 2;
	add.s64 	%rd120, %rd22, %rd119;
	st.global.u32 	[%rd120+1536], %r1531;
	bar.warp.sync 	-1;
	ld.shared.u32 	%r1532, [%r280+3072];
	setp.eq.s32 	%p224, %r1532, 2147483647;
	selp.b32 	%r1533, -2147483648, %r1532, %p224;
	shr.u32 	%r1534, %r1533, %r2067;
	and.b32  	%r1535, %r1534, %r151;
	shl.b32 	%r1536, %r1535, 3;
	add.s32 	%r1537, %r1520, %r1536;
	ld.shared.u64 	%rd121, [%r1537];
	add.s64 	%rd122, %rd121, %rd9;
	setp.lt.s32 	%p225, %r1532, 0;
	selp.b32 	%r1538, 0, 2147483647, %p225;
	xor.b32  	%r1539, %r1538, %r1532;
	shl.b64 	%rd123, %rd122, 2;
	add.s64 	%rd124, %rd22, %rd123;
	st.global.u32 	[%rd124+3072], %r1539;
	bar.warp.sync 	-1;
	ld.shared.u32 	%r1540, [%r280+4608];
	setp.eq.s32 	%p226, %r1540, 2147483647;
	selp.b32 	%r1541, -2147483648, %r1540, %p226;
	shr.u32 	%r1542, %r1541, %r2067;
	and.b32  	%r1543, %r1542, %r151;
	shl.b32 	%r1544, %r1543, 3;
	add.s32 	%r1545, %r1520, %r1544;
	ld.shared.u64 	%rd125, [%r1545];
	add.s64 	%rd126, %rd125, %rd9;
	setp.lt.s32 	%p227, %r1540, 0;
	selp.b32 	%r1546, 0, 2147483647, %p227;
	xor.b32  	%r1547, %r1546, %r1540;
	shl.b64 	%rd127, %rd126, 2;
	add.s64 	%rd128, %rd22, %rd127;
	st.global.u32 	[%rd128+4608], %r1547;
	bar.warp.sync 	-1;
	ld.shared.u32 	%r1548, [%r280+6144];
	setp.eq.s32 	%p228, %r1548, 2147483647;
	selp.b32 	%r1549, -2147483648, %r1548, %p228;
	shr.u32 	%r1550, %r1549, %r2067;
	and.b32  	%r1551, %r1550, %r151;
	shl.b32 	%r1552, %r1551, 3;
	add.s32 	%r1553, %r1520, %r1552;
	ld.shared.u64 	%rd129, [%r1553];
	add.s64 	%rd130, %rd129, %rd9;
	setp.lt.s32 	%p229, %r1548, 0;
	selp.b32 	%r1554, 0, 2147483647, %p229;
	xor.b32  	%r1555, %r1554, %r1548;
	shl.b64 	%rd131, %rd130, 2;
	add.s64 	%rd132, %rd22, %rd131;
	st.global.u32 	[%rd132+6144], %r1555;
	bar.warp.sync 	-1;
	ld.shared.u32 	%r1556, [%r280+7680];
	setp.eq.s32 	%p230, %r1556, 2147483647;
	selp.b32 	%r1557, -2147483648, %r1556, %p230;
	shr.u32 	%r1558, %r1557, %r2067;
	and.b32  	%r1559, %r1558, %r151;
	shl.b32 	%r1560, %r1559, 3;
	add.s32 	%r1561, %r1520, %r1560;
	ld.shared.u64 	%rd133, [%r1561];
	add.s64 	%rd134, %rd133, %rd9;
	setp.lt.s32 	%p231, %r1556, 0;
	selp.b32 	%r1562, 0, 2147483647, %p231;
	xor.b32  	%r1563, %r1562, %r1556;
	shl.b64 	%rd135, %rd134, 2;
	add.s64 	%rd136, %rd22, %rd135;
	st.global.u32 	[%rd136+7680], %r1563;
	bar.warp.sync 	-1;
	ld.shared.u32 	%r1564, [%r280+9216];
	setp.eq.s32 	%p232, %r1564, 2147483647;
	selp.b32 	%r1565, -2147483648, %r1564, %p232;
	shr.u32 	%r1566, %r1565, %r2067;
	and.b32  	%r1567, %r1566, %r151;
	shl.b32 	%r1568, %r1567, 3;
	add.s32 	%r1569, %r1520, %r1568;
	ld.shared.u64 	%rd137, [%r1569];
	add.s64 	%rd138, %rd137, %rd9;
	setp.lt.s32 	%p233, %r1564, 0;
	selp.b32 	%r1570, 0, 2147483647, %p233;
	xor.b32  	%r1571, %r1570, %r1564;
	shl.b64 	%rd139, %rd138, 2;
	add.s64 	%rd140, %rd22, %rd139;
	st.global.u32 	[%rd140+9216], %r1571;
	bar.warp.sync 	-1;
	ld.shared.u32 	%r1572, [%r280+10752];
	setp.eq.s32 	%p234, %r1572, 2147483647;
	selp.b32 	%r1573, -2147483648, %r1572, %p234;
	shr.u32 	%r1574, %r1573, %r2067;
	and.b32  	%r1575, %r1574, %r151;
	shl.b32 	%r1576, %r1575, 3;
	add.s32 	%r1577, %r1520, %r1576;
	ld.shared.u64 	%rd141, [%r1577];
	add.s64 	%rd142, %rd141, %rd9;
	setp.lt.s32 	%p235, %r1572, 0;
	selp.b32 	%r1578, 0, 2147483647, %p235;
	xor.b32  	%r1579, %r1578, %r1572;
	shl.b64 	%rd143, %rd142, 2;
	add.s64 	%rd144, %rd22, %rd143;
	st.global.u32 	[%rd144+10752], %r1579;
	bar.warp.sync 	-1;
	ld.shared.u32 	%r1580, [%r280+12288];
	setp.eq.s32 	%p236, %r1580, 2147483647;
	selp.b32 	%r1581, -2147483648, %r1580, %p236;
	shr.u32 	%r1582, %r1581, %r2067;
	and.b32  	%r1583, %r1582, %r151;
	shl.b32 	%r1584, %r1583, 3;
	add.s32 	%r1585, %r1520, %r1584;
	ld.shared.u64 	%rd145, [%r1585];
	add.s64 	%rd146, %rd145, %rd9;
	setp.lt.s32 	%p237, %r1580, 0;
	selp.b32 	%r1586, 0, 2147483647, %p237;
	xor.b32  	%r1587, %r1586, %r1580;
	shl.b64 	%rd147, %rd146, 2;
	add.s64 	%rd148, %rd22, %rd147;
	st.global.u32 	[%rd148+12288], %r1587;
	bar.warp.sync 	-1;
	ld.shared.u32 	%r1588, [%r280+13824];
	setp.eq.s32 	%p238, %r1588, 2147483647;
	selp.b32 	%r1589, -2147483648, %r1588, %p238;
	shr.u32 	%r1590, %r1589, %r2067;
	and.b32  	%r1591, %r1590, %r151;
	shl.b32 	%r1592, %r1591, 3;
	add.s32 	%r1593, %r1520, %r1592;
	ld.shared.u64 	%rd149, [%r1593];
	add.s64 	%rd150, %rd149, %rd9;
	setp.lt.s32 	%p239, %r1588, 0;
	selp.b32 	%r1594, 0, 2147483647, %p239;
	xor.b32  	%r1595, %r1594, %r1588;
	shl.b64 	%rd151, %rd150, 2;
	add.s64 	%rd152, %rd22, %rd151;
	st.global.u32 	[%rd152+13824], %r1595;
	bar.warp.sync 	-1;
	ld.shared.u32 	%r1596, [%r280+15360];
	setp.eq.s32 	%p240, %r1596, 2147483647;
	selp.b32 	%r1597, -2147483648, %r1596, %p240;
	shr.u32 	%r1598, %r1597, %r2067;
	and.b32  	%r1599, %r1598, %r151;
	shl.b32 	%r1600, %r1599, 3;
	add.s32 	%r1601, %r1520, %r1600;
	ld.shared.u64 	%rd153, [%r1601];
	add.s64 	%rd154, %rd153, %rd9;
	setp.lt.s32 	%p241, %r1596, 0;
	selp.b32 	%r1602, 0, 2147483647, %p241;
	xor.b32  	%r1603, %r1602, %r1596;
	shl.b64 	%rd155, %rd154, 2;
	add.s64 	%rd156, %rd22, %rd155;
	st.global.u32 	[%rd156+15360], %r1603;
	bar.warp.sync 	-1;
	ld.shared.u32 	%r1604, [%r280+16896];
	setp.eq.s32 	%p242, %r1604, 2147483647;
	selp.b32 	%r1605, -2147483648, %r1604, %p242;
	shr.u32 	%r1606, %r1605, %r2067;
	and.b32  	%r1607, %r1606, %r151;
	shl.b32 	%r1608, %r1607, 3;
	add.s32 	%r1609, %r1520, %r1608;
	ld.shared.u64 	%rd157, [%r1609];
	add.s64 	%rd158, %rd157, %rd9;
	setp.lt.s32 	%p243, %r1604, 0;
	selp.b32 	%r1610, 0, 2147483647, %p243;
	xor.b32  	%r1611, %r1610, %r1604;
	shl.b64 	%rd159, %rd158, 2;
	add.s64 	%rd160, %rd22, %rd159;
	st.global.u32 	[%rd160+16896], %r1611;
	bar.warp.sync 	-1;
	ld.shared.u32 	%r1612, [%r280+18432];
	setp.eq.s32 	%p244, %r1612, 2147483647;
	selp.b32 	%r1613, -2147483648, %r1612, %p244;
	shr.u32 	%r1614, %r1613, %r2067;
	and.b32  	%r1615, %r1614, %r151;
	shl.b32 	%r1616, %r1615, 3;
	add.s32 	%r1617, %r1520, %r1616;
	ld.shared.u64 	%rd161, [%r1617];
	add.s64 	%rd162, %rd161, %rd9;
	setp.lt.s32 	%p245, %r1612, 0;
	selp.b32 	%r1618, 0, 2147483647, %p245;
	xor.b32  	%r1619, %r1618, %r1612;
	shl.b64 	%rd163, %rd162, 2;
	add.s64 	%rd164, %rd22, %rd163;
	st.global.u32 	[%rd164+18432], %r1619;
	bar.warp.sync 	-1;
	ld.shared.u32 	%r1620, [%r280+19968];
	setp.eq.s32 	%p246, %r1620, 2147483647;
	selp.b32 	%r1621, -2147483648, %r1620, %p246;
	shr.u32 	%r1622, %r1621, %r2067;
	and.b32  	%r1623, %r1622, %r151;
	shl.b32 	%r1624, %r1623, 3;
	add.s32 	%r1625, %r1520, %r1624;
	ld.shared.u64 	%rd165, [%r1625];
	add.s64 	%rd166, %rd165, %rd9;
	setp.lt.s32 	%p247, %r1620, 0;
	selp.b32 	%r1626, 0, 2147483647, %p247;
	xor.b32  	%r1627, %r1626, %r1620;
	shl.b64 	%rd167, %rd166, 2;
	add.s64 	%rd168, %rd22, %rd167;
	st.global.u32 	[%rd168+19968], %r1627;
	bar.warp.sync 	-1;
	ld.shared.u32 	%r1628, [%r280+21504];
	setp.eq.s32 	%p248, %r1628, 2147483647;
	selp.b32 	%r1629, -2147483648, %r1628, %p248;
	shr.u32 	%r1630, %r1629, %r2067;
	and.b32  	%r1631, %r1630, %r151;
	shl.b32 	%r1632, %r1631, 3;
	add.s32 	%r1633, %r1520, %r1632;
	ld.shared.u64 	%rd169, [%r1633];
	add.s64 	%rd170, %rd169, %rd9;
	setp.lt.s32 	%p249, %r1628, 0;
	selp.b32 	%r1634, 0, 2147483647, %p249;
	xor.b32  	%r1635, %r1634, %r1628;
	shl.b64 	%rd171, %rd170, 2;
	add.s64 	%rd172, %rd22, %rd171;
	st.global.u32 	[%rd172+21504], %r1635;
	bar.warp.sync 	-1;
	ld.shared.u32 	%r1636, [%r280+23040];
	setp.eq.s32 	%p250, %r1636, 2147483647;
	selp.b32 	%r1637, -2147483648, %r1636, %p250;
	shr.u32 	%r1638, %r1637, %r2067;
	and.b32  	%r1639, %r1638, %r151;
	shl.b32 	%r1640, %r1639, 3;
	add.s32 	%r1641, %r1520, %r1640;
	ld.shared.u64 	%rd173, [%r1641];
	add.s64 	%rd174, %rd173, %rd9;
	setp.lt.s32 	%p251, %r1636, 0;
	selp.b32 	%r1642, 0, 2147483647, %p251;
	xor.b32  	%r1643, %r1642, %r1636;
	shl.b64 	%rd175, %rd174, 2;
	add.s64 	%rd176, %rd22, %rd175;
	st.global.u32 	[%rd176+23040], %r1643;
	bar.warp.sync 	-1;
	ld.shared.u32 	%r1644, [%r280+24576];
	setp.eq.s32 	%p252, %r1644, 2147483647;
	selp.b32 	%r1645, -2147483648, %r1644, %p252;
	shr.u32 	%r1646, %r1645, %r2067;
	and.b32  	%r1647, %r1646, %r151;
	shl.b32 	%r1648, %r1647, 3;
	add.s32 	%r1649, %r1520, %r1648;
	ld.shared.u64 	%rd177, [%r1649];
	add.s64 	%rd178, %rd177, %rd9;
	setp.lt.s32 	%p253, %r1644, 0;
	selp.b32 	%r1650, 0, 2147483647, %p253;
	xor.b32  	%r1651, %r1650, %r1644;
	shl.b64 	%rd179, %rd178, 2;
	add.s64 	%rd180, %rd22, %rd179;
	st.global.u32 	[%rd180+24576], %r1651;
	bar.warp.sync 	-1;
	bra.uni 	$L__BB17_260;
$L__BB17_225:
	ld.param.u32 	%r2044, [_ZN3cub18CUB_300001_SM_10006detail10radix_sort29DeviceRadixSortOnesweepKernelINS1_5radix10policy_hubIffyE10Policy1000ELNS0_9SortOrderE1EffyiiNS1_21identity_decomposer_tEEEvPT5_SB_PT3_PKSC_PT1_PKSG_PT2_PKSK_T4_iiT6__param_8];
	mad.lo.s32 	%r281, %r3, -6528, %r2044;
	setp.ge.s32 	%p254, %r1, %r281;
	@%p254 bra 	$L__BB17_227;
	ld.param.u32 	%r2068, [_ZN3cub18CUB_300001_SM_10006detail10radix_sort29DeviceRadixSortOnesweepKernelINS1_5radix10policy_hubIffyE10Policy1000ELNS0_9SortOrderE1EffyiiNS1_21identity_decomposer_tEEEvPT5_SB_PT3_PKSC_PT1_PKSG_PT2_PKSK_T4_iiT6__param_9];
	ld.shared.u32 	%r1652, [%r280];
	setp.eq.s32 	%p255, %r1652, 2147483647;
	selp.b32 	%r1653, -2147483648, %r1652, %p255;
	shr.u32 	%r1654, %r1653, %r2068;
	and.b32  	%r1655, %r1654, %r151;
	shl.b32 	%r1656, %r1655, 3;
	add.s32 	%r1658, %r1485, %r1656;
	ld.shared.u64 	%rd181, [%r1658+26112];
	setp.lt.s32 	%p256, %r1652, 0;
	selp.b32 	%r1659, 0, 2147483647, %p256;
	xor.b32  	%r1660, %r1659, %r1652;
	add.s64 	%rd182, %rd181, %rd9;
	shl.b64 	%rd183, %rd182, 2;
	add.s64 	%rd184, %rd22, %rd183;
	st.global.u32 	[%rd184], %r1660;
$L__BB17_227:
	bar.warp.sync 	-1;
	add.s32 	%r1661, %r1, 384;
	setp.ge.s32 	%p257, %r1661, %r281;
	@%p257 bra 	$L__BB17_229;
	ld.param.u32 	%r2069, [_ZN3cub18CUB_300001_SM_10006detail10radix_sort29DeviceRadixSortOnesweepKernelINS1_5radix10policy_hubIffyE10Policy1000ELNS0_9SortOrderE1EffyiiNS1_21identity_decomposer_tEEEvPT5_SB_PT3_PKSC_PT1_PKSG_PT2_PKSK_T4_iiT6__param_9];
	ld.shared.u32 	%r1662, [%r280+1536];
	setp.eq.s32 	%p258, %r1662, 2147483647;
	selp.b32 	%r1663, -2147483648, %r1662, %p258;
	shr.u32 	%r1664, %r1663, %r2069;
	and.b32  	%r1665, %r1664, %r151;
	shl.b32 	%r1666, %r1665, 3;
	add.s32 	%r1668, %r1485, %r1666;
	ld.shared.u64 	%rd185, [%r1668+26112];
	setp.lt.s32 	%p259, %r1662, 0;
	selp.b32 	%r1669, 0, 2147483647, %p259;
	xor.b32  	%r1670, %r1669, %r1662;
	add.s64 	%rd186, %rd185, %rd9;
	shl.b64 	%rd187, %rd186, 2;
	add.s64 	%rd188, %rd22, %rd187;
	st.global.u32 	[%rd188+1536], %r1670;
$L__BB17_229:
	bar.warp.sync 	-1;
	add.s32 	%r1671, %r1, 768;
	setp.ge.s32 	%p260, %r1671, %r281;
	@%p260 bra 	$L__BB17_231;
	ld.param.u32 	%r2070, [_ZN3cub18CUB_300001_SM_10006detail10radix_sort29DeviceRadixSortOnesweepKernelINS1_5radix10policy_hubIffyE10Policy1000ELNS0_9SortOrderE1EffyiiNS1_21identity_decomposer_tEEEvPT5_SB_PT3_PKSC_PT1_PKSG_PT2_PKSK_T4_iiT6__param_9];
	ld.shared.u32 	%r1672, [%r280+3072];
	setp.eq.s32 	%p261, %r1672, 2147483647;
	selp.b32 	%r1673, -2147483648, %r1672, %p261;
	shr.u32 	%r1674, %r1673, %r2070;
	and.b32  	%r1675, %r1674, %r151;
	shl.b32 	%r1676, %r1675, 3;
	add.s32 	%r1678, %r1485, %r1676;
	ld.shared.u64 	%rd189, [%r1678+26112];
	setp.lt.s32 	%p262, %r1672, 0;
	selp.b32 	%r1679, 0, 2147483647, %p262;
	xor.b32  	%r1680, %r1679, %r1672;
	add.s64 	%rd190, %rd189, %rd9;
	shl.b64 	%rd191, %rd190, 2;
	add.s64 	%rd192, %rd22, %rd191;
	st.global.u32 	[%rd192+3072], %r1680;
$L__BB17_231:
	bar.warp.sync 	-1;
	add.s32 	%r1681, %r1, 1152;
	setp.ge.s32 	%p263, %r1681, %r281;
	@%p263 bra 	$L__BB17_233;
	ld.param.u32 	%r2071, [_ZN3cub18CUB_300001_SM_10006detail10radix_sort29DeviceRadixSortOnesweepKernelINS1_5radix10policy_hubIffyE10Policy1000ELNS0_9SortOrderE1EffyiiNS1_21identity_decomposer_tEEEvPT5_SB_PT3_PKSC_PT1_PKSG_PT2_PKSK_T4_iiT6__param_9];
	ld.shared.u32 	%r1682, [%r280+4608];
	setp.eq.s32 	%p264, %r1682, 2147483647;
	selp.b32 	%r1683, -2147483648, %r1682, %p264;
	shr.u32 	%r1684, %r1683, %r2071;
	and.b32  	%r1685, %r1684, %r151;
	shl.b32 	%r1686, %r1685, 3;
	add.s32 	%r1688, %r1485, %r1686;
	ld.shared.u64 	%rd193, [%r1688+26112];
	setp.lt.s32 	%p265, %r1682, 0;
	selp.b32 	%r1689, 0, 2147483647, %p265;
	xor.b32  	%r1690, %r1689, %r1682;
	add.s64 	%rd194, %rd193, %rd9;
	shl.b64 	%rd195, %rd194, 2;
	add.s64 	%rd196, %rd22, %rd195;
	st.global.u32 	[%rd196+4608], %r1690;
$L__BB17_233:
	bar.warp.sync 	-1;
	add.s32 	%r1691, %r1, 1536;
	setp.ge.s32 	%p266, %r1691, %r281;
	@%p266 bra 	$L__BB17_235;
	ld.param.u32 	%r2072, [_ZN3cub18CUB_300001_SM_10006detail10radix_sort29DeviceRadixSortOnesweepKernelINS1_5radix10policy_hubIffyE10Policy1000ELNS0_9SortOrderE1EffyiiNS1_21identity_decomposer_tEEEvPT5_SB_PT3_PKSC_PT1_PKSG_PT2_PKSK_T4_iiT6__param_9];
	ld.shared.u32 	%r1692, [%r280+6144];
	setp.eq.s32 	%p267, %r1692, 2147483647;
	selp.b32 	%r1693, -2147483648, %r1692, %p267;
	shr.u32 	%r1694, %r1693, %r2072;
	and.b32  	%r1695, %r1694, %r151;
	shl.b32 	%r1696, %r1695, 3;
	add.s32 	%r1698, %r1485, %r1696;
	ld.shared.u64 	%rd197, [%r1698+26112];
	setp.lt.s32 	%p268, %r1692, 0;
	selp.b32 	%r1699, 0, 2147483647, %p268;
	xor.b32  	%r1700, %r1699, %r1692;
	add.s64 	%rd198, %rd197, %rd9;
	shl.b64 	%rd199, %rd198, 2;
	add.s64 	%rd200, %rd22, %rd199;
	st.global.u32 	[%rd200+6144], %r1700;
$L__BB17_235:
	bar.warp.sync 	-1;
	add.s32 	%r1701, %r1, 1920;
	setp.ge.s32 	%p269, %r1701, %r281;
	@%p269 bra 	$L__BB17_237;
	ld.param.u32 	%r2073, [_ZN3cub18CUB_300001_SM_10006detail10radix_sort29DeviceRadixSortOnesweepKernelINS1_5radix10policy_hubIffyE10Policy1000ELNS0_9SortOrderE1EffyiiNS1_21identity_decomposer_tEEEvPT5_SB_PT3_PKSC_PT1_PKSG_PT2_PKSK_T4_iiT6__param_9];
	ld.shared.u32 	%r1702, [%r280+7680];
	setp.eq.s32 	%p270, %r1702, 2147483647;
	selp.b32 	%r1703, -2147483648, %r1702, %p270;
	shr.u32 	%r1704, %r1703, %r2073;
	and.b32  	%r1705, %r1704, %r151;
	shl.b32 	%r1706, %r1705, 3;
	add.s32 	%r1708, %r1485, %r1706;
	ld.shared.u64 	%rd201, [%r1708+26112];
	setp.lt.s32 	%p271, %r1702, 0;
	selp.b32 	%r1709, 0, 2147483647, %p271;
	xor.b32  	%r1710, %r1709, %r1702;
	add.s64 	%rd202, %rd201, %rd9;
	shl.b64 	%rd203, %rd202, 2;
	add.s64 	%rd204, %rd22, %rd203;
	st.global.u32 	[%rd204+7680], %r1710;
$L__BB17_237:
	bar.warp.sync 	-1;
	add.s32 	%r1711, %r1, 2304;
	setp.ge.s32 	%p272, %r1711, %r281;
	@%p272 bra 	$L__BB17_239;
	ld.param.u32 	%r2074, [_ZN3cub18CUB_300001_SM_10006detail10radix_sort29DeviceRadixSortOnesweepKernelINS1_5radix10policy_hubIffyE10Policy1000ELNS0_9SortOrderE1EffyiiNS1_21identity_decomposer_tEEEvPT5_SB_PT3_PKSC_PT1_PKSG_PT2_PKSK_T4_iiT6__param_9];
	ld.shared.u32 	%r1712, [%r280+9216];
	setp.eq.s32 	%p273, %r1712, 2147483647;
	selp.b32 	%r1713, -2147483648, %r1712, %p273;
	shr.u32 	%r1714, %r1713, %r2074;
	and.b32  	%r1715, %r1714, %r151;
	shl.b32 	%r1716, %r1715, 3;
	add.s32 	%r1718, %r1485, %r1716;
	ld.shared.u64 	%rd205, [%r1718+26112];
	setp.lt.s32 	%p274, %r1712, 0;
	selp.b32 	%r1719, 0, 2147483647, %p274;
	xor.b32  	%r1720, %r1719, %r1712;
	add.s64 	%rd206, %rd205, %rd9;
	shl.b64 	%rd207, %rd206, 2;
	add.s64 	%rd208, %rd22, %rd207;
	st.global.u32 	[%rd208+9216], %r1720;
$L__BB17_239:
	bar.warp.sync 	-1;
	add.s32 	%r1721, %r1, 2688;
	setp.ge.s32 	%p275, %r1721, %r281;
	@%p275 bra 	$L__BB17_241;
	ld.param.u32 	%r2075, [_ZN3cub18CUB_300001_SM_10006detail10radix_sort29DeviceRadixSortOnesweepKernelINS1_5radix10policy_hubIffyE10Policy1000ELNS0_9SortOrderE1EffyiiNS1_21identity_decomposer_tEEEvPT5_SB_PT3_PKSC_PT1_PKSG_PT2_PKSK_T4_iiT6__param_9];
	ld.shared.u32 	%r1722, [%r280+10752];
	setp.eq.s32 	%p276, %r1722, 2147483647;
	selp.b32 	%r1723, -2147483648, %r1722, %p276;
	shr.u32 	%r1724, %r1723, %r2075;
	and.b32  	%r1725, %r1724, %r151;
	shl.b32 	%r1726, %r1725, 3;
	add.s32 	%r1728, %r1485, %r1726;
	ld.shared.u64 	%rd209, [%r1728+26112];
	setp.lt.s32 	%p277, %r1722, 0;
	selp.b32 	%r1729, 0, 2147483647, %p277;
	xor.b32  	%r1730, %r1729, %r1722;
	add.s64 	%rd210, %rd209, %rd9;
	shl.b64 	%rd211, %rd210, 2;
	add.s64 	%rd212, %rd22, %rd211;
	st.global.u32 	[%rd212+10752], %r1730;
$L__BB17_241:
	bar.warp.sync 	-1;
	or.b32  	%r1731, %r1, 3072;
	setp.ge.s32 	%p278, %r1731, %r281;
	@%p278 bra 	$L__BB17_243;
	ld.param.u32 	%r2076, [_ZN3cub18CUB_300001_SM_10006detail10radix_sort29DeviceRadixSortOnesweepKernelINS1_5radix10policy_hubIffyE10Policy1000ELNS0_9SortOrderE1EffyiiNS1_21identity_decomposer_tEEEvPT5_SB_PT3_PKSC_PT1_PKSG_PT2_PKSK_T4_iiT6__param_9];
	ld.shared.u32 	%r1732, [%r280+12288];
	setp.eq.s32 	%p279, %r1732, 2147483647;
	selp.b32 	%r1733, -2147483648, %r1732, %p279;
	shr.u32 	%r1734, %r1733, %r2076;
	and.b32  	%r1735, %r1734, %r151;
	shl.b32 	%r1736, %r1735, 3;
	add.s32 	%r1738, %r1485, %r1736;
	ld.shared.u64 	%rd213, [%r1738+26112];
	setp.lt.s32 	%p280, %r1732, 0;
	selp.b32 	%r1739, 0, 2147483647, %p280;
	xor.b32  	%r1740, %r1739, %r1732;
	add.s64 	%rd214, %rd213, %rd9;
	shl.b64 	%rd215, %rd214, 2;
	add.s64 	%rd216, %rd22, %rd215;
	st.global.u32 	[%rd216+12288], %r1740;
$L__BB17_243:
	bar.warp.sync 	-1;
	add.s32 	%r1741, %r1, 3456;
	setp.ge.s32 	%p281, %r1741, %r281;
	@%p281 bra 	$L__BB17_245;
	ld.param.u32 	%r2077, [_ZN3cub18CUB_300001_SM_10006detail10radix_sort29DeviceRadixSortOnesweepKernelINS1_5radix10policy_hubIffyE10Policy1000ELNS0_9SortOrderE1EffyiiNS1_21identity_decomposer_tEEEvPT5_SB_PT3_PKSC_PT1_PKSG_PT2_PKSK_T4_iiT6__param_9];
	ld.shared.u32 	%r1742, [%r280+13824];
	setp.eq.s32 	%p282, %r1742, 2147483647;
	selp.b32 	%r1743, -2147483648, %r1742, %p282;
	shr.u32 	%r1744, %r1743, %r2077;
	and.b32  	%r1745, %r1744, %r151;
	shl.b32 	%r1746, %r1745, 3;
	add.s32 	%r1748, %r1485, %r1746;
	ld.shared.u64 	%rd217, [%r1748+26112];
	setp.lt.s32 	%p283, %r1742, 0;
	selp.b32 	%r1749, 0, 2147483647, %p283;
	xor.b32  	%r1750, %r1749, %r1742;
	add.s64 	%rd218, %rd217, %rd9;
	shl.b64 	%rd219, %rd218, 2;
	add.s64 	%rd220, %rd22, %rd219;
	st.global.u32 	[%rd220+13824], %r1750;
$L__BB17_245:
	bar.warp.sync 	-1;
	add.s32 	%r1751, %r1, 3840;
	setp.ge.s32 	%p284, %r1751, %r281;
	@%p284 bra 	$L__BB17_247;
	ld.param.u32 	%r2078, [_ZN3cub18CUB_300001_SM_10006detail10radix_sort29DeviceRadixSortOnesweepKernelINS1_5radix10policy_hubIffyE10Policy1000ELNS0_9SortOrderE1EffyiiNS1_21identity_decomposer_tEEEvPT5_SB_PT3_PKSC_PT1_PKSG_PT2_PKSK_T4_iiT6__param_9];
	ld.shared.u32 	%r1752, [%r280+15360];
	setp.eq.s32 	%p285, %r1752, 2147483647;
	selp.b32 	%r1753, -2147483648, %r1752, %p285;
	shr.u32 	%r1754, %r1753, %r2078;
	and.b32  	%r1755, %r1754, %r151;
	shl.b32 	%r1756, %r1755, 3;
	add.s32 	%r1758, %r1485, %r1756;
	ld.shared.u64 	%rd221, [%r1758+26112];
	setp.lt.s32 	%p286, %r1752, 0;
	selp.b32 	%r1759, 0, 2147483647, %p286;
	xor.b32  	%r1760, %r1759, %r1752;
	add.s64 	%rd222, %rd221, %rd9;
	shl.b64 	%rd223, %rd222, 2;
	add.s64 	%rd224, %rd22, %rd223;
	st.global.u32 	[%rd224+15360], %r1760;
$L__BB17_247:
	bar.warp.sync 	-1;
	add.s32 	%r1761, %r1, 4224;
	setp.ge.s32 	%p287, %r1761, %r281;
	@%p287 bra 	$L__BB17_249;
	ld.param.u32 	%r2079, [_ZN3cub18CUB_300001_SM_10006detail10radix_sort29DeviceRadixSortOnesweepKernelINS1_5radix10policy_hubIffyE10Policy1000ELNS0_9SortOrderE1EffyiiNS1_21identity_decomposer_tEEEvPT5_SB_PT3_PKSC_PT1_PKSG_PT2_PKSK_T4_iiT6__param_9];
	ld.shared.u32 	%r1762, [%r280+16896];
	setp.eq.s32 	%p288, %r1762, 2147483647;
	selp.b32 	%r1763, -2147483648, %r1762, %p288;
	shr.u32 	%r1764, %r1763, %r2079;
	and.b32  	%r1765, %r1764, %r151;
	shl.b32 	%r1766, %r1765, 3;
	add.s32 	%r1768, %r1485, %r1766;
	ld.shared.u64 	%rd225, [%r1768+26112];
	setp.lt.s32 	%p289, %r1762, 0;
	selp.b32 	%r1769, 0, 2147483647, %p289;
	xor.b32  	%r1770, %r1769, %r1762;
	add.s64 	%rd226, %rd225, %rd9;
	shl.b64 	%rd227, %rd226, 2;
	add.s64 	%rd228, %rd22, %rd227;
	st.global.u32 	[%rd228+16896], %r1770;
$L__BB17_249:
	bar.warp.sync 	-1;
	add.s32 	%r1771, %r1, 4608;
	setp.ge.s32 	%p290, %r1771, %r281;
	@%p290 bra 	$L__BB17_251;
	ld.param.u32 	%r2080, [_ZN3cub18CUB_300001_SM_10006detail10radix_sort29DeviceRadixSortOnesweepKernelINS1_5radix10policy_hubIffyE10Policy1000ELNS0_9SortOrderE1EffyiiNS1_21identity_decomposer_tEEEvPT5_SB_PT3_PKSC_PT1_PKSG_PT2_PKSK_T4_iiT6__param_9];
	ld.shared.u32 	%r1772, [%r280+18432];
	setp.eq.s32 	%p291, %r1772, 2147483647;
	selp.b32 	%r1773, -2147483648, %r1772, %p291;
	shr.u32 	%r1774, %r1773, %r2080;
	and.b32  	%r1775, %r1774, %r151;
	shl.b32 	%r1776, %r1775, 3;
	add.s32 	%r1778, %r1485, %r1776;
	ld.shared.u64 	%rd229, [%r1778+26112];
	setp.lt.s32 	%p292, %r1772, 0;
	selp.b32 	%r1779, 0, 2147483647, %p292;
	xor.b32  	%r1780, %r1779, %r1772;
	add.s64 	%rd230, %rd229, %rd9;
	shl.b64 	%rd231, %rd230, 2;
	add.s64 	%rd232, %rd22, %rd231;
	st.global.u32 	[%rd232+18432], %r1780;
$L__BB17_251:
	bar.warp.sync 	-1;
	add.s32 	%r1781, %r1, 4992;
	setp.ge.s32 	%p293, %r1781, %r281;
	@%p293 bra 	$L__BB17_253;
	ld.param.u32 	%r2081, [_ZN3cub18CUB_300001_SM_10006detail10radix_sort29DeviceRadixSortOnesweepKernelINS1_5radix10policy_hubIffyE10Policy1000ELNS0_9SortOrderE1EffyiiNS1_21identity_decomposer_tEEEvPT5_SB_PT3_PKSC_PT1_PKSG_PT2_PKSK_T4_iiT6__param_9];
	ld.shared.u32 	%r1782, [%r280+19968];
	setp.eq.s32 	%p294, %r1782, 2147483647;
	selp.b32 	%r1783, -2147483648, %r1782, %p294;
	shr.u32 	%r1784, %r1783, %r2081;
	and.b32  	%r1785, %r1784, %r151;
	shl.b32 	%r1786, %r1785, 3;
	add.s32 	%r1788, %r1485, %r1786;
	ld.shared.u64 	%rd233, [%r1788+26112];
	setp.lt.s32 	%p295, %r1782, 0;
	selp.b32 	%r1789, 0, 2147483647, %p295;
	xor.b32  	%r1790, %r1789, %r1782;
	add.s64 	%rd234, %rd233, %rd9;
	shl.b64 	%rd235, %rd234, 2;
	add.s64 	%rd236, %rd22, %rd235;
	st.global.u32 	[%rd236+19968], %r1790;
$L__BB17_253:
	bar.warp.sync 	-1;
	add.s32 	%r1791, %r1, 5376;
	setp.ge.s32 	%p296, %r1791, %r281;
	@%p296 bra 	$L__BB17_255;
	ld.param.u32 	%r2082, [_ZN3cub18CUB_300001_SM_10006detail10radix_sort29DeviceRadixSortOnesweepKernelINS1_5radix10policy_hubIffyE10Policy1000ELNS0_9SortOrderE1EffyiiNS1_21identity_decomposer_tEEEvPT5_SB_PT3_PKSC_PT1_PKSG_PT2_PKSK_T4_iiT6__param_9];
	ld.shared.u32 	%r1792, [%r280+21504];
	setp.eq.s32 	%p297, %r1792, 2147483647;
	selp.b32 	%r1793, -2147483648, %r1792, %p297;
	shr.u32 	%r1794, %r1793, %r2082;
	and.b32  	%r1795, %r1794, %r151;
	shl.b32 	%r1796, %r1795, 3;
	add.s32 	%r1798, %r1485, %r1796;
	ld.shared.u64 	%rd237, [%r1798+26112];
	setp.lt.s32 	%p298, %r1792, 0;
	selp.b32 	%r1799, 0, 2147483647, %p298;
	xor.b32  	%r1800, %r1799, %r1792;
	add.s64 	%rd238, %rd237, %rd9;
	shl.b64 	%rd239, %rd238, 2;
	add.s64 	%rd240, %rd22, %rd239;
	st.global.u32 	[%rd240+21504], %r1800;
$L__BB17_255:
	bar.warp.sync 	-1;
	add.s32 	%r1801, %r1, 5760;
	setp.ge.s32 	%p299, %r1801, %r281;
	@%p299 bra 	$L__BB17_257;
	ld.param.u32 	%r2083, [_ZN3cub18CUB_300001_SM_10006detail10radix_sort29DeviceRadixSortOnesweepKernelINS1_5radix10policy_hubIffyE10Policy1000ELNS0_9SortOrderE1EffyiiNS1_21identity_decomposer_tEEEvPT5_SB_PT3_PKSC_PT1_PKSG_PT2_PKSK_T4_iiT6__param_9];
	ld.shared.u32 	%r1802, [%r280+23040];
	setp.eq.s32 	%p300, %r1802, 2147483647;
	selp.b32 	%r1803, -2147483648, %r1802, %p300;
	shr.u32 	%r1804, %r1803, %r2083;
	and.b32  	%r1805, %r1804, %r151;
	shl.b32 	%r1806, %r1805, 3;
	add.s32 	%r1808, %r1485, %r1806;
	ld.shared.u64 	%rd241, [%r1808+26112];
	setp.lt.s32 	%p301, %r1802, 0;
	selp.b32 	%r1809, 0, 2147483647, %p301;
	xor.b32  	%r1810, %r1809, %r1802;
	add.s64 	%rd242, %rd241, %rd9;
	shl.b64 	%rd243, %rd242, 2;
	add.s64 	%rd244, %rd22, %rd243;
	st.global.u32 	[%rd244+23040], %r1810;
$L__BB17_257:
	bar.warp.sync 	-1;
	or.b32  	%r1811, %r1, 6144;
	setp.ge.s32 	%p302, %r1811, %r281;
	@%p302 bra 	$L__BB17_259;
	ld.param.u32 	%r2084, [_ZN3cub18CUB_300001_SM_10006detail10radix_sort29DeviceRadixSortOnesweepKernelINS1_5radix10policy_hubIffyE10Policy1000ELNS0_9SortOrderE1EffyiiNS1_21identity_decomposer_tEEEvPT5_SB_PT3_PKSC_PT1_PKSG_PT2_PKSK_T4_iiT6__param_9];
	ld.shared.u32 	%r1812, [%r280+24576];
	setp.eq.s32 	%p303, %r1812, 2147483647;
	selp.b32 	%r1813, -2147483648, %r1812, %p303;
	shr.u32 	%r1814, %r1813, %r2084;
	and.b32  	%r1815, %r1814, %r151;
	shl.b32 	%r1816, %r1815, 3;
	add.s32 	%r1818, %r1485, %r1816;
	ld.shared.u64 	%rd245, [%r1818+26112];
	setp.lt.s32 	%p304, %r1812, 0;
	selp.b32 	%r1819, 0, 2147483647, %p304;
	xor.b32  	%r1820, %r1819, %r1812;
	add.s64 	%rd246, %rd245, %rd9;
	shl.b64 	%rd247, %rd246, 2;
	add.s64 	%rd248, %rd22, %rd247;
	st.global.u32 	[%rd248+24576], %r1820;
$L__BB17_259:
	bar.warp.sync 	-1;
$L__BB17_260:
	ld.param.u32 	%r2085, [_ZN3cub18CUB_300001_SM_10006detail10radix_sort29DeviceRadixSortOnesweepKernelINS1_5radix10policy_hubIffyE10Policy1000ELNS0_9SortOrderE1EffyiiNS1_21identity_decomposer_tEEEvPT5_SB_PT3_PKSC_PT1_PKSG_PT2_PKSK_T4_iiT6__param_9];
	ld.param.u32 	%r2045, [_ZN3cub18CUB_300001_SM_10006detail10radix_sort29DeviceRadixSortOnesweepKernelINS1_5radix10policy_hubIffyE10Policy1000ELNS0_9SortOrderE1EffyiiNS1_21identity_decomposer_tEEEvPT5_SB_PT3_PKSC_PT1_PKSG_PT2_PKSK_T4_iiT6__param_8];
	setp.gt.s32 	%p305, %r279, %r2045;
	ld.shared.u32 	%r1821, [%r280];
	setp.eq.s32 	%p306, %r1821, 2147483647;
	selp.b32 	%r1822, -2147483648, %r1821, %p306;
	shr.u32 	%r1823, %r1822, %r2085;
	and.b32  	%r282, %r1823, %r151;
	ld.shared.u32 	%r1824, [%r280+1536];
	setp.eq.s32 	%p307, %r1824, 2147483647;
	selp.b32 	%r1825, -2147483648, %r1824, %p307;
	shr.u32 	%r1826, %r1825, %r2085;
	and.b32  	%r283, %r1826, %r151;
	ld.shared.u32 	%r1827, [%r280+3072];
	setp.eq.s32 	%p308, %r1827, 2147483647;
	selp.b32 	%r1828, -2147483648, %r1827, %p308;
	shr.u32 	%r1829, %r1828, %r2085;
	and.b32  	%r284, %r1829, %r151;
	ld.shared.u32 	%r1830, [%r280+4608];
	setp.eq.s32 	%p309, %r1830, 2147483647;
	selp.b32 	%r1831, -2147483648, %r1830, %p309;
	shr.u32 	%r1832, %r1831, %r2085;
	and.b32  	%r285, %r1832, %r151;
	ld.shared.u32 	%r1833, [%r280+6144];
	setp.eq.s32 	%p310, %r1833, 2147483647;
	selp.b32 	%r1834, -2147483648, %r1833, %p310;
	shr.u32 	%r1835, %r1834, %r2085;
	and.b32  	%r286, %r1835, %r151;
	ld.shared.u32 	%r1836, [%r280+7680];
	setp.eq.s32 	%p311, %r1836, 2147483647;
	selp.b32 	%r1837, -2147483648, %r1836, %p311;
	shr.u32 	%r1838, %r1837, %r2085;
	and.b32  	%r287, %r1838, %r151;
	ld.shared.u32 	%r1839, [%r280+9216];
	setp.eq.s32 	%p312, %r1839, 2147483647;
	selp.b32 	%r1840, -2147483648, %r1839, %p312;
	shr.u32 	%r1841, %r1840, %r2085;
	and.b32  	%r288, %r1841, %r151;
	ld.shared.u32 	%r1842, [%r280+10752];
	setp.eq.s32 	%p313, %r1842, 2147483647;
	selp.b32 	%r1843, -2147483648, %r1842, %p313;
	shr.u32 	%r1844, %r1843, %r2085;
	and.b32  	%r289, %r1844, %r151;
	ld.shared.u32 	%r1845, [%r280+12288];
	setp.eq.s32 	%p314, %r1845, 2147483647;
	selp.b32 	%r1846, -2147483648, %r1845, %p314;
	shr.u32 	%r1847, %r1846, %r2085;
	and.b32  	%r290, %r1847, %r151;
	ld.shared.u32 	%r1848, [%r280+13824];
	setp.eq.s32 	%p315, %r1848, 2147483647;
	selp.b32 	%r1849, -2147483648, %r1848, %p315;
	shr.u32 	%r1850, %r1849, %r2085;
	and.b32  	%r291, %r1850, %r151;
	ld.shared.u32 	%r1851, [%r280+15360];
	setp.eq.s32 	%p316, %r1851, 2147483647;
	selp.b32 	%r1852, -2147483648, %r1851, %p316;
	shr.u32 	%r1853, %r1852, %r2085;
	and.b32  	%r292, %r1853, %r151;
	ld.shared.u32 	%r1854, [%r280+16896];
	setp.eq.s32 	%p317, %r1854, 2147483647;
	selp.b32 	%r1855, -2147483648, %r1854, %p317;
	shr.u32 	%r1856, %r1855, %r2085;
	and.b32  	%r293, %r1856, %r151;
	ld.shared.u32 	%r1857, [%r280+18432];
	setp.eq.s32 	%p318, %r1857, 2147483647;
	selp.b32 	%r1858, -2147483648, %r1857, %p318;
	shr.u32 	%r1859, %r1858, %r2085;
	and.b32  	%r294, %r1859, %r151;
	ld.shared.u32 	%r1860, [%r280+19968];
	setp.eq.s32 	%p319, %r1860, 2147483647;
	selp.b32 	%r1861, -2147483648, %r1860, %p319;
	shr.u32 	%r1862, %r1861, %r2085;
	and.b32  	%r295, %r1862, %r151;
	ld.shared.u32 	%r1863, [%r280+21504];
	setp.eq.s32 	%p320, %r1863, 2147483647;
	selp.b32 	%r1864, -2147483648, %r1863, %p320;
	shr.u32 	%r1865, %r1864, %r2085;
	and.b32  	%r296, %r1865, %r151;
	ld.shared.u32 	%r1866, [%r280+23040];
	setp.eq.s32 	%p321, %r1866, 2147483647;
	selp.b32 	%r1867, -2147483648, %r1866, %p321;
	shr.u32 	%r1868, %r1867, %r2085;
	and.b32  	%r297, %r1868, %r151;
	ld.shared.u32 	%r1869, [%r280+24576];
	setp.eq.s32 	%p322, %r1869, 2147483647;
	selp.b32 	%r1870, -2147483648, %r1869, %p322;
	shr.u32 	%r1871, %r1870, %r2085;
	and.b32  	%r298, %r1871, %r151;
	@%p305 bra 	$L__BB17_262;
	ld.param.u64 	%rd443, [_ZN3cub18CUB_300001_SM_10006detail10radix_sort29DeviceRadixSortOnesweepKernelINS1_5radix10policy_hubIffyE10Policy1000ELNS0_9SortOrderE1EffyiiNS1_21identity_decomposer_tEEEvPT5_SB_PT3_PKSC_PT1_PKSG_PT2_PKSK_T4_iiT6__param_7];
	cvta.to.global.u64 	%rd249, %rd443;
	and.b32  	%r1875, %r1, 31;
	or.b32  	%r1876, %r568, %r1875;
	cvt.u64.u32 	%rd250, %r1876;
	mul.lo.s32 	%r1877, %r3, 6528;
	cvt.s64.s32 	%rd251, %r1877;
	add.s64 	%rd252, %rd250, %rd251;
	shl.b64 	%rd253, %rd252, 2;
	add.s64 	%rd254, %rd249, %rd253;
	ld.global.f32 	%f252, [%rd254];
	ld.global.f32 	%f253, [%rd254+128];
	ld.global.f32 	%f254, [%rd254+256];
	ld.global.f32 	%f255, [%rd254+384];
	ld.global.f32 	%f256, [%rd254+512];
	ld.global.f32 	%f257, [%rd254+640];
	ld.global.f32 	%f258, [%rd254+768];
	ld.global.f32 	%f259, [%rd254+896];
	ld.global.f32 	%f260, [%rd254+1024];
	ld.global.f32 	%f261, [%rd254+1152];
	ld.global.f32 	%f262, [%rd254+1280];
	ld.global.f32 	%f263, [%rd254+1408];
	ld.global.f32 	%f264, [%rd254+1536];
	ld.global.f32 	%f265, [%rd254+1664];
	ld.global.f32 	%f266, [%rd254+1792];
	ld.global.f32 	%f267, [%rd254+1920];
	ld.global.f32 	%f268, [%rd254+2048];
	bra.uni 	$L__BB17_296;
$L__BB17_262:
	ld.param.u32 	%r2046, [_ZN3cub18CUB_300001_SM_10006detail10radix_sort29DeviceRadixSortOnesweepKernelINS1_5radix10policy_hubIffyE10Policy1000ELNS0_9SortOrderE1EffyiiNS1_21identity_decomposer_tEEEvPT5_SB_PT3_PKSC_PT1_PKSG_PT2_PKSK_T4_iiT6__param_8];
	ld.param.u64 	%rd444, [_ZN3cub18CUB_300001_SM_10006detail10radix_sort29DeviceRadixSortOnesweepKernelINS1_5radix10policy_hubIffyE10Policy1000ELNS0_9SortOrderE1EffyiiNS1_21identity_decomposer_tEEEvPT5_SB_PT3_PKSC_PT1_PKSG_PT2_PKSK_T4_iiT6__param_7];
	cvta.to.global.u64 	%rd255, %rd444;
	cvt.s64.s32 	%rd256, %r308;
	add.s64 	%rd257, %rd7, %rd256;
	shl.b64 	%rd258, %rd257, 2;
	add.s64 	%rd23, %rd255, %rd258;
	cvt.u32.u64 	%r1879, %rd7;
	sub.s32 	%r299, %r2046, %r308;
	setp.ge.s32 	%p323, %r1879, %r299;
	@%p323 bra 	$L__BB17_264;
	ld.global.f32 	%f252, [%rd23];
$L__BB17_264:
	add.s32 	%r1881, %r1879, 32;
	setp.ge.s32 	%p324, %r1881, %r299;
	@%p324 bra 	$L__BB17_266;
	ld.global.f32 	%f253, [%rd23+128];
$L__BB17_266:
	add.s32 	%r1883, %r1879, 64;
	setp.ge.s32 	%p325, %r1883, %r299;
	@%p325 bra 	$L__BB17_268;
	ld.global.f32 	%f254, [%rd23+256];
$L__BB17_268:
	add.s32 	%r1885, %r1879, 96;
	setp.ge.s32 	%p326, %r1885, %r299;
	@%p326 bra 	$L__BB17_270;
	ld.global.f32 	%f255, [%rd23+384];
$L__BB17_270:
	add.s32 	%r1887, %r1879, 128;
	setp.ge.s32 	%p327, %r1887, %r299;
	@%p327 bra 	$L__BB17_272;
	ld.global.f32 	%f256, [%rd23+512];
$L__BB17_272:
	add.s32 	%r1889, %r1879, 160;
	setp.ge.s32 	%p328, %r1889, %r299;
	@%p328 bra 	$L__BB17_274;
	ld.global.f32 	%f257, [%rd23+640];
$L__BB17_274:
	add.s32 	%r1891, %r1879, 192;
	setp.ge.s32 	%p329, %r1891, %r299;
	@%p329 bra 	$L__BB17_276;
	ld.global.f32 	%f258, [%rd23+768];
$L__BB17_276:
	add.s32 	%r1893, %r1879, 224;
	setp.ge.s32 	%p330, %r1893, %r299;
	@%p330 bra 	$L__BB17_278;
	ld.param.u64 	%rd445, [_ZN3cub18CUB_300001_SM_10006detail10radix_sort29DeviceRadixSortOnesweepKernelINS1_5radix10policy_hubIffyE10Policy1000ELNS0_9SortOrderE1EffyiiNS1_21identity_decomposer_tEEEvPT5_SB_PT3_PKSC_PT1_PKSG_PT2_PKSK_T4_iiT6__param_7];
	cvta.to.global.u64 	%rd259, %rd445;
	add.s64 	%rd263, %rd259, %rd258;
	ld.global.f32 	%f259, [%rd263+896];
$L__BB17_278:
	add.s32 	%r1896, %r1879, 256;
	setp.ge.s32 	%p331, %r1896, %r299;
	@%p331 bra 	$L__BB17_280;
	ld.param.u64 	%rd446, [_ZN3cub18CUB_300001_SM_10006detail10radix_sort29DeviceRadixSortOnesweepKernelINS1_5radix10policy_hubIffyE10Policy1000ELNS0_9SortOrderE1EffyiiNS1_21identity_decomposer_tEEEvPT5_SB_PT3_PKSC_PT1_PKSG_PT2_PKSK_T4_iiT6__param_7];
	cvta.to.global.u64 	%rd264, %rd446;
	cvt.s64.s32 	%rd265, %r308;
	add.s64 	%rd266, %rd7, %rd265;
	shl.b64 	%rd267, %rd266, 2;
	add.s64 	%rd268, %rd264, %rd267;
	ld.global.f32 	%f260, [%rd268+1024];
$L__BB17_280:
	add.s32 	%r1899, %r1879, 288;
	setp.ge.s32 	%p332, %r1899, %r299;
	@%p332 bra 	$L__BB17_282;
	ld.param.u64 	%rd447, [_ZN3cub18CUB_300001_SM_10006detail10radix_sort29DeviceRadixSortOnesweepKernelINS1_5radix10policy_hubIffyE10Policy1000ELNS0_9SortOrderE1EffyiiNS1_21identity_decomposer_tEEEvPT5_SB_PT3_PKSC_PT1_PKSG_PT2_PKSK_T4_iiT6__param_7];
	cvta.to.global.u64 	%rd269, %rd447;
	cvt.s64.s32 	%rd270, %r308;
	add.s64 	%rd271, %rd7, %rd270;
	shl.b64 	%rd272, %rd271, 2;
	add.s64 	%rd273, %rd269, %rd272;
	ld.global.f32 	%f261, [%rd273+1152];
$L__BB17_282:
	add.s32 	%r1902, %r1879, 320;
	setp.ge.s32 	%p333, %r1902, %r299;
	@%p333 bra 	$L__BB17_284;
	ld.param.u64 	%rd448, [_ZN3cub18CUB_300001_SM_10006detail10radix_sort29DeviceRadixSortOnesweepKernelINS1_5radix10policy_hubIffyE10Policy1000ELNS0_9SortOrderE1EffyiiNS1_21identity_decomposer_tEEEvPT5_SB_PT3_PKSC_PT1_PKSG_PT2_PKSK_T4_iiT6__param_7];
	cvta.to.global.u64 	%rd274, %rd448;
	cvt.s64.s32 	%rd275, %r308;
	add.s64 	%rd276, %rd7, %rd275;
	shl.b64 	%rd277, %rd276, 2;
	add.s64 	%rd278, %rd274, %rd277;
	ld.global.f32 	%f262, [%rd278+1280];
$L__BB17_284:
	add.s32 	%r1905, %r1879, 352;
	setp.ge.s32 	%p334, %r1905, %r299;
	@%p334 bra 	$L__BB17_286;
	ld.param.u64 	%rd449, [_ZN3cub18CUB_300001_SM_10006detail10radix_sort29DeviceRadixSortOnesweepKernelINS1_5radix10policy_hubIffyE10Policy1000ELNS0_9SortOrderE1EffyiiNS1_21identity_decomposer_tEEEvPT5_SB_PT3_PKSC_PT1_PKSG_PT2_PKSK_T4_iiT6__param_7];
	cvta.to.global.u64 	%rd279, %rd449;
	mul.lo.s32 	%r1906, %r3, 6528;
	cvt.s64.s32 	%rd280, %r1906;
	add.s64 	%rd281, %rd7, %rd280;
	shl.b64 	%rd282, %rd281, 2;
	add.s64 	%rd283, %rd279, %rd282;
	ld.global.f32 	%f263, [%rd283+1408];
$L__BB17_286:
	add.s32 	%r1908, %r1879, 384;
	setp.ge.s32 	%p335, %r1908, %r299;
	@%p335 bra 	$L__BB17_288;
	ld.param.u64 	%rd450, [_ZN3cub18CUB_300001_SM_10006detail10radix_sort29DeviceRadixSortOnesweepKernelINS1_5radix10policy_hubIffyE10Policy1000ELNS0_9SortOrderE1EffyiiNS1_21identity_decomposer_tEEEvPT5_SB_PT3_PKSC_PT1_PKSG_PT2_PKSK_T4_iiT6__param_7];
	cvta.to.global.u64 	%rd284, %rd450;
	mul.lo.s32 	%r1909, %r3, 6528;
	cvt.s64.s32 	%rd285, %r1909;
	add.s64 	%rd286, %rd7, %rd285;
	shl.b64 	%rd287, %rd286, 2;
	add.s64 	%rd288, %rd284, %rd287;
	ld.global.f32 	%f264, [%rd288+1536];
$L__BB17_288:
	cvt.u32.u64 	%r1910, %rd7;
	add.s32 	%r1911, %r1910, 416;
	setp.ge.s32 	%p336, %r1911, %r299;
	@%p336 bra 	$L__BB17_290;
	ld.param.u64 	%rd451, [_ZN3cub18CUB_300001_SM_10006detail10radix_sort29DeviceRadixSortOnesweepKernelINS1_5radix10policy_hubIffyE10Policy1000ELNS0_9SortOrderE1EffyiiNS1_21identity_decomposer_tEEEvPT5_SB_PT3_PKSC_PT1_PKSG_PT2_PKSK_T4_iiT6__param_7];
	cvta.to.global.u64 	%rd289, %rd451;
	mul.lo.s32 	%r1912, %r3, 6528;
	cvt.s64.s32 	%rd290, %r1912;
	add.s64 	%rd291, %rd7, %rd290;
	shl.b64 	%rd292, %rd291, 2;
	add.s64 	%rd293, %rd289, %rd292;
	ld.global.f32 	%f265, [%rd293+1664];
$L__BB17_290:
	cvt.u32.u64 	%r1913, %rd7;
	add.s32 	%r1914, %r1913, 448;
	setp.ge.s32 	%p337, %r1914, %r299;
	@%p337 bra 	$L__BB17_292;
	ld.param.u64 	%rd452, [_ZN3cub18CUB_300001_SM_10006detail10radix_sort29DeviceRadixSortOnesweepKernelINS1_5radix10policy_hubIffyE10Policy1000ELNS0_9SortOrderE1EffyiiNS1_21identity_decomposer_tEEEvPT5_SB_PT3_PKSC_PT1_PKSG_PT2_PKSK_T4_iiT6__param_7];
	cvta.to.global.u64 	%rd294, %rd452;
	mul.lo.s32 	%r1915, %r3, 6528;
	cvt.s64.s32 	%rd295, %r1915;
	add.s64 	%rd296, %rd7, %rd295;
	shl.b64 	%rd297, %rd296, 2;
	add.s64 	%rd298, %rd294, %rd297;
	ld.global.f32 	%f266, [%rd298+1792];
$L__BB17_292:
	cvt.u32.u64 	%r1916, %rd7;
	add.s32 	%r1917, %r1916, 480;
	setp.ge.s32 	%p338, %r1917, %r299;
	@%p338 bra 	$L__BB17_294;
	ld.param.u64 	%rd453, [_ZN3cub18CUB_300001_SM_10006detail10radix_sort29DeviceRadixSortOnesweepKernelINS1_5radix10policy_hubIffyE10Policy1000ELNS0_9SortOrderE1EffyiiNS1_21identity_decomposer_tEEEvPT5_SB_PT3_PKSC_PT1_PKSG_PT2_PKSK_T4_iiT6__param_7];
	cvta.to.global.u64 	%rd299, %rd453;
	mul.lo.s32 	%r1918, %r3, 6528;
	cvt.s64.s32 	%rd300, %r1918;
	add.s64 	%rd301, %rd7, %rd300;
	shl.b64 	%rd302, %rd301, 2;
	add.s64 	%rd303, %rd299, %rd302;
	ld.global.f32 	%f267, [%rd303+1920];
$L__BB17_294:
	cvt.u32.u64 	%r1919, %rd7;
	add.s32 	%r1920, %r1919, 512;
	setp.ge.s32 	%p339, %r1920, %r299;
	@%p339 bra 	$L__BB17_296;
	ld.param.u64 	%rd454, [_ZN3cub18CUB_300001_SM_10006detail10radix_sort29DeviceRadixSortOnesweepKernelINS1_5radix10policy_hubIffyE10Policy1000ELNS0_9SortOrderE1EffyiiNS1_21identity_decomposer_tEEEvPT5_SB_PT3_PKSC_PT1_PKSG_PT2_PKSK_T4_iiT6__param_7];
	cvta.to.global.u64 	%rd304, %rd454;
	mov.u32 	%r1921, %tid.x;
	and.b32  	%r1922, %r1921, 992;
	mul.lo.s32 	%r1923, %r1922, 17;
	and.b32  	%r1924, %r1921, 31;
	or.b32  	%r1925, %r1923, %r1924;
	cvt.u64.u32 	%rd305, %r1925;
	mul.lo.s32 	%r1926, %r3, 6528;
	cvt.s64.s32 	%rd306, %r1926;
	add.s64 	%rd307, %rd305, %rd306;
	shl.b64 	%rd308, %rd307, 2;
	add.s64 	%rd309, %rd304, %rd308;
	ld.global.f32 	%f268, [%rd309+2048];
$L__BB17_296:
	ld.param.u32 	%r2047, [_ZN3cub18CUB_300001_SM_10006detail10radix_sort29DeviceRadixSortOnesweepKernelINS1_5radix10policy_hubIffyE10Policy1000ELNS0_9SortOrderE1EffyiiNS1_21identity_decomposer_tEEEvPT5_SB_PT3_PKSC_PT1_PKSG_PT2_PKSK_T4_iiT6__param_8];
	ld.param.u64 	%rd441, [_ZN3cub18CUB_300001_SM_10006detail10radix_sort29DeviceRadixSortOnesweepKernelINS1_5radix10policy_hubIffyE10Policy1000ELNS0_9SortOrderE1EffyiiNS1_21identity_decomposer_tEEEvPT5_SB_PT3_PKSC_PT1_PKSG_PT2_PKSK_T4_iiT6__param_6];
	cvta.to.global.u64 	%rd24, %rd441;
	mov.u32 	%r300, %tid.x;
	cvt.u64.u32 	%rd25, %r300;
	shl.b32 	%r1927, %r300, 2;
	mov.u32 	%r1928, _ZZN3cub18CUB_300001_SM_10006detail10radix_sort29DeviceRadixSortOnesweepKernelINS1_5radix10policy_hubIffyE10Policy1000ELNS0_9SortOrderE1EffyiiNS1_21identity_decomposer_tEEEvPT5_SB_PT3_PKSC_PT1_PKSG_PT2_PKSK_T4_iiT6_E1s;
	add.s32 	%r301, %r1928, %r1927;
	mad.lo.s32 	%r1929, %r3, 6528, 6528;
	setp.gt.s32 	%p340, %r1929, %r2047;
	bar.sync 	0;
	st.shared.f32 	[%r253+-4], %f252;
	st.shared.f32 	[%r254+-4], %f253;
	st.shared.f32 	[%r255+-4], %f254;
	st.shared.f32 	[%r256+-4], %f255;
	st.shared.f32 	[%r257+-4], %f256;
	st.shared.f32 	[%r258+-4], %f257;
	st.shared.f32 	[%r259+-4], %f258;
	st.shared.f32 	[%r260+-4], %f259;
	st.shared.f32 	[%r261+-4], %f260;
	st.shared.f32 	[%r262+-4], %f261;
	st.shared.f32 	[%r263+-4], %f262;
	st.shared.f32 	[%r264+-4], %f263;
	st.shared.f32 	[%r265+-4], %f264;
	st.shared.f32 	[%r266+-4], %f265;
	st.shared.f32 	[%r267+-4], %f266;
	st.shared.f32 	[%r268+-4], %f267;
	st.shared.f32 	[%r269+-4], %f268;
	bar.sync 	0;
	@%p340 bra 	$L__BB17_298;
	ld.shared.f32 	%f169, [%r301];
	shl.b32 	%r1930, %r282, 3;
	add.s32 	%r1932, %r1928, 26112;
	add.s32 	%r1933, %r1932, %r1930;
	ld.shared.u64 	%rd310, [%r1933];
	add.s64 	%rd311, %rd310, %rd25;
	shl.b64 	%rd312, %rd311, 2;
	add.s64 	%rd313, %rd24, %rd312;
	st.global.f32 	[%rd313], %f169;
	bar.warp.sync 	-1;
	ld.shared.f32 	%f170, [%r301+1536];
	shl.b32 	%r1934, %r283, 3;
	add.s32 	%r1935, %r1932, %r1934;
	ld.shared.u64 	%rd314, [%r1935];
	add.s64 	%rd315, %rd314, %rd25;
	shl.b64 	%rd316, %rd315, 2;
	add.s64 	%rd317, %rd24, %rd316;
	st.global.f32 	[%rd317+1536], %f170;
	bar.warp.sync 	-1;
	ld.shared.f32 	%f171, [%r301+3072];
	shl.b32 	%r1936, %r284, 3;
	add.s32 	%r1937, %r1932, %r1936;
	ld.shared.u64 	%rd318, [%r1937];
	add.s64 	%rd319, %rd318, %rd25;
	shl.b64 	%rd320, %rd319, 2;
	add.s64 	%rd321, %rd24, %rd320;
	st.global.f32 	[%rd321+3072], %f171;
	bar.warp.sync 	-1;
	ld.shared.f32 	%f172, [%r301+4608];
	shl.b32 	%r1938, %r285, 3;
	add.s32 	%r1939, %r1932, %r1938;
	ld.shared.u64 	%rd322, [%r1939];
	add.s64 	%rd323, %rd322, %rd25;
	shl.b64 	%rd324, %rd323, 2;
	add.s64 	%rd325, %rd24, %rd324;
	st.global.f32 	[%rd325+4608], %f172;
	bar.warp.sync 	-1;
	ld.shared.f32 	%f173, [%r301+6144];
	shl.b32 	%r1940, %r286, 3;
	add.s32 	%r1941, %r1932, %r1940;
	ld.shared.u64 	%rd326, [%r1941];
	add.s64 	%rd327, %rd326, %rd25;
	shl.b64 	%rd328, %rd327, 2;
	add.s64 	%rd329, %rd24, %rd328;
	st.global.f32 	[%rd329+6144], %f173;
	bar.warp.sync 	-1;
	ld.shared.f32 	%f174, [%r301+7680];
	shl.b32 	%r1942, %r287, 3;
	add.s32 	%r1943, %r1932, %r1942;
	ld.shared.u64 	%rd330, [%r1943];
	add.s64 	%rd331, %rd330, %rd25;
	shl.b64 	%rd332, %rd331, 2;
	add.s64 	%rd333, %rd24, %rd332;
	st.global.f32 	[%rd333+7680], %f174;
	bar.warp.sync 	-1;
	ld.shared.f32 	%f175, [%r301+9216];
	shl.b32 	%r1944, %r288, 3;
	add.s32 	%r1945, %r1932, %r1944;
	ld.shared.u64 	%rd334, [%r1945];
	add.s64 	%rd335, %rd334, %rd25;
	shl.b64 	%rd336, %rd335, 2;
	add.s64 	%rd337, %rd24, %rd336;
	st.global.f32 	[%rd337+9216], %f175;
	bar.warp.sync 	-1;
	ld.shared.f32 	%f176, [%r301+10752];
	shl.b32 	%r1946, %r289, 3;
	add.s32 	%r1947, %r1932, %r1946;
	ld.shared.u64 	%rd338, [%r1947];
	add.s64 	%rd339, %rd338, %rd25;
	shl.b64 	%rd340, %rd339, 2;
	add.s64 	%rd341, %rd24, %rd340;
	st.global.f32 	[%rd341+10752], %f176;
	bar.warp.sync 	-1;
	ld.shared.f32 	%f177, [%r301+12288];
	shl.b32 	%r1948, %r290, 3;
	add.s32 	%r1949, %r1932, %r1948;
	ld.shared.u64 	%rd342, [%r1949];
	add.s64 	%rd343, %rd342, %rd25;
	shl.b64 	%rd344, %rd343, 2;
	add.s64 	%rd345, %rd24, %rd344;
	st.global.f32 	[%rd345+12288], %f177;
	bar.warp.sync 	-1;
	ld.shared.f32 	%f178, [%r301+13824];
	shl.b32 	%r1950, %r291, 3;
	add.s32 	%r1951, %r1932, %r1950;
	ld.shared.u64 	%rd346, [%r1951];
	add.s64 	%rd347, %rd346, %rd25;
	shl.b64 	%rd348, %rd347, 2;
	add.s64 	%rd349, %rd24, %rd348;
	st.global.f32 	[%rd349+13824], %f178;
	bar.warp.sync 	-1;
	ld.shared.f32 	%f179, [%r301+15360];
	shl.b32 	%r1952, %r292, 3;
	add.s32 	%r1953, %r1932, %r1952;
	ld.shared.u64 	%rd350, [%r1953];
	add.s64 	%rd351, %rd350, %rd25;
	shl.b64 	%rd352, %rd351, 2;
	add.s64 	%rd353, %rd24, %rd352;
	st.global.f32 	[%rd353+15360], %f179;
	bar.warp.sync 	-1;
	ld.shared.f32 	%f180, [%r301+16896];
	shl.b32 	%r1954, %r293, 3;
	add.s32 	%r1955, %r1932, %r1954;
	ld.shared.u64 	%rd354, [%r1955];
	add.s64 	%rd355, %rd354, %rd25;
	shl.b64 	%rd356, %rd355, 2;
	add.s64 	%rd357, %rd24, %rd356;
	st.global.f32 	[%rd357+16896], %f180;
	bar.warp.sync 	-1;
	ld.shared.f32 	%f181, [%r301+18432];
	shl.b32 	%r1956, %r294, 3;
	add.s32 	%r1957, %r1932, %r1956;
	ld.shared.u64 	%rd358, [%r1957];
	add.s64 	%rd359, %rd358, %rd25;
	shl.b64 	%rd360, %rd359, 2;
	add.s64 	%rd361, %rd24, %rd360;
	st.global.f32 	[%rd361+18432], %f181;
	bar.warp.sync 	-1;
	ld.shared.f32 	%f182, [%r301+19968];
	shl.b32 	%r1958, %r295, 3;
	add.s32 	%r1959, %r1932, %r1958;
	ld.shared.u64 	%rd362, [%r1959];
	add.s64 	%rd363, %rd362, %rd25;
	shl.b64 	%rd364, %rd363, 2;
	add.s64 	%rd365, %rd24, %rd364;
	st.global.f32 	[%rd365+19968], %f182;
	bar.warp.sync 	-1;
	ld.shared.f32 	%f183, [%r301+21504];
	shl.b32 	%r1960, %r296, 3;
	add.s32 	%r1961, %r1932, %r1960;
	ld.shared.u64 	%rd366, [%r1961];
	add.s64 	%rd367, %rd366, %rd25;
	shl.b64 	%rd368, %rd367, 2;
	add.s64 	%rd369, %rd24, %rd368;
	st.global.f32 	[%rd369+21504], %f183;
	bar.warp.sync 	-1;
	ld.shared.f32 	%f184, [%r301+23040];
	shl.b32 	%r1962, %r297, 3;
	add.s32 	%r1963, %r1932, %r1962;
	ld.shared.u64 	%rd370, [%r1963];
	add.s64 	%rd371, %rd370, %rd25;
	shl.b64 	%rd372, %rd371, 2;
	add.s64 	%rd373, %rd24, %rd372;
	st.global.f32 	[%rd373+23040], %f184;
	bar.warp.sync 	-1;
	ld.shared.f32 	%f185, [%r301+24576];
	shl.b32 	%r1964, %r298, 3;
	add.s32 	%r1965, %r1932, %r1964;
	ld.shared.u64 	%rd374, [%r1965];
	add.s64 	%rd375, %rd374, %rd25;
	shl.b64 	%rd376, %rd375, 2;
	add.s64 	%rd377, %rd24, %rd376;
	st.global.f32 	[%rd377+24576], %f185;
	bar.warp.sync 	-1;
	bra.uni 	$L__BB17_333;
$L__BB17_298:
	ld.param.u32 	%r2048, [_ZN3cub18CUB_300001_SM_10006detail10radix_sort29DeviceRadixSortOnesweepKernelINS1_5radix10policy_hubIffyE10Policy1000ELNS0_9SortOrderE1EffyiiNS1_21identity_decomposer_tEEEvPT5_SB_PT3_PKSC_PT1_PKSG_PT2_PKSK_T4_iiT6__param_8];
	mad.lo.s32 	%r302, %r3, -6528, %r2048;
	shl.b32 	%r1966, %r282, 3;
	add.s32 	%r1968, %r1928, %r1966;
	ld.shared.u64 	%rd26, [%r1968+26112];
	setp.ge.s32 	%p341, %r300, %r302;
	@%p341 bra 	$L__BB17_300;
	ld.shared.f32 	%f186, [%r301];
	add.s64 	%rd378, %rd26, %rd25;
	shl.b64 	%rd379, %rd378, 2;
	add.s64 	%rd380, %rd24, %rd379;
	st.global.f32 	[%rd380], %f186;
$L__BB17_300:
	bar.warp.sync 	-1;
	shl.b32 	%r1969, %r283, 3;
	add.s32 	%r1971, %r1928, %r1969;
	ld.shared.u64 	%rd27, [%r1971+26112];
	add.s32 	%r1972, %r300, 384;
	setp.ge.s32 	%p342, %r1972, %r302;
	@%p342 bra 	$L__BB17_302;
	ld.shared.f32 	%f187, [%r301+1536];
	add.s64 	%rd381, %rd27, %rd25;
	shl.b64 	%rd382, %rd381, 2;
	add.s64 	%rd383, %rd24, %rd382;
	st.global.f32 	[%rd383+1536], %f187;
$L__BB17_302:
	bar.warp.sync 	-1;
	shl.b32 	%r1973, %r284, 3;
	add.s32 	%r1975, %r1928, %r1973;
	ld.shared.u64 	%rd28, [%r1975+26112];
	add.s32 	%r1976, %r300, 768;
	setp.ge.s32 	%p343, %r1976, %r302;
	@%p343 bra 	$L__BB17_304;
	ld.shared.f32 	%f188, [%r301+3072];
	add.s64 	%rd384, %rd28, %rd25;
	shl.b64 	%rd385, %rd384, 2;
	add.s64 	%rd386, %rd24, %rd385;
	st.global.f32 	[%rd386+3072], %f188;
$L__BB17_304:
	bar.warp.sync 	-1;
	shl.b32 	%r1977, %r285, 3;
	add.s32 	%r1979, %r1928, %r1977;
	ld.shared.u64 	%rd29, [%r1979+26112];
	add.s32 	%r1980, %r300, 1152;
	setp.ge.s32 	%p344, %r1980, %r302;
	@%p344 bra 	$L__BB17_306;
	ld.shared.f32 	%f189, [%r301+4608];
	add.s64 	%rd387, %rd29, %rd25;
	shl.b64 	%rd388, %rd387, 2;
	add.s64 	%rd389, %rd24, %rd388;
	st.global.f32 	[%rd389+4608], %f189;
$L__BB17_306:
	bar.warp.sync 	-1;
	shl.b32 	%r1981, %r286, 3;
	add.s32 	%r1983, %r1928, %r1981;
	ld.shared.u64 	%rd30, [%r1983+26112];
	add.s32 	%r1984, %r300, 1536;
	setp.ge.s32 	%p345, %r1984, %r302;
	@%p345 bra 	$L__BB17_308;
	ld.shared.f32 	%f190, [%r301+6144];
	add.s64 	%rd390, %rd30, %rd25;
	shl.b64 	%rd391, %rd390, 2;
	add.s64 	%rd392, %rd24, %rd391;
	st.global.f32 	[%rd392+6144], %f190;
$L__BB17_308:
	bar.warp.sync 	-1;
	shl.b32 	%r1985, %r287, 3;
	add.s32 	%r1987, %r1928, %r1985;
	ld.shared.u64 	%rd31, [%r1987+26112];
	add.s32 	%r1988, %r300, 1920;
	setp.ge.s32 	%p346, %r1988, %r302;
	@%p346 bra 	$L__BB17_310;
	ld.shared.f32 	%f191, [%r301+7680];
	add.s64 	%rd393, %rd31, %rd25;
	shl.b64 	%rd394, %rd393, 2;
	add.s64 	%rd395, %rd24, %rd394;
	st.global.f32 	[%rd395+7680], %f191;
$L__BB17_310:
	bar.warp.sync 	-1;
	shl.b32 	%r1989, %r288, 3;
	add.s32 	%r1991, %r1928, %r1989;
	ld.shared.u64 	%rd32, [%r1991+26112];
	add.s32 	%r1992, %r300, 2304;
	setp.ge.s32 	%p347, %r1992, %r302;
	@%p347 bra 	$L__BB17_312;
	ld.shared.f32 	%f192, [%r301+9216];
	add.s64 	%rd396, %rd32, %rd25;
	shl.b64 	%rd397, %rd396, 2;
	add.s64 	%rd398, %rd24, %rd397;
	st.global.f32 	[%rd398+9216], %f192;
$L__BB17_312:
	bar.warp.sync 	-1;
	shl.b32 	%r1993, %r289, 3;
	add.s32 	%r1995, %r1928, %r1993;
	ld.shared.u64 	%rd33, [%r1995+26112];
	add.s32 	%r1996, %r300, 2688;
	setp.ge.s32 	%p348, %r1996, %r302;
	@%p348 bra 	$L__BB17_314;
	ld.shared.f32 	%f193, [%r301+10752];
	add.s64 	%rd399, %rd33, %rd25;
	shl.b64 	%rd400, %rd399, 2;
	add.s64 	%rd401, %rd24, %rd400;
	st.global.f32 	[%rd401+10752], %f193;
$L__BB17_314:
	bar.warp.sync 	-1;
	shl.b32 	%r1997, %r290, 3;
	add.s32 	%r1999, %r1928, %r1997;
	ld.shared.u64 	%rd34, [%r1999+26112];
	or.b32  	%r2000, %r300, 3072;
	setp.ge.s32 	%p349, %r2000, %r302;
	@%p349 bra 	$L__BB17_316;
	ld.shared.f32 	%f194, [%r301+12288];
	add.s64 	%rd402, %rd34, %rd25;
	shl.b64 	%rd403, %rd402, 2;
	add.s64 	%rd404, %rd24, %rd403;
	st.global.f32 	[%rd404+12288], %f194;
$L__BB17_316:
	bar.warp.sync 	-1;
	shl.b32 	%r2001, %r291, 3;
	add.s32 	%r2003, %r1928, %r2001;
	ld.shared.u64 	%rd35, [%r2003+26112];
	add.s32 	%r2004, %r300, 3456;
	setp.ge.s32 	%p350, %r2004, %r302;
	@%p350 bra 	$L__BB17_318;
	ld.shared.f32 	%f195, [%r301+13824];
	add.s64 	%rd405, %rd35, %rd25;
	shl.b64 	%rd406, %rd405, 2;
	add.s64 	%rd407, %rd24, %rd406;
	st.global.f32 	[%rd407+13824], %f195;
$L__BB17_318:
	bar.warp.sync 	-1;
	shl.b32 	%r2005, %r292, 3;
	add.s32 	%r2007, %r1928, %r2005;
	ld.shared.u64 	%rd36, [%r2007+26112];
	add.s32 	%r2008, %r300, 3840;
	setp.ge.s32 	%p351, %r2008, %r302;
	@%p351 bra 	$L__BB17_320;
	ld.shared.f32 	%f196, [%r301+15360];
	add.s64 	%rd408, %rd36, %rd25;
	shl.b64 	%rd409, %rd408, 2;
	add.s64 	%rd410, %rd24, %rd409;
	st.global.f32 	[%rd410+15360], %f196;
$L__BB17_320:
	bar.warp.sync 	-1;
	shl.b32 	%r2009, %r293, 3;
	add.s32 	%r2011, %r1928, %r2009;
	ld.shared.u64 	%rd37, [%r2011+26112];
	add.s32 	%r2012, %r300, 4224;
	setp.ge.s32 	%p352, %r2012, %r302;
	@%p352 bra 	$L__BB17_322;
	ld.shared.f32 	%f197, [%r301+16896];
	add.s64 	%rd411, %rd37, %rd25;
	shl.b64 	%rd412, %rd411, 2;
	add.s64 	%rd413, %rd24, %rd412;
	st.global.f32 	[%rd413+16896], %f197;
$L__BB17_322:
	bar.warp.sync 	-1;
	shl.b32 	%r2013, %r294, 3;
	add.s32 	%r2015, %r1928, %r2013;
	ld.shared.u64 	%rd38, [%r2015+26112];
	add.s32 	%r2016, %r300, 4608;
	setp.ge.s32 	%p353, %r2016, %r302;
	@%p353 bra 	$L__BB17_324;
	ld.shared.f32 	%f198, [%r301+18432];
	add.s64 	%rd414, %rd38, %rd25;
	shl.b64 	%rd415, %rd414, 2;
	add.s64 	%rd416, %rd24, %rd415;
	st.global.f32 	[%rd416+18432], %f198;
$L__BB17_324:
	bar.warp.sync 	-1;
	shl.b32 	%r2017, %r295, 3;
	add.s32 	%r2019, %r1928, %r2017;
	ld.shared.u64 	%rd39, [%r2019+26112];
	add.s32 	%r2020, %r300, 4992;
	setp.ge.s32 	%p354, %r2020, %r302;
	@%p354 bra 	$L__BB17_326;
	ld.shared.f32 	%f199, [%r301+19968];
	add.s64 	%rd417, %rd39, %rd25;
	shl.b64 	%rd418, %rd417, 2;
	add.s64 	%rd419, %rd24, %rd418;
	st.global.f32 	[%rd419+19968], %f199;
$L__BB17_326:
	bar.warp.sync 	-1;
	shl.b32 	%r2021, %r296, 3;
	add.s32 	%r2023, %r1928, %r2021;
	ld.shared.u64 	%rd40, [%r2023+26112];
	add.s32 	%r2024, %r300, 5376;
	setp.ge.s32 	%p355, %r2024, %r302;
	@%p355 bra 	$L__BB17_328;
	ld.shared.f32 	%f200, [%r301+21504];
	add.s64 	%rd420, %rd40, %rd25;
	shl.b64 	%rd421, %rd420, 2;
	add.s64 	%rd422, %rd24, %rd421;
	st.global.f32 	[%rd422+21504], %f200;
$L__BB17_328:
	bar.warp.sync 	-1;
	shl.b32 	%r2025, %r297, 3;
	add.s32 	%r2027, %r1928, %r2025;
	ld.shared.u64 	%rd41, [%r2027+26112];
	add.s32 	%r2028, %r300, 5760;
	setp.ge.s32 	%p356, %r2028, %r302;
	@%p356 bra 	$L__BB17_330;
	ld.shared.f32 	%f201, [%r301+23040];
	add.s64 	%rd423, %rd41, %rd25;
	shl.b64 	%rd424, %rd423, 2;
	add.s64 	%rd425, %rd24, %rd424;
	st.global.f32 	[%rd425+23040], %f201;
$L__BB17_330:
	bar.warp.sync 	-1;
	shl.b32 	%r2029, %r298, 3;
	add.s32 	%r2031, %r1928, %r2029;
	ld.shared.u64 	%rd426, [%r2031+26112];
	add.s64 	%rd42, %rd426, %rd25;
	or.b32  	%r2032, %r300, 6144;
	setp.ge.s32 	%p357, %r2032, %r302;
	@%p357 bra 	$L__BB17_332;
	ld.shared.f32 	%f202, [%r301+24576];
	shl.b64 	%rd427, %rd42, 2;
	add.s64 	%rd428, %rd24, %rd427;
	st.global.f32 	[%rd428+24576], %f202;
$L__BB17_332:
	bar.warp.sync 	-1;
$L__BB17_333:
	ret;

}


// ===== COMPILED SASS (sm_100) =====

	.target	sm_100

	.elftype	@"ET_EXEC"


//--------------------- .note.nv.tkinfo           --------------------------
	.section	.note.nv.tkinfo,"",@"SHT_NOTE"
	.sectionflags	@"SHF_NOTE_NV_TKINFO"
	.tkinfo
        /*0018*/ 	.word	0x00000002
        /*0030*/ 	.string	""
        /*0030*/ 	.string	"ptxas"
        /*0030*/ 	.string	"Cuda compilation tools, release 13.0, V13.0.88"
        /*0030*/ 	.string	"Build cuda_13.0.r13.0/compiler.36424714_0"
        /*0030*/ 	.string	"-arch sm_100 -m 64 "



//--------------------- .note.nv.cuinfo           --------------------------
	.section	.note.nv.cuinfo,"",@"SHT_NOTE"
	.sectionflags	@"SHF_NOTE_NV_CUINFO"
        /*0018*/ 	.short	0x0002
        /*001a*/ 	.short	0x0064
        /*001c*/ 	.short	0x0082
	.zero		2


//--------------------- .nv.info                  --------------------------
	.section	.nv.info,"",@"SHT_CUDA_INFO"
	.align	4


	//----- nvinfo : EIATTR_REGCOUNT
	.align		4
        /*0000*/ 	.byte	0x04, 0x2f
        /*0002*/ 	.short	(.L_46 - .L_45)
	.align		4
.L_45:
        /*0004*/ 	.word	index@(_Z11computerNMSPfPiS0_ifi)
        /*0008*/ 	.word	0x00000016


	//----- nvinfo : EIATTR_FRAME_SIZE
	.align		4
.L_46:
        /*000c*/ 	.byte	0x04, 0x11
        /*000e*/ 	.short	(.L_48 - .L_47)
	.align		4
.L_47:
        /*0010*/ 	.word	index@($__internal_0_$__cuda_sm3x_div_rn_noftz_f32_slowpath)
        /*0014*/ 	.word	0x00000000


	//----- nvinfo : EIATTR_FRAME_SIZE
	.align		4
.L_48:
        /*0018*/ 	.byte	0x04, 0x11
        /*001a*/ 	.short	(.L_50 - .L_49)
	.align		4
.L_49:
        /*001c*/ 	.word	index@(_Z11computerNMSPfPiS0_ifi)
        /*0020*/ 	.word	0x00000000


	//----- nvinfo : EIATTR_REGCOUNT
	.align		4
.L_50:
        /*0024*/ 	.byte	0x04, 0x2f
        /*0026*/ 	.short	(.L_52 - .L_51)
	.align		4
.L_51:
        /*0028*/ 	.word	index@(_ZN3cub18CUB_300001_SM_10006detail11EmptyKernelIvEEvv)
        /*002c*/ 	.word	0x00000004


	//----- nvinfo : EIATTR_FRAME_SIZE
	.align		4
.L_52:
        /*0030*/ 	.byte	0x04, 0x11
        /*0032*/ 	.short	(.L_54 - .L_53)
	.align		4
.L_53:
        /*0034*/ 	.word	index@(_ZN3cub18CUB_300001_SM_10006detail11EmptyKernelIvEEvv)
        /*0038*/ 	.word	0x00000000


	//----- nvinfo : EIATTR_REGCOUNT
	.align		4
.L_54:
        /*003c*/ 	.byte	0x04, 0x2f
        /*003e*/ 	.short	(.L_56 - .L_55)
	.align		4
.L_55:
        /*0040*/ 	.word	index@(_ZN3cub18CUB_300001_SM_10006detail8for_each13static_kernelINS2_12policy_hub_t12policy_500_tEmN6thrust24THRUST_300001_SM_1000_NS8cuda_cub20__uninitialized_fill7functorINS7_10device_ptrIiEEiEEEEvT0_T1_)
        /*0044*/ 	.word	0x00000008


	//----- nvinfo : EIATTR_FRAME_SIZE
	.align		4
.L_56:
        /*0048*/ 	.byte	0x04, 0x11
        /*004a*/ 	.short	(.L_58 - .L_57)
	.align		4
.L_57:
        /*004c*/ 	.word	index@(_ZN3cub18CUB_300001_SM_10006detail8for_each13static_kernelINS2_12policy_hub_t12policy_500_tEmN6thrust24THRUST_300001_SM_1000_NS8cuda_cub20__uninitialized_fill7functorINS7_10device_ptrIiEEiEEEEvT0_T1_)
        /*0050*/ 	.word	0x00000000


	//----- nvinfo : EIATTR_REGCOUNT
	.align		4
.L_58:
        /*0054*/ 	.byte	0x04, 0x2f
        /*0056*/ 	.short	(.L_60 - .L_59)
	.align		4
.L_59:
        /*0058*/ 	.word	index@(_ZN3cub18CUB_300001_SM_10006detail8for_each13static_kernelINS2_12policy_hub_t12policy_500_tElN6thrust24THRUST_300001_SM_1000_NS8cuda_cub10__tabulate7functorINS7_6detail15normal_iteratorINS7_10device_ptrIiEEEENS7_6system6detail7generic6detail22compute_sequence_valueIivEElEEEEvT0_T1_)
        /*005c*/ 	.word	0x0000000a


	//----- nvinfo : EIATTR_FRAME_SIZE
	.align		4
.L_60:
        /*0060*/ 	.byte	0x04, 0x11
        /*0062*/ 	.short	(.L_62 - .L_61)
	.align		4
.L_61:
        /*0064*/ 	.word	index@(_ZN3cub18CUB_300001_SM_10006detail8for_each13static_kernelINS2_12policy_hub_t12policy_500_tElN6thrust24THRUST_300001_SM_1000_NS8cuda_cub10__tabulate7functorINS7_6detail15normal_iteratorINS7_10device_ptrIiEEEENS7_6system6detail7generic6detail22compute_sequence_valueIivEElEEEEvT0_T1_)
        /*0068*/ 	.word	0x00000000


	//----- nvinfo : EIATTR_REGCOUNT
	.align		4
.L_62:
        /*006c*/ 	.byte	0x04, 0x2f
        /*006e*/ 	.short	(.L_64 - .L_63)
	.align		4
.L_63:
        /*0070*/ 	.word	index@(_ZN3cub18CUB_300001_SM_10006detail6reduce28DeviceReduceSingleTileKernelINS2_10policy_hubIljN4cuda3std3__44plusIlEEE10Policy1000EN6thrust24THRUST_300001_SM_1000_NS18transform_iteratorINSD_6detail14equal_to_valueIiEENSF_15normal_iteratorINSD_10device_ptrIiEEEEllEEPljS9_llNS7_10__identityEEEvT0_T1_T2_T3_T4_T6_)
        /*0074*/ 	.word	0x00000028


	//----- nvinfo : EIATTR_FRAME_SIZE
	.align		4
.L_64:
        /*0078*/ 	.byte	0x04, 0x11
        /*007a*/ 	.short	(.L_66 - .L_65)
	.align		4
.L_65:
        /*007c*/ 	.word	index@(_ZN3cub18CUB_300001_SM_10006detail6reduce28DeviceReduceSingleTileKernelINS2_10policy_hubIljN4cuda3std3__44plusIlEEE10Policy1000EN6thrust24THRUST_300001_SM_1000_NS18transform_iteratorINSD_6detail14equal_to_valueIiEENSF_15normal_iteratorINSD_10device_ptrIiEEEEllEEPljS9_llNS7_10__identityEEEvT0_T1_T2_T3_T4_T6_)
        /*0080*/ 	.word	0x00000000


	//----- nvinfo : EIATTR_REGCOUNT
	.align		4
.L_66:
        /*0084*/ 	.byte	0x04, 0x2f
        /*0086*/ 	.short	(.L_68 - .L_67)
	.align		4
.L_67:
        /*0088*/ 	.word	index@(_ZN3cub18CUB_300001_SM_10006detail6reduce18DeviceReduceKernelINS2_10policy_hubIljN4cuda3std3__44plusIlEEE10Policy1000EN6thrust24THRUST_300001_SM_1000_NS18transform_iteratorINSD_6detail14equal_to_valueIiEENSF_15normal_iteratorINSD_10device_ptrIiEEEEllEEjS9_lNS7_10__identityEEEvT0_PT3_T1_NS0_13GridEvenShareISR_EET2_T4_)
        /*008c*/ 	.word	0x00000020


	//----- nvinfo : EIATTR_FRAME_SIZE
	.align		4
.L_68:
        /*0090*/ 	.byte	0x04, 0x11
        /*0092*/ 	.short	(.L_70 - .L_69)
	.align		4
.L_69:
        /*0094*/ 	.word	index@(_ZN3cub18CUB_300001_SM_10006detail6reduce18DeviceReduceKernelINS2_10policy_hubIljN4cuda3std3__44plusIlEEE10Policy1000EN6thrust24THRUST_300001_SM_1000_NS18transform_iteratorINSD_6detail14equal_to_valueIiEENSF_15normal_iteratorINSD_10device_ptrIiEEEEllEEjS9_lNS7_10__identityEEEvT0_PT3_T1_NS0_13GridEvenShareISR_EET2_T4_)
        /*0098*/ 	.word	0x00000000


	//----- nvinfo : EIATTR_REGCOUNT
	.align		4
.L_70:
        /*009c*/ 	.byte	0x04, 0x2f
        /*009e*/ 	.short	(.L_72 - .L_71)
	.align		4
.L_71:
        /*00a0*/ 	.word	index@(_ZN3cub18CUB_300001_SM_10006detail6reduce28DeviceReduceSingleTileKernelINS2_10policy_hubIljN4cuda3std3__44plusIlEEE10Policy1000EPlSC_iS9_llNS7_10__identityEEEvT0_T1_T2_T3_T4_T6_)
        /*00a4*/ 	.word	0x00000030


	//----- nvinfo : EIATTR_FRAME_SIZE
	.align		4
.L_72:
        /*00a8*/ 	.byte	0x04, 0x11
        /*00aa*/ 	.short	(.L_74 - .L_73)
	.align		4
.L_73:
        /*00ac*/ 	.word	index@(_ZN3cub18CUB_300001_SM_10006detail6reduce28DeviceReduceSingleTileKernelINS2_10policy_hubIljN4cuda3std3__44plusIlEEE10Policy1000EPlSC_iS9_llNS7_10__identityEEEvT0_T1_T2_T3_T4_T6_)
        /*00b0*/ 	.word	0x00000000


	//----- nvinfo : EIATTR_REGCOUNT
	.align		4
.L_74:
        /*00b4*/ 	.byte	0x04, 0x2f
        /*00b6*/ 	.short	(.L_76 - .L_75)
	.align		4
.L_75:
        /*00b8*/ 	.word	index@(_ZN3cub18CUB_300001_SM_10006detail6reduce28DeviceReduceSingleTileKernelINS2_10policy_hubIlyN4cuda3std3__44plusIlEEE10Policy1000EN6thrust24THRUST_300001_SM_1000_NS18transform_iteratorINSD_6detail14equal_to_valueIiEENSF_15normal_iteratorINSD_10device_ptrIiEEEEllEEPlyS9_llNS7_10__identityEEEvT0_T1_T2_T3_T4_T6_)
        /*00bc*/ 	.word	0x00000026


	//----- nvinfo : EIATTR_FRAME_SIZE
	.align		4
.L_76:
        /*00c0*/ 	.byte	0x04, 0x11
        /*00c2*/ 	.short	(.L_78 - .L_77)
	.align		4
.L_77:
        /*00c4*/ 	.word	index@(_ZN3cub18CUB_300001_SM_10006detail6reduce28DeviceReduceSingleTileKernelINS2_10policy_hubIlyN4cuda3std3__44plusIlEEE10Policy1000EN6thrust24THRUST_300001_SM_1000_NS18transform_iteratorINSD_6detail14equal_to_valueIiEENSF_15normal_iteratorINSD_10device_ptrIiEEEEllEEPlyS9_llNS7_10__identityEEEvT0_T1_T2_T3_T4_T6_)
        /*00c8*/ 	.word	0x00000000


	//----- nvinfo : EIATTR_REGCOUNT
	.align		4
.L_78:
        /*00cc*/ 	.byte	0x04, 0x2f
        /*00ce*/ 	.short	(.L_80 - .L_79)
	.align		4
.L_79:
        /*00d0*/ 	.word	index@(_ZN3cub18CUB_300001_SM_10006detail6reduce18DeviceReduceKernelINS2_10policy_hubIlyN4cuda3std3__44plusIlEEE10Policy1000EN6thrust24THRUST_300001_SM_1000_NS18transform_iteratorINSD_6detail14equal_to_valueIiEENSF_15normal_iteratorINSD_10device_ptrIiEEEEllEEyS9_lNS7_10__identityEEEvT0_PT3_T1_NS0_13GridEvenShareISR_EET2_T4_)
        /*00d4*/ 	.word	0x0000001e


	//----- nvinfo : EIATTR_FRAME_SIZE
	.align		4
.L_80:
        /*00d8*/ 	.byte	0x04, 0x11
        /*00da*/ 	.short	(.L_82 - .L_81)
	.align		4
.L_81:
        /*00dc*/ 	.word	index@(_ZN3cub18CUB_300001_SM_10006detail6reduce18DeviceReduceKernelINS2_10policy_hubIlyN4cuda3std3__44plusIlEEE10Policy1000EN6thrust24THRUST_300001_SM_1000_NS18transform_iteratorINSD_6detail14equal_to_valueIiEENSF_15normal_iteratorINSD_10device_ptrIiEEEEllEEyS9_lNS7_10__identityEEEvT0_PT3_T1_NS0_13GridEvenShareISR_EET2_T4_)
        /*00e0*/ 	.word	0x00000000


	//----- nvinfo : EIATTR_REGCOUNT
	.align		4
.L_82:
        /*00e4*/ 	.byte	0x04, 0x2f
        /*00e6*/ 	.short	(.L_84 - .L_83)
	.align		4
.L_83:
        /*00e8*/ 	.word	index@(_ZN3cub18CUB_300001_SM_10006detail6reduce28DeviceReduceSingleTileKernelINS2_10policy_hubIlyN4cuda3std3__44plusIlEEE10Policy1000EPlSC_iS9_llNS7_10__identityEEEvT0_T1_T2_T3_T4_T6_)
        /*00ec*/ 	.word	0x00000030


	//----- nvinfo : EIATTR_FRAME_SIZE
	.align		4
.L_84:
        /*00f0*/ 	.byte	0x04, 0x11
        /*00f2*/ 	.short	(.L_86 - .L_85)
	.align		4
.L_85:
        /*00f4*/ 	.word	index@(_ZN3cub18CUB_300001_SM_10006detail6reduce28DeviceReduceSingleTileKernelINS2_10policy_hubIlyN4cuda3std3__44plusIlEEE10Policy1000EPlSC_iS9_llNS7_10__identityEEEvT0_T1_T2_T3_T4_T6_)
        /*00f8*/ 	.word	0x00000000


	//----- nvinfo : EIATTR_REGCOUNT
	.align		4
.L_86:
        /*00fc*/ 	.byte	0x04, 0x2f
        /*00fe*/ 	.short	(.L_88 - .L_87)
	.align		4
.L_87:
        /*0100*/ 	.word	index@(_ZN3cub18CUB_300001_SM_10006detail10radix_sort31DeviceRadixSortSingleTileKernelINS1_5radix10policy_hubIfiyE10Policy1000ELNS0_9SortOrderE1EfiyNS1_21identity_decomposer_tEEEvPKT1_PSA_PKT2_PSE_T3_iiT4_)
        /*0104*/ 	.word	0x00000097


	//----- nvinfo : EIATTR_FRAME_SIZE
	.align		4
.L_88:
        /*0108*/ 	.byte	0x04, 0x11
        /*010a*/ 	.short	(.L_90 - .L_89)
	.align		4
.L_89:
        /*010c*/ 	.word	index@(_ZN3cub18CUB_300001_SM_10006detail10radix_sort31DeviceRadixSortSingleTileKernelINS1_5radix10policy_hubIfiyE10Policy1000ELNS0_9SortOrderE1EfiyNS1_21identity_decomposer_tEEEvPKT1_PSA_PKT2_PSE_T3_iiT4_)
        /*0110*/ 	.word	0x00000000


	//----- nvinfo : EIATTR_REGCOUNT
	.align		4
.L_90:
        /*0114*/ 	.byte	0x04, 0x2f
        /*0116*/ 	.short	(.L_92 - .L_91)
	.align		4
.L_91:
        /*0118*/ 	.word	index@(_ZN3cub18CUB_300001_SM_10006detail10radix_sort30DeviceRadixSortHistogramKernelINS1_5radix10policy_hubIfiyE10Policy1000ELNS0_9SortOrderE1EfyNS1_21identity_decomposer_tEEEvPT2_PKT1_SA_iiT3_)
        /*011c*/ 	.word	0x00000020


	//----- nvinfo : EIATTR_FRAME_SIZE
	.align		4
.L_92:
        /*0120*/ 	.byte	0x04, 0x11
        /*0122*/ 	.short	(.L_94 - .L_93)
	.align		4
.L_93:
        /*0124*/ 	.word	index@(_ZN3cub18CUB_300001_SM_10006detail10radix_sort30DeviceRadixSortHistogramKernelINS1_5radix10policy_hubIfiyE10Policy1000ELNS0_9SortOrderE1EfyNS1_21identity_decomposer_tEEEvPT2_PKT1_SA_iiT3_)
        /*0128*/ 	.word	0x00000000


	//----- nvinfo : EIATTR_REGCOUNT
	.align		4
.L_94:
        /*012c*/ 	.byte	0x04, 0x2f
        /*012e*/ 	.short	(.L_96 - .L_95)
	.align		4
.L_95:
        /*0130*/ 	.word	index@(_ZN3cub18CUB_300001_SM_10006detail10radix_sort33DeviceRadixSortExclusiveSumKernelINS1_5radix10policy_hubIfiyE10Policy1000EyEEvPT0_)
        /*0134*/ 	.word	0x00000020


	//----- nvinfo : EIATTR_FRAME_SIZE
	.align		4
.L_96:
        /*0138*/ 	.byte	0x04, 0x11
        /*013a*/ 	.short	(.L_98 - .L_97)
	.align		4
.L_97:
        /*013c*/ 	.word	index@(_ZN3cub18CUB_300001_SM_10006detail10radix_sort33DeviceRadixSortExclusiveSumKernelINS1_5radix10policy_hubIfiyE10Policy1000EyEEvPT0_)
        /*0140*/ 	.word	0x00000000


	//----- nvinfo : EIATTR_REGCOUNT
	.align		4
.L_98:
        /*0144*/ 	.byte	0x04, 0x2f
        /*0146*/ 	.short	(.L_100 - .L_99)
	.align		4
.L_99:
        /*0148*/ 	.word	index@(_ZN3cub18CUB_300001_SM_10006detail10radix_sort29DeviceRadixSortOnesweepKernelINS1_5radix10policy_hubIfiyE10Policy1000ELNS0_9SortOrderE1EfiyiiNS1_21identity_decomposer_tEEEvPT5_SB_PT3_PKSC_PT1_PKSG_PT2_PKSK_T4_iiT6_)
        /*014c*/ 	.word	0x00000048


	//----- nvinfo : EIATTR_FRAME_SIZE
	.align		4
.L_100:
        /*0150*/ 	.byte	0x04, 0x11
        /*0152*/ 	.short	(.L_102 - .L_101)
	.align		4
.L_101:
        /*0154*/ 	.word	index@(_ZN3cub18CUB_300001_SM_10006detail10radix_sort29DeviceRadixSortOnesweepKernelINS1_5radix10policy_hubIfiyE10Policy1000ELNS0_9SortOrderE1EfiyiiNS1_21identity_decomposer_tEEEvPT5_SB_PT3_PKSC_PT1_PKSG_PT2_PKSK_T4_iiT6_)
        /*0158*/ 	.word	0x00000000


	//----- nvinfo : EIATTR_REGCOUNT
	.align		4
.L_102:
        /*015c*/ 	.byte	0x04, 0x2f
        /*015e*/ 	.short	(.L_104 - .L_103)
	.align		4
.L_103:
        /*0160*/ 	.word	index@(_ZN3cub18CUB_300001_SM_10006detail10radix_sort31DeviceRadixSortSingleTileKernelINS1_5radix10policy_hubIffyE10Policy1000ELNS0_9SortOrderE1EffyNS1_21identity_decomposer_tEEEvPKT1_PSA_PKT2_PSE_T3_iiT4_)
        /*0164*/ 	.word	0x00000097


	//----- nvinfo : EIATTR_FRAME_SIZE
	.align		4
.L_104:
        /*0168*/ 	.byte	0x04, 0x11
        /*016a*/ 	.short	(.L_106 - .L_105)
	.align		4
.L_105:
        /*016c*/ 	.word	index@(_ZN3cub18CUB_300001_SM_10006detail10radix_sort31DeviceRadixSortSingleTileKernelINS1_5radix10policy_hubIffyE10Policy1000ELNS0_9SortOrderE1EffyNS1_21identity_decomposer_tEEEvPKT1_PSA_PKT2_PSE_T3_iiT4_)
        /*0170*/ 	.word	0x00000000


	//----- nvinfo : EIATTR_REGCOUNT
	.align		4
.L_106:
        /*0174*/ 	.byte	0x04, 0x2f
        /*0176*/ 	.short	(.L_108 - .L_107)
	.align		4
.L_107:
        /*0178*/ 	.word	index@(_ZN3cub18CUB_300001_SM_10006detail10radix_sort30DeviceRadixSortHistogramKernelINS1_5radix10policy_hubIffyE10Policy1000ELNS0_9SortOrderE1EfyNS1_21identity_decomposer_tEEEvPT2_PKT1_SA_iiT3_)
        /*017c*/ 	.word	0x00000020


	//----- nvinfo : EIATTR_FRAME_SIZE
	.align		4
.L_108:
        /*0180*/ 	.byte	0x04, 0x11
        /*0182*/ 	.short	(.L_110 - .L_109)
	.align		4
.L_109:
        /*0184*/ 	.word	index@(_ZN3cub18CUB_300001_SM_10006detail10radix_sort30DeviceRadixSortHistogramKernelINS1_5radix10policy_hubIffyE10Policy1000ELNS0_9SortOrderE1EfyNS1_21identity_decomposer_tEEEvPT2_PKT1_SA_iiT3_)
        /*0188*/ 	.word	0x00000000


	//----- nvinfo : EIATTR_REGCOUNT
	.align		4
.L_110:
        /*018c*/ 	.byte	0x04, 0x2f
        /*018e*/ 	.short	(.L_112 - .L_111)
	.align		4
.L_111:
        /*0190*/ 	.word	index@(_ZN3cub18CUB_300001_SM_10006detail10radix_sort33DeviceRadixSortExclusiveSumKernelINS1_5radix10policy_hubIffyE10Policy1000EyEEvPT0_)
        /*0194*/ 	.word	0x00000020


	//----- nvinfo : EIATTR_FRAME_SIZE
	.align		4
.L_112:
        /*0198*/ 	.byte	0x04, 0x11
        /*019a*/ 	.short	(.L_114 - .L_113)
	.align		4
.L_113:
        /*019c*/ 	.word	index@(_ZN3cub18CUB_300001_SM_10006detail10radix_sort33DeviceRadixSortExclusiveSumKernelINS1_5radix10policy_hubIffyE10Policy1000EyEEvPT0_)
        /*01a0*/ 	.word	0x00000000


	//----- nvinfo : EIATTR_REGCOUNT
	.align		4
.L_114:
        /*01a4*/ 	.byte	0x04, 0x2f
        /*01a6*/ 	.short	(.L_116 - .L_115)
	.align		4
.L_115:
        /*01a8*/ 	.word	index@(_ZN3cub18CUB_300001_SM_10006detail10radix_sort29DeviceRadixSortOnesweepKernelINS1_5radix10policy_hubIffyE10Policy1000ELNS0_9SortOrderE1EffyiiNS1_21identity_decomposer_tEEEvPT5_SB_PT3_PKSC_PT1_PKSG_PT2_PKSK_T4_iiT6_)
        /*01ac*/ 	.word	0x00000048


	//----- nvinfo : EIATTR_FRAME_SIZE
	.align		4
.L_116:
        /*01b0*/ 	.byte	0x04, 0x11
        /*01b2*/ 	.short	(.L_118 - .L_117)
	.align		4
.L_117:
        /*01b4*/ 	.word	index@(_ZN3cub18CUB_300001_SM_10006detail10radix_sort29DeviceRadixSortOnesweepKernelINS1_5radix10policy_hubIffyE10Policy1000ELNS0_9SortOrderE1EffyiiNS1_21identity_decomposer_tEEEvPT5_SB_PT3_PKSC_PT1_PKSG_PT2_PKSK_T4_iiT6_)
        /*01b8*/ 	.word	0x00000000


	//----- nvinfo : EIATTR_MIN_STACK_SIZE
	.align		4
.L_118:
        /*01bc*/ 	.byte	0x04, 0x12
        /*01be*/ 	.short	(.L_120 - .L_119)
	.align		4
.L_119:
        /*01c0*/ 	.word	index@(_ZN3cub18CUB_300001_SM_10006detail10radix_sort29DeviceRadixSortOnesweepKernelINS1_5radix10policy_hubIffyE10Policy1000ELNS0_9SortOrderE1EffyiiNS1_21identity_decomposer_tEEEvPT5_SB_PT3_PKSC_PT1_PKSG_PT2_PKSK_T4_iiT6_)
        /*01c4*/ 	.word	0x00000000


	//----- nvinfo : EIATTR_MIN_STACK_SIZE
	.align		4
.L_120:
        /*01c8*/ 	.byte	0x04, 0x12
        /*01ca*/ 	.short	(.L_122 - .L_121)
	.align		4
.L_121:
        /*01cc*/ 	.word	index@(_ZN3cub18CUB_300001_SM_10006detail10radix_sort33DeviceRadixSortExclusiveSumKernelINS1_5radix10policy_hubIffyE10Policy1000EyEEvPT0_)
        /*01d0*/ 	.word	0x00000000


	//----- nvinfo : EIATTR_MIN_STACK_SIZE
	.align		4
.L_122:
        /*01d4*/ 	.byte	0x04, 0x12
        /*01d6*/ 	.short	(.L_124 - .L_123)
	.align		4
.L_123:
        /*01d8*/ 	.word	index@(_ZN3cub18CUB_300001_SM_10006detail10radix_sort30DeviceRadixSortHistogramKernelINS1_5radix10policy_hubIffyE10Policy1000ELNS0_9SortOrderE1EfyNS1_21identity_decomposer_tEEEvPT2_PKT1_SA_iiT3_)
        /*01dc*/ 	.word	0x00000000


	//----- nvinfo : EIATTR_MIN_STACK_SIZE
	.align		4
.L_124:
        /*01e0*/ 	.byte	0x04, 0x12
        /*01e2*/ 	.short	(.L_126 - .L_125)
	.align		4
.L_125:
        /*01e4*/ 	.word	index@(_ZN3cub18CUB_300001_SM_10006detail10radix_sort31DeviceRadixSortSingleTileKernelINS1_5radix10policy_hubIffyE10Policy1000ELNS0_9SortOrderE1EffyNS1_21identity_decomposer_tEEEvPKT1_PSA_PKT2_PSE_T3_iiT4_)
        /*01e8*/ 	.word	0x00000000


	//----- nvinfo : EIATTR_MIN_STACK_SIZE
	.align		4
.L_126:
        /*01ec*/ 	.byte	0x04, 0x12
        /*01ee*/ 	.short	(.L_128 - .L_127)
	.align		4
.L_127:
        /*01f0*/ 	.word	index@(_ZN3cub18CUB_300001_SM_10006detail10radix_sort29DeviceRadixSortOnesweepKernelINS1_5radix10policy_hubIfiyE10Policy1000ELNS0_9SortOrderE1EfiyiiNS1_21identity_decomposer_tEEEvPT5_SB_PT3_PKSC_PT1_PKSG_PT2_PKSK_T4_iiT6_)
        /*01f4*/ 	.word	0x00000000


	//----- nvinfo : EIATTR_MIN_STACK_SIZE
	.align		4
.L_128:
        /*01f8*/ 	.byte	0x04, 0x12
        /*01fa*/ 	.short	(.L_130 - .L_129)
	.align		4
.L_129:
        /*01fc*/ 	.word	index@(_ZN3cub18CUB_300001_SM_10006detail10radix_sort33DeviceRadixSortExclusiveSumKernelINS1_5radix10policy_hubIfiyE10Policy1000EyEEvPT0_)
        /*0200*/ 	.word	0x00000000


	//----- nvinfo : EIATTR_MIN_STACK_SIZE
	.align		4
.L_130:
        /*0204*/ 	.byte	0x04, 0x12
        /*0206*/ 	.short	(.L_132 - .L_131)
	.align		4
.L_131:
        /*0208*/ 	.word	index@(_ZN3cub18CUB_300001_SM_10006detail10radix_sort30DeviceRadixSortHistogramKernelINS1_5radix10policy_hubIfiyE10Policy1000ELNS0_9SortOrderE1EfyNS1_21identity_decomposer_tEEEvPT2_PKT1_SA_iiT3_)
        /*020c*/ 	.word	0x00000000


	//----- nvinfo : EIATTR_MIN_STACK_SIZE
	.align		4
.L_132:
        /*0210*/ 	.byte	0x04, 0x12
        /*0212*/ 	.short	(.L_134 - .L_133)
	.align		4
.L_133:
        /*0214*/ 	.word	index@(_ZN3cub18CUB_300001_SM_10006detail10radix_sort31DeviceRadixSortSingleTileKernelINS1_5radix10policy_hubIfiyE10Policy1000ELNS0_9SortOrderE1EfiyNS1_21identity_decomposer_tEEEvPKT1_PSA_PKT2_PSE_T3_iiT4_)
        /*0218*/ 	.word	0x00000000


	//----- nvinfo : EIATTR_MIN_STACK_SIZE
	.align		4
.L_134:
        /*021c*/ 	.byte	0x04, 0x12
        /*021e*/ 	.short	(.L_136 - .L_135)
	.align		4
.L_135:
        /*0220*/ 	.word	index@(_ZN3cub18CUB_300001_SM_10006detail6reduce28DeviceReduceSingleTileKernelINS2_10policy_hubIlyN4cuda3std3__44plusIlEEE10Policy1000EPlSC_iS9_llNS7_10__identityEEEvT0_T1_T2_T3_T4_T6_)
        /*0224*/ 	.word	0x00000000


	//----- nvinfo : EIATTR_MIN_STACK_SIZE
	.align		4
.L_136:
        /*0228*/ 	.byte	0x04, 0x12
        /*022a*/ 	.short	(.L_138 - .L_137)
	.align		4
.L_137:
        /*022c*/ 	.word	index@(_ZN3cub18CUB_300001_SM_10006detail6reduce18DeviceReduceKernelINS2_10policy_hubIlyN4cuda3std3__44plusIlEEE10Policy1000EN6thrust24THRUST_300001_SM_1000_NS18transform_iteratorINSD_6detail14equal_to_valueIiEENSF_15normal_iteratorINSD_10device_ptrIiEEEEllEEyS9_lNS7_10__identityEEEvT0_PT3_T1_NS0_13GridEvenShareISR_EET2_T4_)
        /*0230*/ 	.word	0x00000000


	//----- nvinfo : EIATTR_MIN_STACK_SIZE
	.align		4
.L_138:
        /*0234*/ 	.byte	0x04, 0x12
        /*0236*/ 	.short	(.L_140 - .L_139)
	.align		4
.L_139:
        /*0238*/ 	.word	index@(_ZN3cub18CUB_300001_SM_10006detail6reduce28DeviceReduceSingleTileKernelINS2_10policy_hubIlyN4cuda3std3__44plusIlEEE10Policy1000EN6thrust24THRUST_300001_SM_1000_NS18transform_iteratorINSD_6detail14equal_to_valueIiEENSF_15normal_iteratorINSD_10device_ptrIiEEEEllEEPlyS9_llNS7_10__identityEEEvT0_T1_T2_T3_T4_T6_)
        /*023c*/ 	.word	0x00000000


	//----- nvinfo : EIATTR_MIN_STACK_SIZE
	.align		4
.L_140:
        /*0240*/ 	.byte	0x04, 0x12
        /*0242*/ 	.short	(.L_142 - .L_141)
	.align		4
.L_141:
        /*0244*/ 	.word	index@(_ZN3cub18CUB_300001_SM_10006detail6reduce28DeviceReduceSingleTileKernelINS2_10policy_hubIljN4cuda3std3__44plusIlEEE10Policy1000EPlSC_iS9_llNS7_10__identityEEEvT0_T1_T2_T3_T4_T6_)
        /*0248*/ 	.word	0x00000000


	//----- nvinfo : EIATTR_MIN_STACK_SIZE
	.align		4
.L_142:
        /*024c*/ 	.byte	0x04, 0x12
        /*024e*/ 	.short	(.L_144 - .L_143)
	.align		4
.L_143:
        /*0250*/ 	.word	index@(_ZN3cub18CUB_300001_SM_10006detail6reduce18DeviceReduceKernelINS2_10policy_hubIljN4cuda3std3__44plusIlEEE10Policy1000EN6thrust24THRUST_300001_SM_1000_NS18transform_iteratorINSD_6detail14equal_to_valueIiEENSF_15normal_iteratorINSD_10device_ptrIiEEEEllEEjS9_lNS7_10__identityEEEvT0_PT3_T1_NS0_13GridEvenShareISR_EET2_T4_)
        /*0254*/ 	.word	0x00000000


	//----- nvinfo : EIATTR_MIN_STACK_SIZE
	.align		4
.L_144:
        /*0258*/ 	.byte	0x04, 0x12
        /*025a*/ 	.short	(.L_146 - .L_145)
	.align		4
.L_145:
        /*025c*/ 	.word	index@(_ZN3cub18CUB_300001_SM_10006detail6reduce28DeviceReduceSingleTileKernelINS2_10policy_hubIljN4cuda3std3__44plusIlEEE10Policy1000EN6thrust24THRUST_300001_SM_1000_NS18transform_iteratorINSD_6detail14equal_to_valueIiEENSF_15normal_iteratorINSD_10device_ptrIiEEEEllEEPljS9_llNS7_10__identityEEEvT0_T1_T2_T3_T4_T6_)
        /*0260*/ 	.word	0x00000000


	//----- nvinfo : EIATTR_MIN_STACK_SIZE
	.align		4
.L_146:
        /*0264*/ 	.byte	0x04, 0x12
        /*0266*/ 	.short	(.L_148 - .L_147)
	.align		4
.L_147:
        /*0268*/ 	.word	index@(_ZN3cub18CUB_300001_SM_10006detail8for_each13static_kernelINS2_12policy_hub_t12policy_500_tElN6thrust24THRUST_300001_SM_1000_NS8cuda_cub10__tabulate7functorINS7_6detail15normal_iteratorINS7_10device_ptrIiEEEENS7_6system6detail7generic6detail22compute_sequence_valueIivEElEEEEvT0_T1_)
        /*026c*/ 	.word	0x00000000


	//----- nvinfo : EIATTR_MIN_STACK_SIZE
	.align		4
.L_148:
        /*0270*/ 	.byte	0x04, 0x12
        /*0272*/ 	.short	(.L_150 - .L_149)
	.align		4
.L_149:
        /*0274*/ 	.word	index@(_ZN3cub18CUB_300001_SM_10006detail8for_each13static_kernelINS2_12policy_hub_t12policy_500_tEmN6thrust24THRUST_300001_SM_1000_NS8cuda_cub20__uninitialized_fill7functorINS7_10device_ptrIiEEiEEEEvT0_T1_)
        /*0278*/ 	.word	0x00000000


	//----- nvinfo : EIATTR_MIN_STACK_SIZE
	.align		4
.L_150:
        /*027c*/ 	.byte	0x04, 0x12
        /*027e*/ 	.short	(.L_152 - .L_151)
	.align		4
.L_151:
        /*0280*/ 	.word	index@(_ZN3cub18CUB_300001_SM_10006detail11EmptyKernelIvEEvv)
        /*0284*/ 	.word	0x00000000


	//----- nvinfo : EIATTR_MIN_STACK_SIZE
	.align		4
.L_152:
        /*0288*/ 	.byte	0x04, 0x12
        /*028a*/ 	.short	(.L_154 - .L_153)
	.align		4
.L_153:
        /*028c*/ 	.word	index@(_Z11computerNMSPfPiS0_ifi)
        /*0290*/ 	.word	0x00000000
.L_154:


//--------------------- .nv.compat                --------------------------
	.section	.nv.compat,"",@"SHT_CUDA_COMPAT_INFO"
	.align	4
        /*0000*/ 	.byte	0x02, 0x09, 0x00, 0x00, 0x02, 0x02, 0x01, 0x00, 0x02, 0x05, 0x05, 0x00, 0x03, 0x07, 0x01, 0x01
        /*0010*/ 	.byte	0x02, 0x03, 0x00, 0x00, 0x02, 0x06, 0x01, 0x00, 0x04, 0x0b, 0x08, 0x00, 0x01, 0x00, 0x00, 0x00
        /*0020*/ 	.byte	0x00, 0x00, 0x00, 0x00


//--------------------- .nv.info._ZN3cub18CUB_300001_SM_10006detail10radix_sort29DeviceRadixSortOnesweepKernelINS1_5radix10policy_hubIffyE10Policy1000ELNS0_9SortOrderE1EffyiiNS1_21identity_decomposer_tEEEvPT5_SB_PT3_PKSC_PT1_PKSG_PT2_PKSK_T4_iiT6_ --------------------------
	.section	.nv.info._ZN3cub18CUB_300001_SM_10006detail10radix_sort29DeviceRadixSortOnesweepKernelINS1_5radix10policy_hubIffyE10Policy1000ELNS0_9SortOrderE1EffyiiNS1_21identity_decomposer_tEEEvPT5_SB_PT3_PKSC_PT1_PKSG_PT2_PKSK_T4_iiT6_,"",@"SHT_CUDA_INFO"
	.sectionflags	@""
	.align	4


	//----- nvinfo : EIATTR_CUDA_API_VERSION
	.align		4
        /*0000*/ 	.byte	0x04, 0x37
        /*0002*/ 	.short	(.L_156 - .L_155)
.L_155:
        /*0004*/ 	.word	0x00000082


	//----- nvinfo : EIATTR_KPARAM_INFO
	.align		4
.L_156:
        /*0008*/ 	.byte	0x04, 0x17
        /*000a*/ 	.short	(.L_158 - .L_157)
.L_157:
        /*000c*/ 	.word	0x00000000
        /*0010*/ 	.short	0x000b
        /*0012*/ 	.short	0x004c
        /*0014*/ 	.byte	0x00, 0xf0, 0x05, 0x00


	//----- nvinfo : EIATTR_KPARAM_INFO
	.align		4
.L_158:
        /*0018*/ 	.byte	0x04, 0x17
        /*001a*/ 	.short	(.L_160 - .L_159)
.L_159:
        /*001c*/ 	.word	0x00000000
        /*0020*/ 	.short	0x000a
        /*0022*/ 	.short	0x0048
        /*0024*/ 	.byte	0x00, 0xf0, 0x11, 0x00


	//----- nvinfo : EIATTR_KPARAM_INFO
	.align		4
.L_160:
        /*0028*/ 	.byte	0x04, 0x17
        /*002a*/ 	.short	(.L_162 - .L_161)
.L_161:
        /*002c*/ 	.word	0x00000000
        /*0030*/ 	.short	0x0009
        /*0032*/ 	.short	0x0044
        /*0034*/ 	.byte	0x00, 0xf0, 0x11, 0x00


	//----- nvinfo : EIATTR_KPARAM_INFO
	.align		4
.L_162:
        /*0038*/ 	.byte	0x04, 0x17
        /*003a*/ 	.short	(.L_164 - .L_163)
.L_163:
        /*003c*/ 	.word	0x00000000
        /*0040*/ 	.short	0x0008
        /*0042*/ 	.short	0x0040
        /*0044*/ 	.byte	0x00, 0xf0, 0x11, 0x00


	//----- nvinfo : EIATTR_KPARAM_INFO
	.align		4
.L_164:
        /*0048*/ 	.byte	0x04, 0x17
        /*004a*/ 	.short	(.L_166 - .L_165)
.L_165:
        /*004c*/ 	.word	0x00000000
        /*0050*/ 	.short	0x0007
        /*0052*/ 	.short	0x0038
        /*0054*/ 	.byte	0x00, 0xf5, 0x21, 0x00


	//----- nvinfo : EIATTR_KPARAM_INFO
	.align		4
.L_166:
        /*0058*/ 	.byte	0x04, 0x17
        /*005a*/ 	.short	(.L_168 - .L_167)
.L_167:
        /*005c*/ 	.word	0x00000000
        /*0060*/ 	.short	0x0006
        /*0062*/ 	.short	0x0030
        /*0064*/ 	.byte	0x00, 0xf5, 0x21, 0x00


	//----- nvinfo : EIATTR_KPARAM_INFO
	.align		4
.L_168:
        /*0068*/ 	.byte	0x04, 0x17
        /*006a*/ 	.short	(.L_170 - .L_169)
.L_169:
        /*006c*/ 	.word	0x00000000
        /*0070*/ 	.short	0x0005
        /*0072*/ 	.short	0x0028
        /*0074*/ 	.byte	0x00, 0xf5, 0x21, 0x00


	//----- nvinfo : EIATTR_KPARAM_INFO
	.align		4
.L_170:
        /*0078*/ 	.byte	0x04, 0x17
        /*007a*/ 	.short	(.L_172 - .L_171)
.L_171:
        /*007c*/ 	.word	0x00000000
        /*0080*/ 	.short	0x0004
        /*0082*/ 	.short	0x0020
        /*0084*/ 	.byte	0x00, 0xf5, 0x21, 0x00


	//----- nvinfo : EIATTR_KPARAM_INFO
	.align		4
.L_172:
        /*0088*/ 	.byte	0x04, 0x17
        /*008a*/ 	.short	(.L_174 - .L_173)
.L_173:
        /*008c*/ 	.word	0x00000000
        /*0090*/ 	.short	0x0003
        /*0092*/ 	.short	0x0018
        /*0094*/ 	.byte	0x00, 0xf5, 0x21, 0x00


	//----- nvinfo : EIATTR_KPARAM_INFO
	.align		4
.L_174:
        /*0098*/ 	.byte	0x04, 0x17
        /*009a*/ 	.short	(.L_176 - .L_175)
.L_175:
        /*009c*/ 	.word	0x00000000
        /*00a0*/ 	.short	0x0002
        /*00a2*/ 	.short	0x0010
        /*00a4*/ 	.byte	0x00, 0xf5, 0x21, 0x00


	//----- nvinfo : EIATTR_KPARAM_INFO
	.align		4
.L_176:
        /*00a8*/ 	.byte	0x04, 0x17
        /*00aa*/ 	.short	(.L_178 - .L_177)
.L_177:
        /*00ac*/ 	.word	0x00000000
        /*00b0*/ 	.short	0x0001
        /*00b2*/ 	.short	0x0008
        /*00b4*/ 	.byte	0x00, 0xf5, 0x21, 0x00


	//----- nvinfo : EIATTR_KPARAM_INFO
	.align		4
.L_178:
        /*00b8*/ 	.byte	0x04, 0x17
        /*00ba*/ 	.short	(.L_180 - .L_179)
.L_179:
        /*00bc*/ 	.word	0x00000000
        /*00c0*/ 	.short	0x0000
        /*00c2*/ 	.short	0x0000
        /*00c4*/ 	.byte	0x00, 0xf5, 0x21, 0x00


	//----- nvinfo : EIATTR_SPARSE_MMA_MASK
	.align		4
.L_180:
        /*00c8*/ 	.byte	0x03, 0x50
        /*00ca*/ 	.short	0x0000


	//----- nvinfo : EIATTR_MAXREG_COUNT
	.align		4
        /*00cc*/ 	.byte	0x03, 0x1b
        /*00ce*/ 	.short	0x00a8


	//----- nvinfo : EIATTR_NUM_BARRIERS
	.align		4
        /*00d0*/ 	.byte	0x02, 0x4c
        /*00d2*/ 	.byte	0x01
	.zero		1


	//----- nvinfo : EIATTR_MERCURY_ISA_VERSION
	.align		4
        /*00d4*/ 	.byte	0x03, 0x5f
        /*00d6*/ 	.short	0x0101


	//----- nvinfo : EIATTR_COOP_GROUP_MASK_REGIDS
	.align		4
        /*00d8*/ 	.byte	0x04, 0x29
        /*00da*/ 	.short	(.L_182 - .L_181)


	//   ....[0]....
.L_181:
        /*00dc*/ 	.word	0xffffffff


	//   ....[1]....
        /*00e0*/ 	.word	0x05000004


	//   ....[2]....
        /*00e4*/ 	.word	0xffffffff


	//   ....[3]....
        /*00e8*/ 	.word	0xffffffff


	//   ....[4]....
        /*00ec*/ 	.word	0xffffffff


	//   ....[5]....
        /*00f0*/ 	.word	0xffffffff


	//   ....[6]....
        /*00f4*/ 	.word	0xffffffff


	//   ....[7]....
        /*00f8*/ 	.word	0xffffffff


	//   ....[8]....
        /*00fc*/ 	.word	0xffffffff


	//   ....[9]....
        /*0100*/ 	.word	0xffffffff


	//   ....[10]....
        /*0104*/ 	.word	0xffffffff


	//   ....[11]....
        /*0108*/ 	.word	0xffffffff


	//   ....[12]....
        /*010c*/ 	.word	0xffffffff


	//   ....[13]....
        /*0110*/ 	.word	0xffffffff


	//   ....[14]....
        /*0114*/ 	.word	0xffffffff


	//   ....[15]....
        /*0118*/ 	.word	0xffffffff


	//   ....[16]....
        /*011c*/ 	.word	0xffffffff


	//   ....[17]....
        /*0120*/ 	.word	0xffffffff


	//   ....[18]....
        /*0124*/ 	.word	0xffffffff


	//   ....[19]....
        /*0128*/ 	.word	0xffffffff


	//   ....[20]....
        /*012c*/ 	.word	0xffffffff


	//   ....[21]....
        /*0130*/ 	.word	0xffffffff


	//   ....[22]....
        /*0134*/ 	.word	0xffffffff


	//   ....[23]....
        /*0138*/ 	.word	0xffffffff


	//   ....[24]....
        /*013c*/ 	.word	0xffffffff


	//   ....[25]....
        /*0140*/ 	.word	0xffffffff


	//   ....[26]....
        /*0144*/ 	.word	0xffffffff


	//   ....[27]....
        /*0148*/ 	.word	0xffffffff


	//   ....[28]....
        /*014c*/ 	.word	0xffffffff


	//   ....[29]....
        /*0150*/ 	.word	0xffffffff


	//   ....[30]....
        /*0154*/ 	.word	0xffffffff


	//   ....[31]....
        /*0158*/ 	.word	0xffffffff


	//   ....[32]....
        /*015c*/ 	.word	0xffffffff


	//   ....[33]....
        /*0160*/ 	.word	0xffffffff


	//   ....[34]....
        /*0164*/ 	.word	0xffffffff


	//   ....[35]....
        /*0168*/ 	.word	0xffffffff


	//   ....[36]....
        /*016c*/ 	.word	0xffffffff


	//   ....[37]....
        /*0170*/ 	.word	0xffffffff


	//   ....[38]....
        /*0174*/ 	.word	0xffffffff


	//   ....[39]....
        /*0178*/ 	.word	0xffffffff


	//   ....[40]....
        /*017c*/ 	.word	0xffffffff


	//   ....[41]....
        /*0180*/ 	.word	0xffffffff


	//   ....[42]....
        /*0184*/ 	.word	0xffffffff


	//   ....[43]....
        /*0188*/ 	.word	0xffffffff


	//   ....[44]....
        /*018c*/ 	.word	0xffffffff


	//   ....[45]....
        /*0190*/ 	.word	0xffffffff


	//   ....[46]....
        /*0194*/ 	.word	0xffffffff


	//   ....[47]....
        /*0198*/ 	.word	0xffffffff


	//   ....[48]....
        /*019c*/ 	.word	0xffffffff


	//   ....[49]....
        /*01a0*/ 	.word	0xffffffff


	//   ....[50]....
        /*01a4*/ 	.word	0xffffffff


	//   ....[51]....
        /*01a8*/ 	.word	0xffffffff


	//   ....[52]....
        /*01ac*/ 	.word	0xffffffff


	//   ....[53]....
        /*01b0*/ 	.word	0xffffffff


	//   ....[54]....
        /*01b4*/ 	.word	0xffffffff


	//   ....[55]....
        /*01b8*/ 	.word	0xffffffff


	//   ....[56]....
        /*01bc*/ 	.word	0xffffffff


	//   ....[57]....
        /*01c0*/ 	.word	0xffffffff


	//   ....[58]....
        /*01c4*/ 	.word	0xffffffff


	//   ....[59]....
        /*01c8*/ 	.word	0xffffffff


	//   ....[60]....
        /*01cc*/ 	.word	0xffffffff


	//   ....[61]....
        /*01d0*/ 	.word	0xffffffff


	//   ....[62]....
        /*01d4*/ 	.word	0xffffffff


	//   ....[63]....
        /*01d8*/ 	.word	0xffffffff


	//   ....[64]....
        /*01dc*/ 	.word	0xffffffff


	//   ....[65]....
        /*01e0*/ 	.word	0xffffffff


	//   ....[66]....
        /*01e4*/ 	.word	0xffffffff


	//   ....[67]....
        /*01e8*/ 	.word	0xffffffff


	//   ....[68]....
        /*01ec*/ 	.word	0xffffffff


	//   ....[69]....
        /*01f0*/ 	.word	0xffffffff


	//   ....[70]....
        /*01f4*/ 	.word	0xffffffff


	//   ....[71]....
        /*01f8*/ 	.word	0xffffffff


	//   ....[72]....
        /*01fc*/ 	.word	0xffffffff


	//   ....[73]....
        /*0200*/ 	.word	0xffffffff


	//   ....[74]....
        /*0204*/ 	.word	0xffffffff


	//   ....[75]....
        /*0208*/ 	.word	0xffffffff


	//   ....[76]....
        /*020c*/ 	.word	0xffffffff


	//   ....[77]....
        /*0210*/ 	.word	0xffffffff


	//   ....[78]....
        /*0214*/ 	.word	0xffffffff


	//   ....[79]....
        /*0218*/ 	.word	0xffffffff


	//   ....[80]....
        /*021c*/ 	.word	0xffffffff


	//   ....[81]....
        /*0220*/ 	.word	0xffffffff


	//   ....[82]....
        /*0224*/ 	.word	0xffffffff


	//   ....[83]....
        /*0228*/ 	.word	0xffffffff


	//   ....[84]....
        /*022c*/ 	.word	0xffffffff


	//   ....[85]....
        /*0230*/ 	.word	0xffffffff


	//   ....[86]....
        /*0234*/ 	.word	0xffffffff


	//   ....[87]....
        /*0238*/ 	.word	0xffffffff


	//   ....[88]....
        /*023c*/ 	.word	0xffffffff


	//   ....[89]....
        /*0240*/ 	.word	0xffffffff


	//   ....[90]....
        /*0244*/ 	.word	0xffffffff


	//   ....[91]....
        /*0248*/ 	.word	0xffffffff


	//   ....[92]....
        /*024c*/ 	.word	0xffffffff


	//   ....[93]....
        /*0250*/ 	.word	0xffffffff


	//   ....[94]....
        /*0254*/ 	.word	0xffffffff


	//   ....[95]....
        /*0258*/ 	.word	0xffffffff


	//   ....[96]....
        /*025c*/ 	.word	0xffffffff


	//   ....[97]....
        /*0260*/ 	.word	0xffffffff


	//   ....[98]....
        /*0264*/ 	.word	0xffffffff


	//   ....[99]....
        /*0268*/ 	.word	0xffffffff


	//   ....[100]....
        /*026c*/ 	.word	0xffffffff


	//   ....[101]....
        /*0270*/ 	.word	0xffffffff


	//   ....[102]....
        /*0274*/ 	.word	0xffffffff


	//   ....[103]....
        /*0278*/ 	.word	0xffffffff


	//   ....[104]....
        /*027c*/ 	.word	0xffffffff


	//   ....[105]....
        /*0280*/ 	.word	0xffffffff


	//   ....[106]....
        /*0284*/ 	.word	0xffffffff


	//   ....[107]....
        /*0288*/ 	.word	0xffffffff


	//   ....[108]....
        /*028c*/ 	.word	0xffffffff


	//   ....[109]....
        /*0290*/ 	.word	0xffffffff


	//   ....[110]....
        /*0294*/ 	.word	0xffffffff


	//   ....[111]....
        /*0298*/ 	.word	0xffffffff


	//   ....[112]....
        /*029c*/ 	.word	0xffffffff


	//   ....[113]....
        /*02a0*/ 	.word	0xffffffff


	//   ....[114]....
        /*02a4*/ 	.word	0xffffffff


	//   ....[115]....
        /*02a8*/ 	.word	0xffffffff


	//   ....[116]....
        /*02ac*/ 	.word	0xffffffff


	//   ....[117]....
        /*02b0*/ 	.word	0xffffffff


	//   ....[118]....
        /*02b4*/ 	.word	0xffffffff


	//   ....[119]....
        /*02b8*/ 	.word	0xffffffff


	//   ....[120]....
        /*02bc*/ 	.word	0xffffffff


	//   ....[121]....
        /*02c0*/ 	.word	0xffffffff


	//   ....[122]....
        /*02c4*/ 	.word	0xffffffff


	//   ....[123]....
        /*02c8*/ 	.word	0xffffffff


	//   ....[124]....
        /*02cc*/ 	.word	0xffffffff


	//   ....[125]....
        /*02d0*/ 	.word	0xffffffff


	//   ....[126]....
        /*02d4*/ 	.word	0xffffffff


	//   ....[127]....
        /*02d8*/ 	.word	0xffffffff


	//   ....[128]....
        /*02dc*/ 	.word	0xffffffff


	//   ....[129]....
        /*02e0*/ 	.word	0xffffffff


	//   ....[130]....
        /*02e4*/ 	.word	0xffffffff


	//   ....[131]....
        /*02e8*/ 	.word	0xffffffff


	//   ....[132]....
        /*02ec*/ 	.word	0xffffffff


	//   ....[133]....
        /*02f0*/ 	.word	0xffffffff


	//   ....[134]....
        /*02f4*/ 	.word	0xffffffff


	//   ....[135]....
        /*02f8*/ 	.word	0xffffffff


	//   ....[136]....
        /*02fc*/ 	.word	0xffffffff


	//   ....[137]....
        /*0300*/ 	.word	0xffffffff


	//   ....[138]....
        /*0304*/ 	.word	0xffffffff


	//   ....[139]....
        /*0308*/ 	.word	0xffffffff


	//   ....[140]....
        /*030c*/ 	.word	0xffffffff


	//   ....[141]....
        /*0310*/ 	.word	0xffffffff


	//   ....[142]....
        /*0314*/ 	.word	0xffffffff


	//   ....[143]....
        /*0318*/ 	.word	0xffffffff


	//   ....[144]....
        /*031c*/ 	.word	0xffffffff


	//   ....[145]....
        /*0320*/ 	.word	0xffffffff


	//   ....[146]....
        /*0324*/ 	.word	0xffffffff


	//   ....[147]....
        /*0328*/ 	.word	0xffffffff


	//   ....[148]....
        /*032c*/ 	.word	0xffffffff


	//   ....[149]....
        /*0330*/ 	.word	0xffffffff


	//   ....[150]....
        /*0334*/ 	.word	0xffffffff


	//   ....[151]....
        /*0338*/ 	.word	0xffffffff


	//   ....[152]....
        /*033c*/ 	.word	0xffffffff


	//   ....[153]....
        /*0340*/ 	.word	0xffffffff


	//   ....[154]....
        /*0344*/ 	.word	0xffffffff


	//   ....[155]....
        /*0348*/ 	.word	0xffffffff


	//   ....[156]....
        /*034c*/ 	.word	0xffffffff


	//   ....[157]....
        /*0350*/ 	.word	0xffffffff


	//   ....[158]....
        /*0354*/ 	.word	0xffffffff


	//   ....[159]....
        /*0358*/ 	.word	0xffffffff


	//   ....[160]....
        /*035c*/ 	.word	0x05000004


	//   ....[161]....
        /*0360*/ 	.word	0xffffffff


	//   ....[162]....
        /*0364*/ 	.word	0xffffffff


	//   ....[163]....
        /*0368*/ 	.word	0xffffffff


	//   ....[164]....
        /*036c*/ 	.word	0xffffffff


	//   ....[165]....
        /*0370*/ 	.word	0xffffffff


	//   ....[166]....
        /*0374*/ 	.word	0xffffffff


	//   ....[167]....
        /*0378*/ 	.word	0xffffffff


	//   ....[168]....
        /*037c*/ 	.word	0xffffffff


	//   ....[169]....
        /*0380*/ 	.word	0xffffffff


	//   ....[170]....
        /*0384*/ 	.word	0xffffffff


	//   ....[171]....
        /*0388*/ 	.word	0xffffffff


	//   ....[172]....
        /*038c*/ 	.word	0xffffffff


	//   ....[173]....
        /*0390*/ 	.word	0xffffffff


	//   ....[174]....
        /*0394*/ 	.word	0xffffffff


	//   ....[175]....
        /*0398*/ 	.word	0xffffffff


	//   ....[176]....
        /*039c*/ 	.word	0xffffffff


	//   ....[177]....
        /*03a0*/ 	.word	0xffffffff


	//   ....[178]....
        /*03a4*/ 	.word	0xffffffff


	//   ....[179]....
        /*03a8*/ 	.word	0xffffffff


	//   ....[180]....
        /*03ac*/ 	.word	0xffffffff


	//   ....[181]....
        /*03b0*/ 	.word	0xffffffff


	//   ....[182]....
        /*03b4*/ 	.word	0xffffffff


	//   ....[183]....
        /*03b8*/ 	.word	0xffffffff


	//   ....[184]....
        /*03bc*/ 	.word	0xffffffff


	//   ....[185]....
        /*03c0*/ 	.word	0xffffffff


	//   ....[186]....
        /*03c4*/ 	.word	0xffffffff


	//   ....[187]....
        /*03c8*/ 	.word	0xffffffff


	//   ....[188]....
        /*03cc*/ 	.word	0xffffffff


	//   ....[189]....
        /*03d0*/ 	.word	0xffffffff


	//   ....[190]....
        /*03d4*/ 	.word	0xffffffff


	//   ....[191]....
        /*03d8*/ 	.word	0xffffffff


	//   ....[192]....
        /*03dc*/ 	.word	0xffffffff


	//   ....[193]....
        /*03e0*/ 	.word	0xffffffff


	//   ....[194]....
        /*03e4*/ 	.word	0xffffffff


	//   ....[195]....
        /*03e8*/ 	.word	0xffffffff


	//   ....[196]....
        /*03ec*/ 	.word	0xffffffff


	//   ....[197]....
        /*03f0*/ 	.word	0xffffffff


	//   ....[198]....
        /*03f4*/ 	.word	0xffffffff


	//   ....[199]....
        /*03f8*/ 	.word	0xffffffff


	//   ....[200]....
        /*03fc*/ 	.word	0xffffffff


	//   ....[201]....
        /*0400*/ 	.word	0xffffffff


	//   ....[202]....
        /*0404*/ 	.word	0xffffffff


	//   ....[203]....
        /*0408*/ 	.word	0xffffffff


	//   ....[204]....
        /*040c*/ 	.word	0xffffffff


	//   ....[205]....
        /*0410*/ 	.word	0xffffffff


	//   ....[206]....
        /*0414*/ 	.word	0xffffffff


	//   ....[207]....
        /*0418*/ 	.word	0xffffffff


	//   ....[208]....
        /*041c*/ 	.word	0xffffffff


	//   ....[209]....
        /*0420*/ 	.word	0xffffffff


	//   ....[210]....
        /*0424*/ 	.word	0xffffffff


	//   ....[211]....
        /*0428*/ 	.word	0xffffffff


	//   ....[212]....
        /*042c*/ 	.word	0xffffffff


	//   ....[213]....
        /*0430*/ 	.word	0xffffffff


	//   ....[214]....
        /*0434*/ 	.word	0xffffffff


	//   ....[215]....
        /*0438*/ 	.word	0xffffffff


	//   ....[216]....
        /*043c*/ 	.word	0xffffffff


	//   ....[217]....
        /*0440*/ 	.word	0xffffffff


	//   ....[218]....
        /*0444*/ 	.word	0xffffffff


	//   ....[219]....
        /*0448*/ 	.word	0xffffffff


	//   ....[220]....
        /*044c*/ 	.word	0xffffffff


	//   ....[221]....
        /*0450*/ 	.word	0xffffffff


	//   ....[222]....
        /*0454*/ 	.word	0xffffffff


	//   ....[223]....
        /*0458*/ 	.word	0xffffffff


	//   ....[224]....
        /*045c*/ 	.word	0xffffffff


	//   ....[225]....
        /*0460*/ 	.word	0xffffffff


	//   ....[226]....
        /*0464*/ 	.word	0xffffffff


	//   ....[227]....
        /*0468*/ 	.word	0xffffffff


	//   ....[228]....
        /*046c*/ 	.word	0xffffffff


	//   ....[229]....
        /*0470*/ 	.word	0x0500002e


	//   ....[230]....
        /*0474*/ 	.word	0x0500002e


	//   ....[231]....
        /*0478*/ 	.word	0x0500002e


	//   ....[232]....
        /*047c*/ 	.word	0x0500002e


	//   ....[233]....
        /*0480*/ 	.word	0x0500002e


	//----- nvinfo : EIATTR_COOP_GROUP_INSTR_OFFSETS
	.align		4
.L_182:
        /*0484*/ 	.byte	0x04, 0x28
        /*0486*/ 	.short	(.L_184 - .L_183)


	//   ....[0]....
.L_183:
        /*0488*/ 	.word	0x00000e70


	//   ....[1]....
        /*048c*/ 	.word	0x00001cd0


	//   ....[2]....
        /*0490*/ 	.word	0x00002f10


	//   ....[3]....
        /*0494*/ 	.word	0x00002f30


	//   ....[4]....
        /*0498*/ 	.word	0x00002f50


	//   ....[5]....
        /*049c*/ 	.word	0x00002f70


	//   ....[6]....
        /*04a0*/ 	.word	0x00002f90


	//   ....[7]....
        /*04a4*/ 	.word	0x00003470


	//   ....[8]....
        /*04a8*/ 	.word	0x00003480


	//   ....[9]....
        /*04ac*/ 	.word	0x000034a0


	//   ....[10]....
        /*04b0*/ 	.word	0x000034c0


	//   ....[11]....
        /*04b4*/ 	.word	0x00003510


	//   ....[12]....
        /*04b8*/ 	.word	0x00003540


	//   ....[13]....
        /*04bc*/ 	.word	0x00003580


	//   ....[14]....
        /*04c0*/ 	.word	0x000035a0


	//   ....[15]....
        /*04c4*/ 	.word	0x000036c0


	//   ....[16]....
        /*04c8*/ 	.word	0x000036f0


	//   ....[17]....
        /*04cc*/ 	.word	0x00003700


	//   ....[18]....
        /*04d0*/ 	.word	0x00003720


	//   ....[19]....
        /*04d4*/ 	.word	0x00003760


	//   ....[20]....
        /*04d8*/ 	.word	0x00003790


	//   ....[21]....
        /*04dc*/ 	.word	0x000037d0


	//   ....[22]....
        /*04e0*/ 	.word	0x000037f0


	//   ....[23]....
        /*04e4*/ 	.word	0x00003810


	//   ....[24]....
        /*04e8*/ 	.word	0x00003940


	//   ....[25]....
        /*04ec*/ 	.word	0x00003970


	//   ....[26]....
        /*04f0*/ 	.word	0x00003980


	//   ....[27]....
        /*04f4*/ 	.word	0x000039a0


	//   ....[28]....
        /*04f8*/ 	.word	0x000039e0


	//   ....[29]....
        /*04fc*/ 	.word	0x00003a10


	//   ....[30]....
        /*0500*/ 	.word	0x00003a50


	//   ....[31]....
        /*0504*/ 	.word	0x00003a70


	//   ....[32]....
        /*0508*/ 	.word	0x00003a90


	//   ....[33]....
        /*050c*/ 	.word	0x00003bc0


	//   ....[34]....
        /*0510*/ 	.word	0x00003bf0


	//   ....[35]....
        /*0514*/ 	.word	0x00003c00


	//   ....[36]....
        /*0518*/ 	.word	0x00003c20


	//   ....[37]....
        /*051c*/ 	.word	0x00003c60


	//   ....[38]....
        /*0520*/ 	.word	0x00003c90


	//   ....[39]....
        /*0524*/ 	.word	0x00003cd0


	//   ....[40]....
        /*0528*/ 	.word	0x00003cf0


	//   ....[41]....
        /*052c*/ 	.word	0x00003d10


	//   ....[42]....
        /*0530*/ 	.word	0x00003e40


	//   ....[43]....
        /*0534*/ 	.word	0x00003e70


	//   ....[44]....
        /*0538*/ 	.word	0x00003e80


	//   ....[45]....
        /*053c*/ 	.word	0x00003ea0


	//   ....[46]....
        /*0540*/ 	.word	0x00003ee0


	//   ....[47]....
        /*0544*/ 	.word	0x00003f10


	//   ....[48]....
        /*0548*/ 	.word	0x00003f50


	//   ....[49]....
        /*054c*/ 	.word	0x00003f70


	//   ....[50]....
        /*0550*/ 	.word	0x00003f90


	//   ....[51]....
        /*0554*/ 	.word	0x000040c0


	//   ....[52]....
        /*0558*/ 	.word	0x000040f0


	//   ....[53]....
        /*055c*/ 	.word	0x00004100


	//   ....[54]....
        /*0560*/ 	.word	0x00004120


	//   ....[55]....
        /*0564*/ 	.word	0x00004160


	//   ....[56]....
        /*0568*/ 	.word	0x00004190


	//   ....[57]....
        /*056c*/ 	.word	0x000041d0


	//   ....[58]....
        /*0570*/ 	.word	0x000041f0


	//   ....[59]....
        /*0574*/ 	.word	0x00004210


	//   ....[60]....
        /*0578*/ 	.word	0x00004340


	//   ....[61]....
        /*057c*/ 	.word	0x00004370


	//   ....[62]....
        /*0580*/ 	.word	0x00004380


	//   ....[63]....
        /*0584*/ 	.word	0x000043a0


	//   ....[64]....
        /*0588*/ 	.word	0x000043e0


	//   ....[65]....
        /*058c*/ 	.word	0x00004410


	//   ....[66]....
        /*0590*/ 	.word	0x00004450


	//   ....[67]....
        /*0594*/ 	.word	0x00004470


	//   ....[68]....
        /*0598*/ 	.word	0x00004490


	//   ....[69]....
        /*059c*/ 	.word	0x000045c0


	//   ....[70]....
        /*05a0*/ 	.word	0x000045f0


	//   ....[71]....
        /*05a4*/ 	.word	0x00004600


	//   ....[72]....
        /*05a8*/ 	.word	0x00004620


	//   ....[73]....
        /*05ac*/ 	.word	0x00004660


	//   ....[74]....
        /*05b0*/ 	.word	0x00004690


	//   ....[75]....
        /*05b4*/ 	.word	0x000046d0


	//   ....[76]....
        /*05b8*/ 	.word	0x000046f0


	//   ....[77]....
        /*05bc*/ 	.word	0x00004710


	//   ....[78]....
        /*05c0*/ 	.word	0x00004840


	//   ....[79]....
        /*05c4*/ 	.word	0x00004870


	//   ....[80]....
        /*05c8*/ 	.word	0x00004880


	//   ....[81]....
        /*05cc*/ 	.word	0x000048a0


	//   ....[82]....
        /*05d0*/ 	.word	0x000048e0


	//   ....[83]....
        /*05d4*/ 	.word	0x00004910


	//   ....[84]....
        /*05d8*/ 	.word	0x00004950


	//   ....[85]....
        /*05dc*/ 	.word	0x00004970


	//   ....[86]....
        /*05e0*/ 	.word	0x00004990


	//   ....[87]....
        /*05e4*/ 	.word	0x00004ac0


	//   ....[88]....
        /*05e8*/ 	.word	0x00004af0


	//   ....[89]....
        /*05ec*/ 	.word	0x00004b00


	//   ....[90]....
        /*05f0*/ 	.word	0x00004b20


	//   ....[91]....
        /*05f4*/ 	.word	0x00004b60


	//   ....[92]....
        /*05f8*/ 	.word	0x00004b90


	//   ....[93]....
        /*05fc*/ 	.word	0x00004bd0


	//   ....[94]....
        /*0600*/ 	.word	0x00004bf0


	//   ....[95]....
        /*0604*/ 	.word	0x00004c10


	//   ....[96]....
        /*0608*/ 	.word	0x00004d40


	//   ....[97]....
        /*060c*/ 	.word	0x00004d70


	//   ....[98]....
        /*0610*/ 	.word	0x00004d80


	//   ....[99]....
        /*0614*/ 	.word	0x00004da0


	//   ....[100]....
        /*0618*/ 	.word	0x00004de0


	//   ....[101]....
        /*061c*/ 	.word	0x00004e10


	//   ....[102]....
        /*0620*/ 	.word	0x00004e50


	//   ....[103]....
        /*0624*/ 	.word	0x00004e70


	//   ....[104]....
        /*0628*/ 	.word	0x00004e90


	//   ....[105]....
        /*062c*/ 	.word	0x00004fc0


	//   ....[106]....
        /*0630*/ 	.word	0x00004ff0


	//   ....[107]....
        /*0634*/ 	.word	0x00005000


	//   ....[108]....
        /*0638*/ 	.word	0x00005020


	//   ....[109]....
        /*063c*/ 	.word	0x00005060


	//   ....[110]....
        /*0640*/ 	.word	0x00005090


	//   ....[111]....
        /*0644*/ 	.word	0x000050d0


	//   ....[112]....
        /*0648*/ 	.word	0x000050f0


	//   ....[113]....
        /*064c*/ 	.word	0x00005110


	//   ....[114]....
        /*0650*/ 	.word	0x00005240


	//   ....[115]....
        /*0654*/ 	.word	0x00005270


	//   ....[116]....
        /*0658*/ 	.word	0x00005280


	//   ....[117]....
        /*065c*/ 	.word	0x000052a0


	//   ....[118]....
        /*0660*/ 	.word	0x000052e0


	//   ....[119]....
        /*0664*/ 	.word	0x00005310


	//   ....[120]....
        /*0668*/ 	.word	0x00005350


	//   ....[121]....
        /*066c*/ 	.word	0x00005370


	//   ....[122]....
        /*0670*/ 	.word	0x00005390


	//   ....[123]....
        /*0674*/ 	.word	0x000054c0


	//   ....[124]....
        /*0678*/ 	.word	0x000054f0


	//   ....[125]....
        /*067c*/ 	.word	0x00005500


	//   ....[126]....
        /*0680*/ 	.word	0x00005520


	//   ....[127]....
        /*0684*/ 	.word	0x00005560


	//   ....[128]....
        /*0688*/ 	.word	0x00005590


	//   ....[129]....
        /*068c*/ 	.word	0x000055d0


	//   ....[130]....
        /*0690*/ 	.word	0x000055f0


	//   ....[131]....
        /*0694*/ 	.word	0x00005610


	//   ....[132]....
        /*0698*/ 	.word	0x00005740


	//   ....[133]....
        /*069c*/ 	.word	0x00005770


	//   ....[134]....
        /*06a0*/ 	.word	0x00005780


	//   ....[135]....
        /*06a4*/ 	.word	0x000057b0


	//   ....[136]....
        /*06a8*/ 	.word	0x000057e0


	//   ....[137]....
        /*06ac*/ 	.word	0x00005830


	//   ....[138]....
        /*06b0*/ 	.word	0x00005840


	//   ....[139]....
        /*06b4*/ 	.word	0x00005880


	//   ....[140]....
        /*06b8*/ 	.word	0x000058b0


	//   ....[141]....
        /*06bc*/ 	.word	0x000059c0


	//   ....[142]....
        /*06c0*/ 	.word	0x000059f0


	//   ....[143]....
        /*06c4*/ 	.word	0x00005a00


	//   ....[144]....
        /*06c8*/ 	.word	0x00005a50


	//   ....[145]....
        /*06cc*/ 	.word	0x00005a80


	//   ....[146]....
        /*06d0*/ 	.word	0x00005ab0


	//   ....[147]....
        /*06d4*/ 	.word	0x00005ae0


	//   ....[148]....
        /*06d8*/ 	.word	0x00005b10


	//   ....[149]....
        /*06dc*/ 	.word	0x00005b40


	//   ....[150]....
        /*06e0*/ 	.word	0x00005c40


	//   ....[151]....
        /*06e4*/ 	.word	0x00005c60


	//   ....[152]....
        /*06e8*/ 	.word	0x00005c70


	//   ....[153]....
        /*06ec*/ 	.word	0x00005cc0


	//   ....[154]....
        /*06f0*/ 	.word	0x00005cf0


	//   ....[155]....
        /*06f4*/ 	.word	0x00005d20


	//   ....[156]....
        /*06f8*/ 	.word	0x00005d50


	//   ....[157]....
        /*06fc*/ 	.word	0x00005d80


	//   ....[158]....
        /*0700*/ 	.word	0x00005db0


	//   ....[159]....
        /*0704*/ 	.word	0x00005ee0


	//   ....[160]....
        /*0708*/ 	.word	0x000063f0


	//   ....[161]....
        /*070c*/ 	.word	0x00006760


	//   ....[162]....
        /*0710*/ 	.word	0x00006860


	//   ....[163]....
        /*0714*/ 	.word	0x00006960


	//   ....[164]....
        /*0718*/ 	.word	0x00006a60


	//   ....[165]....
        /*071c*/ 	.word	0x00006b60


	//   ....[166]....
        /*0720*/ 	.word	0x00006c60


	//   ....[167]....
        /*0724*/ 	.word	0x00006d60


	//   ....[168]....
        /*0728*/ 	.word	0x00006e60


	//   ....[169]....
        /*072c*/ 	.word	0x00006f60


	//   ....[170]....
        /*0730*/ 	.word	0x00007060


	//   ....[171]....
        /*0734*/ 	.word	0x00007160


	//   ....[172]....
        /*0738*/ 	.word	0x00007260


	//   ....[173]....
        /*073c*/ 	.word	0x00007360


	//   ....[174]....
        /*0740*/ 	.word	0x00007460


	//   ....[175]....
        /*0744*/ 	.word	0x00007560


	//   ....[176]....
        /*0748*/ 	.word	0x00007660


	//   ....[177]....
        /*074c*/ 	.word	0x00007760


	//   ....[178]....
        /*0750*/ 	.word	0x00007970


	//   ....[179]....
        /*0754*/ 	.word	0x00007ae0


	//   ....[180]....
        /*0758*/ 	.word	0x00007c50


	//   ....[181]....
        /*075c*/ 	.word	0x00007dc0


	//   ....[182]....
        /*0760*/ 	.word	0x00007f30


	//   ....[183]....
        /*0764*/ 	.word	0x000080a0


	//   ....[184]....
        /*0768*/ 	.word	0x00008210


	//   ....[185]....
        /*076c*/ 	.word	0x00008380


	//   ....[186]....
        /*0770*/ 	.word	0x000084f0


	//   ....[187]....
        /*0774*/ 	.word	0x00008660


	//   ....[188]....
        /*0778*/ 	.word	0x000087d0


	//   ....[189]....
        /*077c*/ 	.word	0x00008940


	//   ....[190]....
        /*0780*/ 	.word	0x00008aa0


	//   ....[191]....
        /*0784*/ 	.word	0x00008bf0


	//   ....[192]....
        /*0788*/ 	.word	0x00008d40


	//   ....[193]....
        /*078c*/ 	.word	0x00008e90


	//   ....[194]....
        /*0790*/ 	.word	0x00008fe0


	//   ....[195]....
        /*0794*/ 	.word	0x00009ec0


	//   ....[196]....
        /*0798*/ 	.word	0x00009f50


	//   ....[197]....
        /*079c*/ 	.word	0x00009fd0


	//   ....[198]....
        /*07a0*/ 	.word	0x0000a060


	//   ....[199]....
        /*07a4*/ 	.word	0x0000a0e0


	//   ....[200]....
        /*07a8*/ 	.word	0x0000a170


	//   ....[201]....
        /*07ac*/ 	.word	0x0000a1f0


	//   ....[202]....
        /*07b0*/ 	.word	0x0000a280


	//   ....[203]....
        /*07b4*/ 	.word	0x0000a300


	//   ....[204]....
        /*07b8*/ 	.word	0x0000a390


	//   ....[205]....
        /*07bc*/ 	.word	0x0000a410


	//   ....[206]....
        /*07c0*/ 	.word	0x0000a4a0


	//   ....[207]....
        /*07c4*/ 	.word	0x0000a520


	//   ....[208]....
        /*07c8*/ 	.word	0x0000a5a0


	//   ....[209]....
        /*07cc*/ 	.word	0x0000a620


	//   ....[210]....
        /*07d0*/ 	.word	0x0000a6b0


	//   ....[211]....
        /*07d4*/ 	.word	0x0000a730


	//   ....[212]....
        /*07d8*/ 	.word	0x0000a900


	//   ....[213]....
        /*07dc*/ 	.word	0x0000a9b0


	//   ....[214]....
        /*07e0*/ 	.word	0x0000aa60


	//   ....[215]....
        /*07e4*/ 	.word	0x0000ab10


	//   ....[216]....
        /*07e8*/ 	.word	0x0000abc0


	//   ....[217]....
        /*07ec*/ 	.word	0x0000ac70


	//   ....[218]....
        /*07f0*/ 	.word	0x0000ad20


	//   ....[219]....
        /*07f4*/ 	.word	0x0000add0


	//   ....[220]....
        /*07f8*/ 	.word	0x0000ae80


	//   ....[221]....
        /*07fc*/ 	.word	0x0000af30


	//   ....[222]....
        /*0800*/ 	.word	0x0000afe0


	//   ....[223]....
        /*0804*/ 	.word	0x0000b090


	//   ....[224]....
        /*0808*/ 	.word	0x0000b140


	//   ....[225]....
        /*080c*/ 	.word	0x0000b1f0


	//   ....[226]....
        /*0810*/ 	.word	0x0000b2a0


	//   ....[227]....
        /*0814*/ 	.word	0x0000b360


	//   ....[228]....
        /*0818*/ 	.word	0x0000b400


	//   ....[229]....
        /*081c*/ 	.word	0x0000b470


	//   ....[230]....
        /*0820*/ 	.word	0x0000b4e0


	//   ....[231]....
        /*0824*/ 	.word	0x0000b550


	//   ....[232]....
        /*0828*/ 	.word	0x0000b5c0


	//   ....[233]....
        /*082c*/ 	.word	0x0000b630


	//----- nvinfo : EIATTR_VRC_CTA_INIT_COUNT
	.align		4
.L_184:
        /*0830*/ 	.byte	0x02, 0x4a
	.zero		1
	.zero		1


	//----- nvinfo : EIATTR_EXIT_INSTR_OFFSETS
	.align		4
        /*0834*/ 	.byte	0x04, 0x1c
        /*0836*/ 	.short	(.L_186 - .L_185)


	//   ....[0]....
.L_185:
        /*0838*/ 	.word	0x000029b0


	//   ....[1]....
        /*083c*/ 	.word	0x00002d10


	//   ....[2]....
        /*0840*/ 	.word	0x00002d30


	//   ....[3]....
        /*0844*/ 	.word	0x0000a740


	//   ....[4]....
        /*0848*/ 	.word	0x0000b410


	//----- nvinfo : EIATTR_MAX_THREADS
	.align		4
.L_186:
        /*084c*/ 	.byte	0x04, 0x05
        /*084e*/ 	.short	(.L_188 - .L_187)
.L_187:
        /*0850*/ 	.word	0x00000180
        /*0854*/ 	.word	0x00000001
        /*0858*/ 	.word	0x00000001


	//----- nvinfo : EIATTR_CRS_STACK_SIZE
	.align		4
.L_188:
        /*085c*/ 	.byte	0x04, 0x1e
        /*085e*/ 	.short	(.L_190 - .L_189)
.L_189:
        /*0860*/ 	.word	0x00000000


	//----- nvinfo : EIATTR_CBANK_PARAM_SIZE
	.align		4
.L_190:
        /*0864*/ 	.byte	0x03, 0x19
        /*0866*/ 	.short	0x004d


	//----- nvinfo : EIATTR_PARAM_CBANK
	.align		4
        /*0868*/ 	.byte	0x04, 0x0a
        /*086a*/ 	.short	(.L_192 - .L_191)
	.align		4
.L_191:
        /*086c*/ 	.word	index@(.nv.constant0._ZN3cub18CUB_300001_SM_10006detail10radix_sort29DeviceRadixSortOnesweepKernelINS1_5radix10policy_hubIffyE10Policy1000ELNS0_9SortOrderE1EffyiiNS1_21identity_decomposer_tEEEvPT5_SB_PT3_PKSC_PT1_PKSG_PT2_PKSK_T4_iiT6_)
        /*0870*/ 	.short	0x0380
        /*0872*/ 	.short	0x004d


	//----- nvinfo : EIATTR_SW_WAR
	.align		4
.L_192:
        /*0874*/ 	.byte	0x04, 0x36
        /*0876*/ 	.short	(.L_194 - .L_193)
.L_193:
        /*0878*/ 	.word	0x00000008
.L_194:


//--------------------- .nv.info._ZN3cub18CUB_300001_SM_10006detail10radix_sort33DeviceRadixSortExclusiveSumKernelINS1_5radix10policy_hubIffyE10Policy1000EyEEvPT0_ --------------------------
	.section	.nv.info._ZN3cub18CUB_300001_SM_10006detail10radix_sort33DeviceRadixSortExclusiveSumKernelINS1_5radix10policy_hubIffyE10Policy1000EyEEvPT0_,"",@"SHT_CUDA_INFO"
	.sectionflags	@""
	.align	4


	//----- nvinfo : EIATTR_CUDA_API_VERSION
	.align		4
        /*0000*/ 	.byte	0x04, 0x37
        /*0002*/ 	.short	(.L_196 - .L_195)
.L_195:
        /*0004*/ 	.word	0x00000082


	//----- nvinfo : EIATTR_KPARAM_INFO
	.align		4
.L_196:
        /*0008*/ 	.byte	0x04, 0x17
        /*000a*/ 	.short	(.L_198 - .L_197)
.L_197:
        /*000c*/ 	.word	0x00000000
        /*0010*/ 	.short	0x0000
        /*0012*/ 	.short	0x0000
        /*0014*/ 	.byte	0x00, 0xf5, 0x21, 0x00


	//----- nvinfo : EIATTR_SPARSE_MMA_MASK
	.align		4
.L_198:
        /*0018*/ 	.byte	0x03, 0x50
        /*001a*/ 	.short	0x0000


	//----- nvinfo : EIATTR_MAXREG_COUNT
	.align		4
        /*001c*/ 	.byte	0x03, 0x1b
        /*001e*/ 	.short	0x00ff


	//----- nvinfo : EIATTR_NUM_BARRIERS
	.align		4
        /*0020*/ 	.byte	0x02, 0x4c
        /*0022*/ 	.byte	0x01
	.zero		1


	//----- nvinfo : EIATTR_MERCURY_ISA_VERSION
	.align		4
        /*0024*/ 	.byte	0x03, 0x5f
        /*0026*/ 	.short	0x0101


	//----- nvinfo : EIATTR_COOP_GROUP_MASK_REGIDS
	.align		4
        /*0028*/ 	.byte	0x04, 0x29
        /*002a*/ 	.short	(.L_200 - .L_199)


	//   ....[0]....
.L_199:
        /*002c*/ 	.word	0xffffffff


	//   ....[1]....
        /*0030*/ 	.word	0xffffffff


	//   ....[2]....
        /*0034*/ 	.word	0xffffffff


	//   ....[3]....
        /*0038*/ 	.word	0xffffffff


	//   ....[4]....
        /*003c*/ 	.word	0xffffffff


	//   ....[5]....
        /*0040*/ 	.word	0xffffffff


	//   ....[6]....
        /*0044*/ 	.word	0xffffffff


	//   ....[7]....
        /*0048*/ 	.word	0xffffffff


	//   ....[8]....
        /*004c*/ 	.word	0xffffffff


	//   ....[9]....
        /*0050*/ 	.word	0xffffffff


	//   ....[10]....
        /*0054*/ 	.word	0x05000015


	//   ....[11]....
        /*0058*/ 	.word	0x05000015


	//   ....[12]....
        /*005c*/ 	.word	0x05000015


	//   ....[13]....
        /*0060*/ 	.word	0x05000015


	//   ....[14]....
        /*0064*/ 	.word	0x05000015


	//   ....[15]....
        /*0068*/ 	.word	0x05000015


	//   ....[16]....
        /*006c*/ 	.word	0x05000015


	//   ....[17]....
        /*0070*/ 	.word	0x05000015


	//   ....[18]....
        /*0074*/ 	.word	0x05000015


	//   ....[19]....
        /*0078*/ 	.word	0x05000015


	//----- nvinfo : EIATTR_COOP_GROUP_INSTR_OFFSETS
	.align		4
.L_200:
        /*007c*/ 	.byte	0x04, 0x28
        /*007e*/ 	.short	(.L_202 - .L_201)


	//   ....[0]....
.L_201:
        /*0080*/ 	.word	0x00000250


	//   ....[1]....
        /*0084*/ 	.word	0x00000260


	//   ....[2]....
        /*0088*/ 	.word	0x000002a0


	//   ....[3]....
        /*008c*/ 	.word	0x000002c0


	//   ....[4]....
        /*0090*/ 	.word	0x00000310


	//   ....[5]....
        /*0094*/ 	.word	0x00000320


	//   ....[6]....
        /*0098*/ 	.word	0x00000360


	//   ....[7]....
        /*009c*/ 	.word	0x00000380


	//   ....[8]....
        /*00a0*/ 	.word	0x000003d0


	//   ....[9]....
        /*00a4*/ 	.word	0x000003e0


	//   ....[10]....
        /*00a8*/ 	.word	0x00000660


	//   ....[11]....
        /*00ac*/ 	.word	0x000006b0


	//   ....[12]....
        /*00b0*/ 	.word	0x00000740


	//   ....[13]....
        /*00b4*/ 	.word	0x00000790


	//   ....[14]....
        /*00b8*/ 	.word	0x00000820


	//   ....[15]....
        /*00bc*/ 	.word	0x00000870


	//   ....[16]....
        /*00c0*/ 	.word	0x00000900


	//   ....[17]....
        /*00c4*/ 	.word	0x00000950


	//   ....[18]....
        /*00c8*/ 	.word	0x000009e0


	//   ....[19]....
        /*00cc*/ 	.word	0x00000a30


	//----- nvinfo : EIATTR_VRC_CTA_INIT_COUNT
	.align		4
.L_202:
        /*00d0*/ 	.byte	0x02, 0x4a
	.zero		1
	.zero		1


	//----- nvinfo : EIATTR_EXIT_INSTR_OFFSETS
	.align		4
        /*00d4*/ 	.byte	0x04, 0x1c
        /*00d6*/ 	.short	(.L_204 - .L_203)


	//   ....[0]....
.L_203:
        /*00d8*/ 	.word	0x000005d0


	//   ....[1]....
        /*00dc*/ 	.word	0x00000600


	//----- nvinfo : EIATTR_CRS_STACK_SIZE
	.align		4
.L_204:
        /*00e0*/ 	.byte	0x04, 0x1e
        /*00e2*/ 	.short	(.L_206 - .L_205)
.L_205:
        /*00e4*/ 	.word	0x00000000


	//----- nvinfo : EIATTR_CBANK_PARAM_SIZE
	.align		4
.L_206:
        /*00e8*/ 	.byte	0x03, 0x19
        /*00ea*/ 	.short	0x0008


	//----- nvinfo : EIATTR_PARAM_CBANK
	.align		4
        /*00ec*/ 	.byte	0x04, 0x0a
        /*00ee*/ 	.short	(.L_208 - .L_207)
	.align		4
.L_207:
        /*00f0*/ 	.word	index@(.nv.constant0._ZN3cub18CUB_300001_SM_10006detail10radix_sort33DeviceRadixSortExclusiveSumKernelINS1_5radix10policy_hubIffyE10Policy1000EyEEvPT0_)
        /*00f4*/ 	.short	0x0380
        /*00f6*/ 	.short	0x0008


	//----- nvinfo : EIATTR_SW_WAR
	.align		4
.L_208:
        /*00f8*/ 	.byte	0x04, 0x36
        /*00fa*/ 	.short	(.L_210 - .L_209)
.L_209:
        /*00fc*/ 	.word	0x00000008
.L_210:


//--------------------- .nv.info._ZN3cub18CUB_300001_SM_10006detail10radix_sort30DeviceRadixSortHistogramKernelINS1_5radix10policy_hubIffyE10Policy1000ELNS0_9SortOrderE1EfyNS1_21identity_decomposer_tEEEvPT2_PKT1_SA_iiT3_ --------------------------
	.section	.nv.info._ZN3cub18CUB_300001_SM_10006detail10radix_sort30DeviceRadixSortHistogramKernelINS1_5radix10policy_hubIffyE10Policy1000ELNS0_9SortOrderE1EfyNS1_21identity_decomposer_tEEEvPT2_PKT1_SA_iiT3_,"",@"SHT_CUDA_INFO"
	.sectionflags	@""
	.align	4


	//----- nvinfo : EIATTR_CUDA_API_VERSION
	.align		4
        /*0000*/ 	.byte	0x04, 0x37
        /*0002*/ 	.short	(.L_212 - .L_211)
.L_211:
        /*0004*/ 	.word	0x00000082


	//----- nvinfo : EIATTR_KPARAM_INFO
	.align		4
.L_212:
        /*0008*/ 	.byte	0x04, 0x17
        /*000a*/ 	.short	(.L_214 - .L_213)
.L_213:
        /*000c*/ 	.word	0x00000000
        /*0010*/ 	.short	0x0005
        /*0012*/ 	.short	0x0020
        /*0014*/ 	.byte	0x00, 0xf0, 0x05, 0x00


	//----- nvinfo : EIATTR_KPARAM_INFO
	.align		4
.L_214:
        /*0018*/ 	.byte	0x04, 0x17
        /*001a*/ 	.short	(.L_216 - .L_215)
.L_215:
        /*001c*/ 	.word	0x00000000
        /*0020*/ 	.short	0x0004
        /*0022*/ 	.short	0x001c
        /*0024*/ 	.byte	0x00, 0xf0, 0x11, 0x00


	//----- nvinfo : EIATTR_KPARAM_INFO
	.align		4
.L_216:
        /*0028*/ 	.byte	0x04, 0x17
        /*002a*/ 	.short	(.L_218 - .L_217)
.L_217:
        /*002c*/ 	.word	0x00000000
        /*0030*/ 	.short	0x0003
        /*0032*/ 	.short	0x0018
        /*0034*/ 	.byte	0x00, 0xf0, 0x11, 0x00


	//----- nvinfo : EIATTR_KPARAM_INFO
	.align		4
.L_218:
        /*0038*/ 	.byte	0x04, 0x17
        /*003a*/ 	.short	(.L_220 - .L_219)
.L_219:
        /*003c*/ 	.word	0x00000000
        /*0040*/ 	.short	0x0002
        /*0042*/ 	.short	0x0010
        /*0044*/ 	.byte	0x00, 0xf0, 0x21, 0x00


	//----- nvinfo : EIATTR_KPARAM_INFO
	.align		4
.L_220:
        /*0048*/ 	.byte	0x04, 0x17
        /*004a*/ 	.short	(.L_222 - .L_221)
.L_221:
        /*004c*/ 	.word	0x00000000
        /*0050*/ 	.short	0x0001
        /*0052*/ 	.short	0x0008
        /*0054*/ 	.byte	0x00, 0xf5, 0x21, 0x00


	//----- nvinfo : EIATTR_KPARAM_INFO
	.align		4
.L_222:
        /*0058*/ 	.byte	0x04, 0x17
        /*005a*/ 	.short	(.L_224 - .L_223)
.L_223:
        /*005c*/ 	.word	0x00000000
        /*0060*/ 	.short	0x0000
        /*0062*/ 	.short	0x0000
        /*0064*/ 	.byte	0x00, 0xf5, 0x21, 0x00


	//----- nvinfo : EIATTR_SPARSE_MMA_MASK
	.align		4
.L_224:
        /*0068*/ 	.byte	0x03, 0x50
        /*006a*/ 	.short	0x0000


	//----- nvinfo : EIATTR_MAXREG_COUNT
	.align		4
        /*006c*/ 	.byte	0x03, 0x1b
        /*006e*/ 	.short	0x00ff


	//----- nvinfo : EIATTR_NUM_BARRIERS
	.align		4
        /*0070*/ 	.byte	0x02, 0x4c
        /*0072*/ 	.byte	0x01
	.zero		1


	//----- nvinfo : EIATTR_MERCURY_ISA_VERSION
	.align		4
        /*0074*/ 	.byte	0x03, 0x5f
        /*0076*/ 	.short	0x0101


	//----- nvinfo : EIATTR_VRC_CTA_INIT_COUNT
	.align		4
        /*0078*/ 	.byte	0x02, 0x4a
	.zero		1
	.zero		1


	//----- nvinfo : EIATTR_EXIT_INSTR_OFFSETS
	.align		4
        /*007c*/ 	.byte	0x04, 0x1c
        /*007e*/ 	.short	(.L_226 - .L_225)


	//   ....[0]....
.L_225:
        /*0080*/ 	.word	0x00000040


	//   ....[1]....
        /*0084*/ 	.word	0x000032e0


	//----- nvinfo : EIATTR_MAX_THREADS
	.align		4
.L_226:
        /*0088*/ 	.byte	0x04, 0x05
        /*008a*/ 	.short	(.L_228 - .L_227)
.L_227:
        /*008c*/ 	.word	0x00000080
        /*0090*/ 	.word	0x00000001
        /*0094*/ 	.word	0x00000001


	//----- nvinfo : EIATTR_CRS_STACK_SIZE
	.align		4
.L_228:
        /*0098*/ 	.byte	0x04, 0x1e
        /*009a*/ 	.short	(.L_230 - .L_229)
.L_229:
        /*009c*/ 	.word	0x00000000


	//----- nvinfo : EIATTR_CBANK_PARAM_SIZE
	.align		4
.L_230:
        /*00a0*/ 	.byte	0x03, 0x19
        /*00a2*/ 	.short	0x0021


	//----- nvinfo : EIATTR_PARAM_CBANK
	.align		4
        /*00a4*/ 	.byte	0x04, 0x0a
        /*00a6*/ 	.short	(.L_232 - .L_231)
	.align		4
.L_231:
        /*00a8*/ 	.word	index@(.nv.constant0._ZN3cub18CUB_300001_SM_10006detail10radix_sort30DeviceRadixSortHistogramKernelINS1_5radix10policy_hubIffyE10Policy1000ELNS0_9SortOrderE1EfyNS1_21identity_decomposer_tEEEvPT2_PKT1_SA_iiT3_)
        /*00ac*/ 	.short	0x0380
        /*00ae*/ 	.short	0x0021


	//----- nvinfo : EIATTR_SW_WAR
	.align		4
.L_232:
        /*00b0*/ 	.byte	0x04, 0x36
        /*00b2*/ 	.short	(.L_234 - .L_233)
.L_233:
        /*00b4*/ 	.word	0x00000008
.L_234:


//--------------------- .nv.info._ZN3cub18CUB_300001_SM_10006detail10radix_sort31DeviceRadixSortSingleTileKernelINS1_5radix10policy_hubIffyE10Policy1000ELNS0_9SortOrderE1EffyNS1_21identity_decomposer_tEEEvPKT1_PSA_PKT2_PSE_T3_iiT4_ --------------------------
	.section	.nv.info._ZN3cub18CUB_300001_SM_10006detail10radix_sort31DeviceRadixSortSingleTileKernelINS1_5radix10policy_hubIffyE10Policy1000ELNS0_9SortOrderE1EffyNS1_21identity_decomposer_tEEEvPKT1_PSA_PKT2_PSE_T3_iiT4_,"",@"SHT_CUDA_INFO"
	.sectionflags	@""
	.align	4


	//----- nvinfo : EIATTR_CUDA_API_VERSION
	.align		4
        /*0000*/ 	.byte	0x04, 0x37
        /*0002*/ 	.short	(.L_236 - .L_235)
.L_235:
        /*0004*/ 	.word	0x00000082


	//----- nvinfo : EIATTR_KPARAM_INFO
	.align		4
.L_236:
        /*0008*/ 	.byte	0x04, 0x17
        /*000a*/ 	.short	(.L_238 - .L_237)
.L_237:
        /*000c*/ 	.word	0x00000000
        /*0010*/ 	.short	0x0007
        /*0012*/ 	.short	0x0030
        /*0014*/ 	.byte	0x00, 0xf0, 0x05, 0x00


	//----- nvinfo : EIATTR_KPARAM_INFO
	.align		4
.L_238:
        /*0018*/ 	.byte	0x04, 0x17
        /*001a*/ 	.short	(.L_240 - .L_239)
.L_239:
        /*001c*/ 	.word	0x00000000
        /*0020*/ 	.short	0x0006
        /*0022*/ 	.short	0x002c
        /*0024*/ 	.byte	0x00, 0xf0, 0x11, 0x00


	//----- nvinfo : EIATTR_KPARAM_INFO
	.align		4
.L_240:
        /*0028*/ 	.byte	0x04, 0x17
        /*002a*/ 	.short	(.L_242 - .L_241)
.L_241:
        /*002c*/ 	.word	0x00000000
        /*0030*/ 	.short	0x0005
        /*0032*/ 	.short	0x0028
        /*0034*/ 	.byte	0x00, 0xf0, 0x11, 0x00


	//----- nvinfo : EIATTR_KPARAM_INFO
	.align		4
.L_242:
        /*0038*/ 	.byte	0x04, 0x17
        /*003a*/ 	.short	(.L_244 - .L_243)
.L_243:
        /*003c*/ 	.word	0x00000000
        /*0040*/ 	.short	0x0004
        /*0042*/ 	.short	0x0020
        /*0044*/ 	.byte	0x00, 0xf0, 0x21, 0x00


	//----- nvinfo : EIATTR_KPARAM_INFO
	.align		4
.L_244:
        /*0048*/ 	.byte	0x04, 0x17
        /*004a*/ 	.short	(.L_246 - .L_245)
.L_245:
        /*004c*/ 	.word	0x00000000
        /*0050*/ 	.short	0x0003
        /*0052*/ 	.short	0x0018
        /*0054*/ 	.byte	0x00, 0xf5, 0x21, 0x00


	//----- nvinfo : EIATTR_KPARAM_INFO
	.align		4
.L_246:
        /*0058*/ 	.byte	0x04, 0x17
        /*005a*/ 	.short	(.L_248 - .L_247)
.L_247:
        /*005c*/ 	.word	0x00000000
        /*0060*/ 	.short	0x0002
        /*0062*/ 	.short	0x0010
        /*0064*/ 	.byte	0x00, 0xf5, 0x21, 0x00


	//----- nvinfo : EIATTR_KPARAM_INFO
	.align		4
.L_248:
        /*0068*/ 	.byte	0x04, 0x17
        /*006a*/ 	.short	(.L_250 - .L_249)
.L_249:
        /*006c*/ 	.word	0x00000000
        /*0070*/ 	.short	0x0001
        /*0072*/ 	.short	0x0008
        /*0074*/ 	.byte	0x00, 0xf5, 0x21, 0x00


	//----- nvinfo : EIATTR_KPARAM_INFO
	.align		4
.L_250:
        /*0078*/ 	.byte	0x04, 0x17
        /*007a*/ 	.short	(.L_252 - .L_251)
.L_251:
        /*007c*/ 	.word	0x00000000
        /*0080*/ 	.short	0x0000
        /*0082*/ 	.short	0x0000
        /*0084*/ 	.byte	0x00, 0xf5, 0x21, 0x00


	//----- nvinfo : EIATTR_SPARSE_MMA_MASK
	.align		4
.L_252:
        /*0088*/ 	.byte	0x03, 0x50
        /*008a*/ 	.short	0x0000


	//----- nvinfo : EIATTR_MAXREG_COUNT
	.align		4
        /*008c*/ 	.byte	0x03, 0x1b
        /*008e*/ 	.short	0x00ff


	//----- nvinfo : EIATTR_NUM_BARRIERS
	.align		4
        /*0090*/ 	.byte	0x02, 0x4c
        /*0092*/ 	.byte	0x01
	.zero		1


	//----- nvinfo : EIATTR_MERCURY_ISA_VERSION
	.align		4
        /*0094*/ 	.byte	0x03, 0x5f
        /*0096*/ 	.short	0x0101


	//----- nvinfo : EIATTR_COOP_GROUP_MASK_REGIDS
	.align		4
        /*0098*/ 	.byte	0x04, 0x29
        /*009a*/ 	.short	(.L_254 - .L_253)


	//   ....[0]....
.L_253:
        /*009c*/ 	.word	0xffffffff


	//   ....[1]....
        /*00a0*/ 	.word	0xffffffff


	//   ....[2]....
        /*00a4*/ 	.word	0xffffffff


	//   ....[3]....
        /*00a8*/ 	.word	0xffffffff


	//   ....[4]....
        /*00ac*/ 	.word	0xffffffff


	//----- nvinfo : EIATTR_COOP_GROUP_INSTR_OFFSETS
	.align		4
.L_254:
        /*00b0*/ 	.byte	0x04, 0x28
        /*00b2*/ 	.short	(.L_256 - .L_255)


	//   ....[0]....
.L_255:
        /*00b4*/ 	.word	0x00002310


	//   ....[1]....
        /*00b8*/ 	.word	0x00002330


	//   ....[2]....
        /*00bc*/ 	.word	0x00002350


	//   ....[3]....
        /*00c0*/ 	.word	0x00002370


	//   ....[4]....
        /*00c4*/ 	.word	0x00002390


	//----- nvinfo : EIATTR_VRC_CTA_INIT_COUNT
	.align		4
.L_256:
        /*00c8*/ 	.byte	0x02, 0x4a
	.zero		1
	.zero		1


	//----- nvinfo : EIATTR_EXIT_INSTR_OFFSETS
	.align		4
        /*00cc*/ 	.byte	0x04, 0x1c
        /*00ce*/ 	.short	(.L_258 - .L_257)


	//   ....[0]....
.L_257:
        /*00d0*/ 	.word	0x00004460


	//   ....[1]....
        /*00d4*/ 	.word	0x000044e0


	//----- nvinfo : EIATTR_MAX_THREADS
	.align		4
.L_258:
        /*00d8*/ 	.byte	0x04, 0x05
        /*00da*/ 	.short	(.L_260 - .L_259)
.L_259:
        /*00dc*/ 	.word	0x00000100
        /*00e0*/ 	.word	0x00000001
        /*00e4*/ 	.word	0x00000001


	//----- nvinfo : EIATTR_CBANK_PARAM_SIZE
	.align		4
.L_260:
        /*00e8*/ 	.byte	0x03, 0x19
        /*00ea*/ 	.short	0x0031


	//----- nvinfo : EIATTR_PARAM_CBANK
	.align		4
        /*00ec*/ 	.byte	0x04, 0x0a
        /*00ee*/ 	.short	(.L_262 - .L_261)
	.align		4
.L_261:
        /*00f0*/ 	.word	index@(.nv.constant0._ZN3cub18CUB_300001_SM_10006detail10radix_sort31DeviceRadixSortSingleTileKernelINS1_5radix10policy_hubIffyE10Policy1000ELNS0_9SortOrderE1EffyNS1_21identity_decomposer_tEEEvPKT1_PSA_PKT2_PSE_T3_iiT4_)
        /*00f4*/ 	.short	0x0380
        /*00f6*/ 	.short	0x0031


	//----- nvinfo : EIATTR_SW_WAR
	.align		4
.L_262:
        /*00f8*/ 	.byte	0x04, 0x36
        /*00fa*/ 	.short	(.L_264 - .L_263)
.L_263:
        /*00fc*/ 	.word	0x00000008
.L_264:


//--------------------- .nv.info._ZN3cub18CUB_300001_SM_10006detail10radix_sort29DeviceRadixSortOnesweepKernelINS1_5radix10policy_hubIfiyE10Policy1000ELNS0_9SortOrderE1EfiyiiNS1_21identity_decomposer_tEEEvPT5_SB_PT3_PKSC_PT1_PKSG_PT2_PKSK_T4_iiT6_ --------------------------
	.section	.nv.info._ZN3cub18CUB_300001_SM_10006detail10radix_sort29DeviceRadixSortOnesweepKernelINS1_5radix10policy_hubIfiyE10Policy1000ELNS0_9SortOrderE1EfiyiiNS1_21identity_decomposer_tEEEvPT5_SB_PT3_PKSC_PT1_PKSG_PT2_PKSK_T4_iiT6_,"",@"SHT_CUDA_INFO"
	.sectionflags	@""
	.align	4


	//----- nvinfo : EIATTR_CUDA_API_VERSION
	.align		4
        /*0000*/ 	.byte	0x04, 0x37
        /*0002*/ 	.short	(.L_266 - .L_265)
.L_265:
        /*0004*/ 	.word	0x00000082


	//----- nvinfo : EIATTR_KPARAM_INFO
	.align		4
.L_266:
        /*0008*/ 	.byte	0x04, 0x17
        /*000a*/ 	.short	(.L_268 - .L_267)
.L_267:
        /*000c*/ 	.word	0x00000000
        /*0010*/ 	.short	0x000b
        /*0012*/ 	.short	0x004c
        /*0014*/ 	.byte	0x00, 0xf0, 0x05, 0x00


	//----- nvinfo : EIATTR_KPARAM_INFO
	.align		4
.L_268:
        /*0018*/ 	.byte	0x04, 0x17
        /*001a*/ 	.short	(.L_270 - .L_269)
.L_269:
        /*001c*/ 	.word	0x00000000
        /*0020*/ 	.short	0x000a
        /*0022*/ 	.short	0x0048
        /*0024*/ 	.byte	0x00, 0xf0, 0x11, 0x00


	//----- nvinfo : EIATTR_KPARAM_INFO
	.align		4
.L_270:
        /*0028*/ 	.byte	0x04, 0x17
        /*002a*/ 	.short	(.L_272 - .L_271)
.L_271:
        /*002c*/ 	.word	0x00000000
        /*0030*/ 	.short	0x0009
        /*0032*/ 	.short	0x0044
        /*0034*/ 	.byte	0x00, 0xf0, 0x11, 0x00


	//----- nvinfo : EIATTR_KPARAM_INFO
	.align		4
.L_272:
        /*0038*/ 	.byte	0x04, 0x17
        /*003a*/ 	.short	(.L_274 - .L_273)
.L_273:
        /*003c*/ 	.word	0x00000000
        /*0040*/ 	.short	0x0008
        /*0042*/ 	.short	0x0040
        /*0044*/ 	.byte	0x00, 0xf0, 0x11, 0x00


	//----- nvinfo : EIATTR_KPARAM_INFO
	.align		4
.L_274:
        /*0048*/ 	.byte	0x04, 0x17
        /*004a*/ 	.short	(.L_276 - .L_275)
.L_275:
        /*004c*/ 	.word	0x00000000
        /*0050*/ 	.short	0x0007
        /*0052*/ 	.short	0x0038
        /*0054*/ 	.byte	0x00, 0xf5, 0x21, 0x00


	//----- nvinfo : EIATTR_KPARAM_INFO
	.align		4
.L_276:
        /*0058*/ 	.byte	0x04, 0x17
        /*005a*/ 	.short	(.L_278 - .L_277)
.L_277:
        /*005c*/ 	.word	0x00000000
        /*0060*/ 	.short	0x0006
        /*0062*/ 	.short	0x0030
        /*0064*/ 	.byte	0x00, 0xf5, 0x21, 0x00


	//----- nvinfo : EIATTR_KPARAM_INFO
	.align		4
.L_278:
        /*0068*/ 	.byte	0x04, 0x17
        /*006a*/ 	.short	(.L_280 - .L_279)
.L_279:
        /*006c*/ 	.word	0x00000000
        /*0070*/ 	.short	0x0005
        /*0072*/ 	.short	0x0028
        /*0074*/ 	.byte	0x00, 0xf5, 0x21, 0x00


	//----- nvinfo : EIATTR_KPARAM_INFO
	.align		4
.L_280:
        /*0078*/ 	.byte	0x04, 0x17
        /*007a*/ 	.short	(.L_282 - .L_281)
.L_281:
        /*007c*/ 	.word	0x00000000
        /*0080*/ 	.short	0x0004
        /*0082*/ 	.short	0x0020
        /*0084*/ 	.byte	0x00, 0xf5, 0x21, 0x00


	//----- nvinfo : EIATTR_KPARAM_INFO
	.align		4
.L_282:
        /*0088*/ 	.byte	0x04, 0x17
        /*008a*/ 	.short	(.L_284 - .L_283)
.L_283:
        /*008c*/ 	.word	0x00000000
        /*0090*/ 	.short	0x0003
        /*0092*/ 	.short	0x0018
        /*0094*/ 	.byte	0x00, 0xf5, 0x21, 0x00


	//----- nvinfo : EIATTR_KPARAM_INFO
	.align		4
.L_284:
        /*0098*/ 	.byte	0x04, 0x17
        /*009a*/ 	.short	(.L_286 - .L_285)
.L_285:
        /*009c*/ 	.word	0x00000000
        /*00a0*/ 	.short	0x0002
        /*00a2*/ 	.short	0x0010
        /*00a4*/ 	.byte	0x00, 0xf5, 0x21, 0x00


	//----- nvinfo : EIATTR_KPARAM_INFO
	.align		4
.L_286:
        /*00a8*/ 	.byte	0x04, 0x17
        /*00aa*/ 	.short	(.L_288 - .L_287)
.L_287:
        /*00ac*/ 	.word	0x00000000
        /*00b0*/ 	.short	0x0001
        /*00b2*/ 	.short	0x0008
        /*00b4*/ 	.byte	0x00, 0xf5, 0x21, 0x00


	//----- nvinfo : EIATTR_KPARAM_INFO
	.align		4
.L_288:
        /*00b8*/ 	.byte	0x04, 0x17
        /*00ba*/ 	.short	(.L_290 - .L_289)
.L_289:
        /*00bc*/ 	.word	0x00000000
        /*00c0*/ 	.short	0x0000
        /*00c2*/ 	.short	0x0000
        /*00c4*/ 	.byte	0x00, 0xf5, 0x21, 0x00


	//----- nvinfo : EIATTR_SPARSE_MMA_MASK
	.align		4
.L_290:
        /*00c8*/ 	.byte	0x03, 0x50
        /*00ca*/ 	.short	0x0000


	//----- nvinfo : EIATTR_MAXREG_COUNT
	.align		4
        /*00cc*/ 	.byte	0x03, 0x1b
        /*00ce*/ 	.short	0x00a8


	//----- nvinfo : EIATTR_NUM_BARRIERS
	.align		4
        /*00d0*/ 	.byte	0x02, 0x4c
        /*00d2*/ 	.byte	0x01
	.zero		1


	//----- nvinfo : EIATTR_MERCURY_ISA_VERSION
	.align		4
        /*00d4*/ 	.byte	0x03, 0x5f
        /*00d6*/ 	.short	0x0101


	//----- nvinfo : EIATTR_COOP_GROUP_MASK_REGIDS
	.align		4
        /*00d8*/ 	.byte	0x04, 0x29
        /*00da*/ 	.short	(.L_292 - .L_291)


	//   ....[0]....
.L_291:
        /*00dc*/ 	.word	0xffffffff


	//   ....[1]....
        /*00e0*/ 	.word	0x05000004


	//   ....[2]....
        /*00e4*/ 	.word	0xffffffff


	//   ....[3]....
        /*00e8*/ 	.word	0xffffffff


	//   ....[4]....
        /*00ec*/ 	.word	0xffffffff


	//   ....[5]....
        /*00f0*/ 	.word	0xffffffff


	//   ....[6]....
        /*00f4*/ 	.word	0xffffffff


	//   ....[7]....
        /*00f8*/ 	.word	0xffffffff


	//   ....[8]....
        /*00fc*/ 	.word	0xffffffff


	//   ....[9]....
        /*0100*/ 	.word	0xffffffff


	//   ....[10]....
        /*0104*/ 	.word	0xffffffff


	//   ....[11]....
        /*0108*/ 	.word	0xffffffff


	//   ....[12]....
        /*010c*/ 	.word	0xffffffff


	//   ....[13]....
        /*0110*/ 	.word	0xffffffff


	//   ....[14]....
        /*0114*/ 	.word	0xffffffff


	//   ....[15]....
        /*0118*/ 	.word	0xffffffff


	//   ....[16]....
        /*011c*/ 	.word	0xffffffff


	//   ....[17]....
        /*0120*/ 	.word	0xffffffff


	//   ....[18]....
        /*0124*/ 	.word	0xffffffff


	//   ....[19]....
        /*0128*/ 	.word	0xffffffff


	//   ....[20]....
        /*012c*/ 	.word	0xffffffff


	//   ....[21]....
        /*0130*/ 	.word	0xffffffff


	//   ....[22]....
        /*0134*/ 	.word	0xffffffff


	//   ....[23]....
        /*0138*/ 	.word	0xffffffff


	//   ....[24]....
        /*013c*/ 	.word	0xffffffff


	//   ....[25]....
        /*0140*/ 	.word	0xffffffff


	//   ....[26]....
        /*0144*/ 	.word	0xffffffff


	//   ....[27]....
        /*0148*/ 	.word	0xffffffff


	//   ....[28]....
        /*014c*/ 	.word	0xffffffff


	//   ....[29]....
        /*0150*/ 	.word	0xffffffff


	//   ....[30]....
        /*0154*/ 	.word	0xffffffff


	//   ....[31]....
        /*0158*/ 	.word	0xffffffff


	//   ....[32]....
        /*015c*/ 	.word	0xffffffff


	//   ....[33]....
        /*0160*/ 	.word	0xffffffff


	//   ....[34]....
        /*0164*/ 	.word	0xffffffff


	//   ....[35]....
        /*0168*/ 	.word	0xffffffff


	//   ....[36]....
        /*016c*/ 	.word	0xffffffff


	//   ....[37]....
        /*0170*/ 	.word	0xffffffff


	//   ....[38]....
        /*0174*/ 	.word	0xffffffff


	//   ....[39]....
        /*0178*/ 	.word	0xffffffff


	//   ....[40]....
        /*017c*/ 	.word	0xffffffff


	//   ....[41]....
        /*0180*/ 	.word	0xffffffff


	//   ....[42]....
        /*0184*/ 	.word	0xffffffff


	//   ....[43]....
        /*0188*/ 	.word	0xffffffff


	//   ....[44]....
        /*018c*/ 	.word	0xffffffff


	//   ....[45]....
        /*0190*/ 	.word	0xffffffff


	//   ....[46]....
        /*0194*/ 	.word	0xffffffff


	//   ....[47]....
        /*0198*/ 	.word	0xffffffff


	//   ....[48]....
        /*019c*/ 	.word	0xffffffff


	//   ....[49]....
        /*01a0*/ 	.word	0xffffffff


	//   ....[50]....
        /*01a4*/ 	.word	0xffffffff


	//   ....[51]....
        /*01a8*/ 	.word	0xffffffff


	//   ....[52]....
        /*01ac*/ 	.word	0xffffffff


	//   ....[53]....
        /*01b0*/ 	.word	0xffffffff


	//   ....[54]....
        /*01b4*/ 	.word	0xffffffff


	//   ....[55]....
        /*01b8*/ 	.word	0xffffffff


	//   ....[56]....
        /*01bc*/ 	.word	0xffffffff


	//   ....[57]....
        /*01c0*/ 	.word	0xffffffff


	//   ....[58]....
        /*01c4*/ 	.word	0xffffffff


	//   ....[59]....
        /*01c8*/ 	.word	0xffffffff


	//   ....[60]....
        /*01cc*/ 	.word	0xffffffff


	//   ....[61]....
        /*01d0*/ 	.word	0xffffffff


	//   ....[62]....
        /*01d4*/ 	.word	0xffffffff


	//   ....[63]....
        /*01d8*/ 	.word	0xffffffff


	//   ....[64]....
        /*01dc*/ 	.word	0xffffffff


	//   ....[65]....
        /*01e0*/ 	.word	0xffffffff


	//   ....[66]....
        /*01e4*/ 	.word	0xffffffff


	//   ....[67]....
        /*01e8*/ 	.word	0xffffffff


	//   ....[68]....
        /*01ec*/ 	.word	0xffffffff


	//   ....[69]....
        /*01f0*/ 	.word	0xffffffff


	//   ....[70]....
        /*01f4*/ 	.word	0xffffffff


	//   ....[71]....
        /*01f8*/ 	.word	0xffffffff


	//   ....[72]....
        /*01fc*/ 	.word	0xffffffff


	//   ....[73]....
        /*0200*/ 	.word	0xffffffff


	//   ....[74]....
        /*0204*/ 	.word	0xffffffff


	//   ....[75]....
        /*0208*/ 	.word	0xffffffff


	//   ....[76]....
        /*020c*/ 	.word	0xffffffff


	//   ....[77]....
        /*0210*/ 	.word	0xffffffff


	//   ....[78]....
        /*0214*/ 	.word	0xffffffff


	//   ....[79]....
        /*0218*/ 	.word	0xffffffff


	//   ....[80]....
        /*021c*/ 	.word	0xffffffff


	//   ....[81]....
        /*0220*/ 	.word	0xffffffff


	//   ....[82]....
        /*0224*/ 	.word	0xffffffff


	//   ....[83]....
        /*0228*/ 	.word	0xffffffff


	//   ....[84]....
        /*022c*/ 	.word	0xffffffff


	//   ....[85]....
        /*0230*/ 	.word	0xffffffff


	//   ....[86]....
        /*0234*/ 	.word	0xffffffff


	//   ....[87]....
        /*0238*/ 	.word	0xffffffff


	//   ....[88]....
        /*023c*/ 	.word	0xffffffff


	//   ....[89]....
        /*0240*/ 	.word	0xffffffff


	//   ....[90]....
        /*0244*/ 	.word	0xffffffff


	//   ....[91]....
        /*0248*/ 	.word	0xffffffff


	//   ....[92]....
        /*024c*/ 	.word	0xffffffff


	//   ....[93]....
        /*0250*/ 	.word	0xffffffff


	//   ....[94]....
        /*0254*/ 	.word	0xffffffff


	//   ....[95]....
        /*0258*/ 	.word	0xffffffff


	//   ....[96]....
        /*025c*/ 	.word	0xffffffff


	//   ....[97]....
        /*0260*/ 	.word	0xffffffff


	//   ....[98]....
        /*0264*/ 	.word	0xffffffff


	//   ....[99]....
        /*0268*/ 	.word	0xffffffff


	//   ....[100]....
        /*026c*/ 	.word	0xffffffff


	//   ....[101]....
        /*0270*/ 	.word	0xffffffff


	//   ....[102]....
        /*0274*/ 	.word	0xffffffff


	//   ....[103]....
        /*0278*/ 	.word	0xffffffff


	//   ....[104]....
        /*027c*/ 	.word	0xffffffff


	//   ....[105]....
        /*0280*/ 	.word	0xffffffff


	//   ....[106]....
        /*0284*/ 	.word	0xffffffff


	//   ....[107]....
        /*0288*/ 	.word	0xffffffff


	//   ....[108]....
        /*028c*/ 	.word	0xffffffff


	//   ....[109]....
        /*0290*/ 	.word	0xffffffff


	//   ....[110]....
        /*0294*/ 	.word	0xffffffff


	//   ....[111]....
        /*0298*/ 	.word	0xffffffff


	//   ....[112]....
        /*029c*/ 	.word	0xffffffff


	//   ....[113]....
        /*02a0*/ 	.word	0xffffffff


	//   ....[114]....
        /*02a4*/ 	.word	0xffffffff


	//   ....[115]....
        /*02a8*/ 	.word	0xffffffff


	//   ....[116]....
        /*02ac*/ 	.word	0xffffffff


	//   ....[117]....
        /*02b0*/ 	.word	0xffffffff


	//   ....[118]....
        /*02b4*/ 	.word	0xffffffff


	//   ....[119]....
        /*02b8*/ 	.word	0xffffffff


	//   ....[120]....
        /*02bc*/ 	.word	0xffffffff


	//   ....[121]....
        /*02c0*/ 	.word	0xffffffff


	//   ....[122]....
        /*02c4*/ 	.word	0xffffffff


	//   ....[123]....
        /*02c8*/ 	.word	0xffffffff


	//   ....[124]....
        /*02cc*/ 	.word	0xffffffff


	//   ....[125]....
        /*02d0*/ 	.word	0xffffffff


	//   ....[126]....
        /*02d4*/ 	.word	0xffffffff


	//   ....[127]....
        /*02d8*/ 	.word	0xffffffff


	//   ....[128]....
        /*02dc*/ 	.word	0xffffffff


	//   ....[129]....
        /*02e0*/ 	.word	0xffffffff


	//   ....[130]....
        /*02e4*/ 	.word	0xffffffff


	//   ....[131]....
        /*02e8*/ 	.word	0xffffffff


	//   ....[132]....
        /*02ec*/ 	.word	0xffffffff


	//   ....[133]....
        /*02f0*/ 	.word	0xffffffff


	//   ....[134]....
        /*02f4*/ 	.word	0xffffffff


	//   ....[135]....
        /*02f8*/ 	.word	0xffffffff


	//   ....[136]....
        /*02fc*/ 	.word	0xffffffff


	//   ....[137]....
        /*0300*/ 	.word	0xffffffff


	//   ....[138]....
        /*0304*/ 	.word	0xffffffff


	//   ....[139]....
        /*0308*/ 	.word	0xffffffff


	//   ....[140]....
        /*030c*/ 	.word	0xffffffff


	//   ....[141]....
        /*0310*/ 	.word	0xffffffff


	//   ....[142]....
        /*0314*/ 	.word	0xffffffff


	//   ....[143]....
        /*0318*/ 	.word	0xffffffff


	//   ....[144]....
        /*031c*/ 	.word	0xffffffff


	//   ....[145]....
        /*0320*/ 	.word	0xffffffff


	//   ....[146]....
        /*0324*/ 	.word	0xffffffff


	//   ....[147]....
        /*0328*/ 	.word	0xffffffff


	//   ....[148]....
        /*032c*/ 	.word	0xffffffff


	//   ....[149]....
        /*0330*/ 	.word	0xffffffff


	//   ....[150]....
        /*0334*/ 	.word	0xffffffff


	//   ....[151]....
        /*0338*/ 	.word	0xffffffff


	//   ....[152]....
        /*033c*/ 	.word	0xffffffff


	//   ....[153]....
        /*0340*/ 	.word	0xffffffff


	//   ....[154]....
        /*0344*/ 	.word	0xffffffff


	//   ....[155]....
        /*0348*/ 	.word	0xffffffff


	//   ....[156]....
        /*034c*/ 	.word	0xffffffff


	//   ....[157]....
        /*0350*/ 	.word	0xffffffff


	//   ....[158]....
        /*0354*/ 	.word	0xffffffff


	//   ....[159]....
        /*0358*/ 	.word	0xffffffff


	//   ....[160]....
        /*035c*/ 	.word	0x05000004


	//   ....[161]....
        /*0360*/ 	.word	0xffffffff


	//   ....[162]....
        /*0364*/ 	.word	0xffffffff


	//   ....[163]....
        /*0368*/ 	.word	0xffffffff


	//   ....[164]....
        /*036c*/ 	.word	0xffffffff


	//   ....[165]....
        /*0370*/ 	.word	0xffffffff


	//   ....[166]....
        /*0374*/ 	.word	0xffffffff


	//   ....[167]....
        /*0378*/ 	.word	0xffffffff


	//   ....[168]....
        /*037c*/ 	.word	0xffffffff


	//   ....[169]....
        /*0380*/ 	.word	0xffffffff


	//   ....[170]....
        /*0384*/ 	.word	0xffffffff


	//   ....[171]....
        /*0388*/ 	.word	0xffffffff


	//   ....[172]....
        /*038c*/ 	.word	0xffffffff


	//   ....[173]....
        /*0390*/ 	.word	0xffffffff


	//   ....[174]....
        /*0394*/ 	.word	0xffffffff


	//   ....[175]....
        /*0398*/ 	.word	0xffffffff


	//   ....[176]....
        /*039c*/ 	.word	0xffffffff


	//   ....[177]....
        /*03a0*/ 	.word	0xffffffff


	//   ....[178]....
        /*03a4*/ 	.word	0xffffffff


	//   ....[179]....
        /*03a8*/ 	.word	0xffffffff


	//   ....[180]....
        /*03ac*/ 	.word	0xffffffff


	//   ....[181]....
        /*03b0*/ 	.word	0xffffffff


	//   ....[182]....
        /*03b4*/ 	.word	0xffffffff


	//   ....[183]....
        /*03b8*/ 	.word	0xffffffff


	//   ....[184]....
        /*03bc*/ 	.word	0xffffffff


	//   ....[185]....
        /*03c0*/ 	.word	0xffffffff


	//   ....[186]....
        /*03c4*/ 	.word	0xffffffff


	//   ....[187]....
        /*03c8*/ 	.word	0xffffffff


	//   ....[188]....
        /*03cc*/ 	.word	0xffffffff


	//   ....[189]....
        /*03d0*/ 	.word	0xffffffff


	//   ....[190]....
        /*03d4*/ 	.word	0xffffffff


	//   ....[191]....
        /*03d8*/ 	.word	0xffffffff


	//   ....[192]....
        /*03dc*/ 	.word	0xffffffff


	//   ....[193]....
        /*03e0*/ 	.word	0xffffffff


	//   ....[194]....
        /*03e4*/ 	.word	0xffffffff


	//   ....[195]....
        /*03e8*/ 	.word	0xffffffff


	//   ....[196]....
        /*03ec*/ 	.word	0xffffffff


	//   ....[197]....
        /*03f0*/ 	.word	0xffffffff


	//   ....[198]....
        /*03f4*/ 	.word	0xffffffff


	//   ....[199]....
        /*03f8*/ 	.word	0xffffffff


	//   ....[200]....
        /*03fc*/ 	.word	0xffffffff


	//   ....[201]....
        /*0400*/ 	.word	0xffffffff


	//   ....[202]....
        /*0404*/ 	.word	0xffffffff


	//   ....[203]....
        /*0408*/ 	.word	0xffffffff


	//   ....[204]....
        /*040c*/ 	.word	0xffffffff


	//   ....[205]....
        /*0410*/ 	.word	0xffffffff


	//   ....[206]....
        /*0414*/ 	.word	0xffffffff


	//   ....[207]....
        /*0418*/ 	.word	0xffffffff


	//   ....[208]....
        /*041c*/ 	.word	0xffffffff


	//   ....[209]....
        /*0420*/ 	.word	0xffffffff


	//   ....[210]....
        /*0424*/ 	.word	0xffffffff


	//   ....[211]....
        /*0428*/ 	.word	0xffffffff


	//   ....[212]....
        /*042c*/ 	.word	0xffffffff


	//   ....[213]....
        /*0430*/ 	.word	0xffffffff


	//   ....[214]....
        /*0434*/ 	.word	0xffffffff


	//   ....[215]....
        /*0438*/ 	.word	0xffffffff


	//   ....[216]....
        /*043c*/ 	.word	0xffffffff


	//   ....[217]....
        /*0440*/ 	.word	0xffffffff


	//   ....[218]....
        /*0444*/ 	.word	0xffffffff


	//   ....[219]....
        /*0448*/ 	.word	0xffffffff


	//   ....[220]....
        /*044c*/ 	.word	0xffffffff


	//   ....[221]....
        /*0450*/ 	.word	0xffffffff


	//   ....[222]....
        /*0454*/ 	.word	0xffffffff


	//   ....[223]....
        /*0458*/ 	.word	0xffffffff


	//   ....[224]....
        /*045c*/ 	.word	0xffffffff


	//   ....[225]....
        /*0460*/ 	.word	0xffffffff


	//   ....[226]....
        /*0464*/ 	.word	0xffffffff


	//   ....[227]....
        /*0468*/ 	.word	0xffffffff


	//   ....[228]....
        /*046c*/ 	.word	0xffffffff


	//   ....[229]....
        /*0470*/ 	.word	0x0500002e


	//   ....[230]....
        /*0474*/ 	.word	0x0500002e


	//   ....[231]....
        /*0478*/ 	.word	0x0500002e


	//   ....[232]....
        /*047c*/ 	.word	0x0500002e


	//   ....[233]....
        /*0480*/ 	.word	0x0500002e


	//----- nvinfo : EIATTR_COOP_GROUP_INSTR_OFFSETS
	.align		4
.L_292:
        /*0484*/ 	.byte	0x04, 0x28
        /*0486*/ 	.short	(.L_294 - .L_293)


	//   ....[0]....
.L_293:
        /*0488*/ 	.word	0x00000e70


	//   ....[1]....
        /*048c*/ 	.word	0x00001cd0


	//   ....[2]....
        /*0490*/ 	.word	0x00002f10


	//   ....[3]....
        /*0494*/ 	.word	0x00002f30


	//   ....[4]....
        /*0498*/ 	.word	0x00002f50


	//   ....[5]....
        /*049c*/ 	.word	0x00002f70


	//   ....[6]....
        /*04a0*/ 	.word	0x00002f90


	//   ....[7]....
        /*04a4*/ 	.word	0x00003470


	//   ....[8]....
        /*04a8*/ 	.word	0x00003480


	//   ....[9]....
        /*04ac*/ 	.word	0x000034a0


	//   ....[10]....
        /*04b0*/ 	.word	0x000034c0


	//   ....[11]....
        /*04b4*/ 	.word	0x00003510


	//   ....[12]....
        /*04b8*/ 	.word	0x00003540


	//   ....[13]....
        /*04bc*/ 	.word	0x00003580


	//   ....[14]....
        /*04c0*/ 	.word	0x000035a0


	//   ....[15]....
        /*04c4*/ 	.word	0x000036c0


	//   ....[16]....
        /*04c8*/ 	.word	0x000036f0


	//   ....[17]....
        /*04cc*/ 	.word	0x00003700


	//   ....[18]....
        /*04d0*/ 	.word	0x00003720


	//   ....[19]....
        /*04d4*/ 	.word	0x00003760


	//   ....[20]....
        /*04d8*/ 	.word	0x00003790


	//   ....[21]....
        /*04dc*/ 	.word	0x000037d0


	//   ....[22]....
        /*04e0*/ 	.word	0x000037f0


	//   ....[23]....
        /*04e4*/ 	.word	0x00003810


	//   ....[24]....
        /*04e8*/ 	.word	0x00003940


	//   ....[25]....
        /*04ec*/ 	.word	0x00003970


	//   ....[26]....
        /*04f0*/ 	.word	0x00003980


	//   ....[27]....
        /*04f4*/ 	.word	0x000039a0


	//   ....[28]....
        /*04f8*/ 	.word	0x000039e0


	//   ....[29]....
        /*04fc*/ 	.word	0x00003a10


	//   ....[30]....
        /*0500*/ 	.word	0x00003a50


	//   ....[31]....
        /*0504*/ 	.word	0x00003a70


	//   ....[32]....
        /*0508*/ 	.word	0x00003a90


	//   ....[33]....
        /*050c*/ 	.word	0x00003bc0


	//   ....[34]....
        /*0510*/ 	.word	0x00003bf0


	//   ....[35]....
        /*0514*/ 	.word	0x00003c00


	//   ....[36]....
        /*0518*/ 	.word	0x00003c20


	//   ....[37]....
        /*051c*/ 	.word	0x00003c60


	//   ....[38]....
        /*0520*/ 	.word	0x00003c90


	//   ....[39]....
        /*0524*/ 	.word	0x00003cd0


	//   ....[40]....
        /*0528*/ 	.word	0x00003cf0


	//   ....[41]....
        /*052c*/ 	.word	0x00003d10


	//   ....[42]....
        /*0530*/ 	.word	0x00003e40


	//   ....[43]....
        /*0534*/ 	.word	0x00003e70


	//   ....[44]....
        /*0538*/ 	.word	0x00003e80


	//   ....[45]....
        /*053c*/ 	.word	0x00003ea0


	//   ....[46]....
        /*0540*/ 	.word	0x00003ee0


	//   ....[47]....
        /*0544*/ 	.word	0x00003f10


	//   ....[48]....
        /*0548*/ 	.word	0x00003f50


	//   ....[49]....
        /*054c*/ 	.word	0x00003f70


	//   ....[50]....
        /*0550*/ 	.word	0x00003f90


	//   ....[51]....
        /*0554*/ 	.word	0x000040c0


	//   ....[52]....
        /*0558*/ 	.word	0x000040f0


	//   ....[53]....
        /*055c*/ 	.word	0x00004100


	//   ....[54]....
        /*0560*/ 	.word	0x00004120


	//   ....[55]....
        /*0564*/ 	.word	0x00004160


	//   ....[56]....
        /*0568*/ 	.word	0x00004190


	//   ....[57]....
        /*056c*/ 	.word	0x000041d0


	//   ....[58]....
        /*0570*/ 	.word	0x000041f0


	//   ....[59]....
        /*0574*/ 	.word	0x00004210


	//   ....[60]....
        /*0578*/ 	.word	0x00004340


	//   ....[61]....
        /*057c*/ 	.word	0x00004370


	//   ....[62]....
        /*0580*/ 	.word	0x00004380


	//   ....[63]....
        /*0584*/ 	.word	0x000043a0


	//   ....[64]....
        /*0588*/ 	.word	0x000043e0


	//   ....[65]....
        /*058c*/ 	.word	0x00004410


	//   ....[66]....
        /*0590*/ 	.word	0x00004450


	//   ....[67]....
        /*0594*/ 	.word	0x00004470


	//   ....[68]....
        /*0598*/ 	.word	0x00004490


	//   ....[69]....
        /*059c*/ 	.word	0x000045c0


	//   ....[70]....
        /*05a0*/ 	.word	0x000045f0


	//   ....[71]....
        /*05a4*/ 	.word	0x00004600


	//   ....[72]....
        /*05a8*/ 	.word	0x00004620


	//   ....[73]....
        /*05ac*/ 	.word	0x00004660


	//   ....[74]....
        /*05b0*/ 	.word	0x00004690


	//   ....[75]....
        /*05b4*/ 	.word	0x000046d0


	//   ....[76]....
        /*05b8*/ 	.word	0x000046f0


	//   ....[77]....
        /*05bc*/ 	.word	0x00004710


	//   ....[78]....
        /*05c0*/ 	.word	0x00004840


	//   ....[79]....
        /*05c4*/ 	.word	0x00004870


	//   ....[80]....
        /*05c8*/ 	.word	0x00004880


	//   ....[81]....
        /*05cc*/ 	.word	0x000048a0


	//   ....[82]....
        /*05d0*/ 	.word	0x000048e0


	//   ....[83]....
        /*05d4*/ 	.word	0x00004910


	//   ....[84]....
        /*05d8*/ 	.word	0x00004950


	//   ....[85]....
        /*05dc*/ 	.word	0x00004970


	//   ....[86]....
        /*05e0*/ 	.word	0x00004990


	//   ....[87]....
        /*05e4*/ 	.word	0x00004ac0


	//   ....[88]....
        /*05e8*/ 	.word	0x00004af0


	//   ....[89]....
        /*05ec*/ 	.word	0x00004b00


	//   ....[90]....
        /*05f0*/ 	.word	0x00004b20


	//   ....[91]....
        /*05f4*/ 	.word	0x00004b60


	//   ....[92]....
        /*05f8*/ 	.word	0x00004b90


	//   ....[93]....
        /*05fc*/ 	.word	0x00004bd0


	//   ....[94]....
        /*0600*/ 	.word	0x00004bf0


	//   ....[95]....
        /*0604*/ 	.word	0x00004c10


	//   ....[96]....
        /*0608*/ 	.word	0x00004d40


	//   ....[97]....
        /*060c*/ 	.word	0x00004d70


	//   ....[98]....
        /*0610*/ 	.word	0x00004d80


	//   ....[99]....
        /*0614*/ 	.word	0x00004da0


	//   ....[100]....
        /*0618*/ 	.word	0x00004de0


	//   ....[101]....
        /*061c*/ 	.word	0x00004e10


	//   ....[102]....
        /*0620*/ 	.word	0x00004e50


	//   ....[103]....
        /*0624*/ 	.word	0x00004e70


	//   ....[104]....
        /*0628*/ 	.word	0x00004e90


	//   ....[105]....
        /*062c*/ 	.word	0x00004fc0


	//   ....[106]....
        /*0630*/ 	.word	0x00004ff0


	//   ....[107]....
        /*0634*/ 	.word	0x00005000


	//   ....[108]....
        /*0638*/ 	.word	0x00005020


	//   ....[109]....
        /*063c*/ 	.word	0x00005060


	//   ....[110]....
        /*0640*/ 	.word	0x00005090


	//   ....[111]....
        /*0644*/ 	.word	0x000050d0


	//   ....[112]....
        /*0648*/ 	.word	0x000050f0


	//   ....[113]....
        /*064c*/ 	.word	0x00005110


	//   ....[114]....
        /*0650*/ 	.word	0x00005240


	//   ....[115]....
        /*0654*/ 	.word	0x00005270


	//   ....[116]....
        /*0658*/ 	.word	0x00005280


	//   ....[117]....
        /*065c*/ 	.word	0x000052a0


	//   ....[118]....
        /*0660*/ 	.word	0x000052e0


	//   ....[119]....
        /*0664*/ 	.word	0x00005310


	//   ....[120]....
        /*0668*/ 	.word	0x00005350


	//   ....[121]....
        /*066c*/ 	.word	0x00005370


	//   ....[122]....
        /*0670*/ 	.word	0x00005390


	//   ....[123]....
        /*0674*/ 	.word	0x000054c0


	//   ....[124]....
        /*0678*/ 	.word	0x000054f0


	//   ....[125]....
        /*067c*/ 	.word	0x00005500


	//   ....[126]....
        /*0680*/ 	.word	0x00005520


	//   ....[127]....
        /*0684*/ 	.word	0x00005560


	//   ....[128]....
        /*0688*/ 	.word	0x00005590


	//   ....[129]....
        /*068c*/ 	.word	0x000055d0


	//   ....[130]....
        /*0690*/ 	.word	0x000055f0


	//   ....[131]....
        /*0694*/ 	.word	0x00005610


	//   ....[132]....
        /*0698*/ 	.word	0x00005740


	//   ....[133]....
        /*069c*/ 	.word	0x00005770


	//   ....[134]....
        /*06a0*/ 	.word	0x00005780


	//   ....[135]....
        /*06a4*/ 	.word	0x000057b0


	//   ....[136]....
        /*06a8*/ 	.word	0x000057e0


	//   ....[137]....
        /*06ac*/ 	.word	0x00005830


	//   ....[138]....
        /*06b0*/ 	.word	0x00005840


	//   ....[139]....
        /*06b4*/ 	.word	0x00005880


	//   ....[140]....
        /*06b8*/ 	.word	0x000058b0


	//   ....[141]....
        /*06bc*/ 	.word	0x000059c0


	//   ....[142]....
        /*06c0*/ 	.word	0x000059f0


	//   ....[143]....
        /*06c4*/ 	.word	0x00005a00


	//   ....[144]....
        /*06c8*/ 	.word	0x00005a50


	//   ....[145]....
        /*06cc*/ 	.word	0x00005a80


	//   ....[146]....
        /*06d0*/ 	.word	0x00005ab0


	//   ....[147]....
        /*06d4*/ 	.word	0x00005ae0


	//   ....[148]....
        /*06d8*/ 	.word	0x00005b10


	//   ....[149]....
        /*06dc*/ 	.word	0x00005b40


	//   ....[150]....
        /*06e0*/ 	.word	0x00005c40


	//   ....[151]....
        /*06e4*/ 	.word	0x00005c60


	//   ....[152]....
        /*06e8*/ 	.word	0x00005c70


	//   ....[153]....
        /*06ec*/ 	.word	0x00005cc0


	//   ....[154]....
        /*06f0*/ 	.word	0x00005cf0


	//   ....[155]....
        /*06f4*/ 	.word	0x00005d20


	//   ....[156]....
        /*06f8*/ 	.word	0x00005d50


	//   ....[157]....
        /*06fc*/ 	.word	0x00005d80


	//   ....[158]....
        /*0700*/ 	.word	0x00005db0


	//   ....[159]....
        /*0704*/ 	.word	0x00005ee0


	//   ....[160]....
        /*0708*/ 	.word	0x000063f0


	//   ....[161]....
        /*070c*/ 	.word	0x00006760


	//   ....[162]....
        /*0710*/ 	.word	0x00006860


	//   ....[163]....
        /*0714*/ 	.word	0x00006960


	//   ....[164]....
        /*0718*/ 	.word	0x00006a60


	//   ....[165]....
        /*071c*/ 	.word	0x00006b60


	//   ....[166]....
        /*0720*/ 	.word	0x00006c60


	//   ....[167]....
        /*0724*/ 	.word	0x00006d60


	//   ....[168]....
        /*0728*/ 	.word	0x00006e60


	//   ....[169]....
        /*072c*/ 	.word	0x00006f60


	//   ....[170]....
        /*0730*/ 	.word	0x00007060


	//   ....[171]....
        /*0734*/ 	.word	0x00007160


	//   ....[172]....
        /*0738*/ 	.word	0x00007260


	//   ....[173]....
        /*073c*/ 	.word	0x00007360


	//   ....[174]....
        /*0740*/ 	.word	0x00007460


	//   ....[175]....
        /*0744*/ 	.word	0x00007560


	//   ....[176]....
        /*0748*/ 	.word	0x00007660


	//   ....[177]....
        /*074c*/ 	.word	0x00007760


	//   ....[178]....
        /*0750*/ 	.word	0x00007970


	//   ....[179]....
        /*0754*/ 	.word	0x00007ae0


	//   ....[180]....
        /*0758*/ 	.word	0x00007c50


	//   ....[181]....
        /*075c*/ 	.word	0x00007dc0


	//   ....[182]....
        /*0760*/ 	.word	0x00007f30


	//   ....[183]....
        /*0764*/ 	.word	0x000080a0


	//   ....[184]....
        /*0768*/ 	.word	0x00008210


	//   ....[185]....
        /*076c*/ 	.word	0x00008380


	//   ....[186]....
        /*0770*/ 	.word	0x000084f0


	//   ....[187]....
        /*0774*/ 	.word	0x00008660


	//   ....[188]....
        /*0778*/ 	.word	0x000087d0


	//   ....[189]....
        /*077c*/ 	.word	0x00008940


	//   ....[190]....
        /*0780*/ 	.word	0x00008aa0


	//   ....[191]....
        /*0784*/ 	.word	0x00008bf0


	//   ....[192]....
        /*0788*/ 	.word	0x00008d40


	//   ....[193]....
        /*078c*/ 	.word	0x00008e90


	//   ....[194]....
        /*0790*/ 	.word	0x00008fe0


	//   ....[195]....
        /*0794*/ 	.word	0x00009ec0


	//   ....[196]....
        /*0798*/ 	.word	0x00009f50


	//   ....[197]....
        /*079c*/ 	.word	0x00009fd0


	//   ....[198]....
        /*07a0*/ 	.word	0x0000a060


	//   ....[199]....
        /*07a4*/ 	.word	0x0000a0e0


	//   ....[200]....
        /*07a8*/ 	.word	0x0000a170


	//   ....[201]....
        /*07ac*/ 	.word	0x0000a1f0


	//   ....[202]....
        /*07b0*/ 	.word	0x0000a280


	//   ....[203]....
        /*07b4*/ 	.word	0x0000a300


	//   ....[204]....
        /*07b8*/ 	.word	0x0000a390


	//   ....[205]....
        /*07bc*/ 	.word	0x0000a410


	//   ....[206]....
        /*07c0*/ 	.word	0x0000a4a0


	//   ....[207]....
        /*07c4*/ 	.word	0x0000a520


	//   ....[208]....
        /*07c8*/ 	.word	0x0000a5a0


	//   ....[209]....
        /*07cc*/ 	.word	0x0000a620


	//   ....[210]....
        /*07d0*/ 	.word	0x0000a6b0


	//   ....[211]....
        /*07d4*/ 	.word	0x0000a730


	//   ....[212]....
        /*07d8*/ 	.word	0x0000a900


	//   ....[213]....
        /*07dc*/ 	.word	0x0000a9b0


	//   ....[214]....
        /*07e0*/ 	.word	0x0000aa60


	//   ....[215]....
        /*07e4*/ 	.word	0x0000ab10


	//   ....[216]....
        /*07e8*/ 	.word	0x0000abc0


	//   ....[217]....
        /*07ec*/ 	.word	0x0000ac70


	//   ....[218]....
        /*07f0*/ 	.word	0x0000ad20


	//   ....[219]....
        /*07f4*/ 	.word	0x0000add0


	//   ....[220]....
        /*07f8*/ 	.word	0x0000ae80


	//   ....[221]....
        /*07fc*/ 	.word	0x0000af30


	//   ....[222]....
        /*0800*/ 	.word	0x0000afe0


	//   ....[223]....
        /*0804*/ 	.word	0x0000b090


	//   ....[224]....
        /*0808*/ 	.word	0x0000b140


	//   ....[225]....
        /*080c*/ 	.word	0x0000b1f0


	//   ....[226]....
        /*0810*/ 	.word	0x0000b2a0


	//   ....[227]....
        /*0814*/ 	.word	0x0000b360


	//   ....[228]....
        /*0818*/ 	.word	0x0000b400


	//   ....[229]....
        /*081c*/ 	.word	0x0000b470


	//   ....[230]....
        /*0820*/ 	.word	0x0000b4e0


	//   ....[231]....
        /*0824*/ 	.word	0x0000b550


	//   ....[232]....
        /*0828*/ 	.word	0x0000b5c0


	//   ....[233]....
        /*082c*/ 	.word	0x0000b630


	//----- nvinfo : EIATTR_VRC_CTA_INIT_COUNT
	.align		4
.L_294:
        /*0830*/ 	.byte	0x02, 0x4a
	.zero		1
	.zero		1


	//----- nvinfo : EIATTR_EXIT_INSTR_OFFSETS
	.align		4
        /*0834*/ 	.byte	0x04, 0x1c
        /*0836*/ 	.short	(.L_296 - .L_295)


	//   ....[0]....
.L_295:
        /*0838*/ 	.word	0x000029b0


	//   ....[1]....
        /*083c*/ 	.word	0x00002d10


	//   ....[2]....
        /*0840*/ 	.word	0x00002d30


	//   ....[3]....
        /*0844*/ 	.word	0x0000a740


	//   ....[4]....
        /*0848*/ 	.word	0x0000b410


	//----- nvinfo : EIATTR_MAX_THREADS
	.align		4
.L_296:
        /*084c*/ 	.byte	0x04, 0x05
        /*084e*/ 	.short	(.L_298 - .L_297)
.L_297:
        /*0850*/ 	.word	0x00000180
        /*0854*/ 	.word	0x00000001
        /*0858*/ 	.word	0x00000001


	//----- nvinfo : EIATTR_CRS_STACK_SIZE
	.align		4
.L_298:
        /*085c*/ 	.byte	0x04, 0x1e
        /*085e*/ 	.short	(.L_300 - .L_299)
.L_299:
        /*0860*/ 	.word	0x00000000


	//----- nvinfo : EIATTR_CBANK_PARAM_SIZE
	.align		4
.L_300:
        /*0864*/ 	.byte	0x03, 0x19
        /*0866*/ 	.short	0x004d


	//----- nvinfo : EIATTR_PARAM_CBANK
	.align		4
        /*0868*/ 	.byte	0x04, 0x0a
        /*086a*/ 	.short	(.L_302 - .L_301)
	.align		4
.L_301:
        /*086c*/ 	.word	index@(.nv.constant0._ZN3cub18CUB_300001_SM_10006detail10radix_sort29DeviceRadixSortOnesweepKernelINS1_5radix10policy_hubIfiyE10Policy1000ELNS0_9SortOrderE1EfiyiiNS1_21identity_decomposer_tEEEvPT5_SB_PT3_PKSC_PT1_PKSG_PT2_PKSK_T4_iiT6_)
        /*0870*/ 	.short	0x0380
        /*0872*/ 	.short	0x004d


	//----- nvinfo : EIATTR_SW_WAR
	.align		4
.L_302:
        /*0874*/ 	.byte	0x04, 0x36
        /*0876*/ 	.short	(.L_304 - .L_303)
.L_303:
        /*0878*/ 	.word	0x00000008
.L_304:


//--------------------- .nv.info._ZN3cub18CUB_300001_SM_10006detail10radix_sort33DeviceRadixSortExclusiveSumKernelINS1_5radix10policy_hubIfiyE10Policy1000EyEEvPT0_ --------------------------
	.section	.nv.info._ZN3cub18CUB_300001_SM_10006detail10radix_sort33DeviceRadixSortExclusiveSumKernelINS1_5radix10policy_hubIfiyE10Policy1000EyEEvPT0_,"",@"SHT_CUDA_INFO"
	.sectionflags	@""
	.align	4


	//----- nvinfo : EIATTR_CUDA_API_VERSION
	.align		4
        /*0000*/ 	.byte	0x04, 0x37
        /*0002*/ 	.short	(.L_306 - .L_305)
.L_305:
        /*0004*/ 	.word	0x00000082


	//----- nvinfo : EIATTR_KPARAM_INFO
	.align		4
.L_306:
        /*0008*/ 	.byte	0x04, 0x17
        /*000a*/ 	.short	(.L_308 - .L_307)
.L_307:
        /*000c*/ 	.word	0x00000000
        /*0010*/ 	.short	0x0000
        /*0012*/ 	.short	0x0000
        /*0014*/ 	.byte	0x00, 0xf5, 0x21, 0x00


	//----- nvinfo : EIATTR_SPARSE_MMA_MASK
	.align		4
.L_308:
        /*0018*/ 	.byte	0x03, 0x50
        /*001a*/ 	.short	0x0000


	//----- nvinfo : EIATTR_MAXREG_COUNT
	.align		4
        /*001c*/ 	.byte	0x03, 0x1b
        /*001e*/ 	.short	0x00ff


	//----- nvinfo : EIATTR_NUM_BARRIERS
	.align		4
        /*0020*/ 	.byte	0x02, 0x4c
        /*0022*/ 	.byte	0x01
	.zero		1


	//----- nvinfo : EIATTR_MERCURY_ISA_VERSION
	.align		4
        /*0024*/ 	.byte	0x03, 0x5f
        /*0026*/ 	.short	0x0101


	//----- nvinfo : EIATTR_COOP_GROUP_MASK_REGIDS
	.align		4
        /*0028*/ 	.byte	0x04, 0x29
        /*002a*/ 	.short	(.L_310 - .L_309)


	//   ....[0]....
.L_309:
        /*002c*/ 	.word	0xffffffff


	//   ....[1]....
        /*0030*/ 	.word	0xffffffff


	//   ....[2]....
        /*0034*/ 	.word	0xffffffff


	//   ....[3]....
        /*0038*/ 	.word	0xffffffff


	//   ....[4]....
        /*003c*/ 	.word	0xffffffff


	//   ....[5]....
        /*0040*/ 	.word	0xffffffff


	//   ....[6]....
        /*0044*/ 	.word	0xffffffff


	//   ....[7]....
        /*0048*/ 	.word	0xffffffff


	//   ....[8]....
        /*004c*/ 	.word	0xffffffff


	//   ....[9]....
        /*0050*/ 	.word	0xffffffff


	//   ....[10]....
        /*0054*/ 	.word	0x05000015


	//   ....[11]....
        /*0058*/ 	.word	0x05000015


	//   ....[12]....
        /*005c*/ 	.word	0x05000015


	//   ....[13]....
        /*0060*/ 	.word	0x05000015


	//   ....[14]....
        /*0064*/ 	.word	0x05000015


	//   ....[15]....
        /*0068*/ 	.word	0x05000015


	//   ....[16]....
        /*006c*/ 	.word	0x05000015


	//   ....[17]....
        /*0070*/ 	.word	0x05000015


	//   ....[18]....
        /*0074*/ 	.word	0x05000015


	//   ....[19]....
        /*0078*/ 	.word	0x05000015


	//----- nvinfo : EIATTR_COOP_GROUP_INSTR_OFFSETS
	.align		4
.L_310:
        /*007c*/ 	.byte	0x04, 0x28
        /*007e*/ 	.short	(.L_312 - .L_311)


	//   ....[0]....
.L_311:
        /*0080*/ 	.word	0x00000250


	//   ....[1]....
        /*0084*/ 	.word	0x00000260


	//   ....[2]....
        /*0088*/ 	.word	0x000002a0


	//   ....[3]....
        /*008c*/ 	.word	0x000002c0


	//   ....[4]....
        /*0090*/ 	.word	0x00000310


	//   ....[5]....
        /*0094*/ 	.word	0x00000320


	//   ....[6]....
        /*0098*/ 	.word	0x00000360


	//   ....[7]....
        /*009c*/ 	.word	0x00000380


	//   ....[8]....
        /*00a0*/ 	.word	0x000003d0


	//   ....[9]....
        /*00a4*/ 	.word	0x000003e0


	//   ....[10]....
        /*00a8*/ 	.word	0x00000660


	//   ....[11]....
        /*00ac*/ 	.word	0x000006b0


	//   ....[12]....
        /*00b0*/ 	.word	0x00000740


	//   ....[13]....
        /*00b4*/ 	.word	0x00000790


	//   ....[14]....
        /*00b8*/ 	.word	0x00000820


	//   ....[15]....
        /*00bc*/ 	.word	0x00000870


	//   ....[16]....
        /*00c0*/ 	.word	0x00000900


	//   ....[17]....
        /*00c4*/ 	.word	0x00000950


	//   ....[18]....
        /*00c8*/ 	.word	0x000009e0


	//   ....[19]....
        /*00cc*/ 	.word	0x00000a30


	//----- nvinfo : EIATTR_VRC_CTA_INIT_COUNT
	.align		4
.L_312:
        /*00d0*/ 	.byte	0x02, 0x4a
	.zero		1
	.zero		1


	//----- nvinfo : EIATTR_EXIT_INSTR_OFFSETS
	.align		4
        /*00d4*/ 	.byte	0x04, 0x1c
        /*00d6*/ 	.short	(.L_314 - .L_313)


	//   ....[0]....
.L_313:
        /*00d8*/ 	.word	0x000005d0


	//   ....[1]....
        /*00dc*/ 	.word	0x00000600


	//----- nvinfo : EIATTR_CRS_STACK_SIZE
	.align		4
.L_314:
        /*00e0*/ 	.byte	0x04, 0x1e
        /*00e2*/ 	.short	(.L_316 - .L_315)
.L_315:
        /*00e4*/ 	.word	0x00000000


	//----- nvinfo : EIATTR_CBANK_PARAM_SIZE
	.align		4
.L_316:
        /*00e8*/ 	.byte	0x03, 0x19
        /*00ea*/ 	.short	0x0008


	//----- nvinfo : EIATTR_PARAM_CBANK
	.align		4
        /*00ec*/ 	.byte	0x04, 0x0a
        /*00ee*/ 	.short	(.L_318 - .L_317)
	.align		4
.L_317:
        /*00f0*/ 	.word	index@(.nv.constant0._ZN3cub18CUB_300001_SM_10006detail10radix_sort33DeviceRadixSortExclusiveSumKernelINS1_5radix10policy_hubIfiyE10Policy1000EyEEvPT0_)
        /*00f4*/ 	.short	0x0380
        /*00f6*/ 	.short	0x0008


	//----- nvinfo : EIATTR_SW_WAR
	.align		4
.L_318:
        /*00f8*/ 	.byte	0x04, 0x36
        /*00fa*/ 	.short	(.L_320 - .L_319)
.L_319:
        /*00fc*/ 	.word	0x00000008
.L_320:


//--------------------- .nv.info._ZN3cub18CUB_300001_SM_10006detail10radix_sort30DeviceRadixSortHistogramKernelINS1_5radix10policy_hubIfiyE10Policy1000ELNS0_9SortOrderE1EfyNS1_21identity_decomposer_tEEEvPT2_PKT1_SA_iiT3_ --------------------------
	.section	.nv.info._ZN3cub18CUB_300001_SM_10006detail10radix_sort30DeviceRadixSortHistogramKernelINS1_5radix10policy_hubIfiyE10Policy1000ELNS0_9SortOrderE1EfyNS1_21identity_decomposer_tEEEvPT2_PKT1_SA_iiT3_,"",@"SHT_CUDA_INFO"
	.sectionflags	@""
	.align	4


	//----- nvinfo : EIATTR_CUDA_API_VERSION
	.align		4
        /*0000*/ 	.byte	0x04, 0x37
        /*0002*/ 	.short	(.L_322 - .L_321)
.L_321:
        /*0004*/ 	.word	0x00000082


	//----- nvinfo : EIATTR_KPARAM_INFO
	.align		4
.L_322:
        /*0008*/ 	.byte	0x04, 0x17
        /*000a*/ 	.short	(.L_324 - .L_323)
.L_323:
        /*000c*/ 	.word	0x00000000
        /*0010*/ 	.short	0x0005
        /*0012*/ 	.short	0x0020
        /*0014*/ 	.byte	0x00, 0xf0, 0x05, 0x00


	//----- nvinfo : EIATTR_KPARAM_INFO
	.align		4
.L_324:
        /*0018*/ 	.byte	0x04, 0x17
        /*001a*/ 	.short	(.L_326 - .L_325)
.L_325:
        /*001c*/ 	.word	0x00000000
        /*0020*/ 	.short	0x0004
        /*0022*/ 	.short	0x001c
        /*0024*/ 	.byte	0x00, 0xf0, 0x11, 0x00


	//----- nvinfo : EIATTR_KPARAM_INFO
	.align		4
.L_326:
        /*0028*/ 	.byte	0x04, 0x17
        /*002a*/ 	.short	(.L_328 - .L_327)
.L_327:
        /*002c*/ 	.word	0x00000000
        /*0030*/ 	.short	0x0003
        /*0032*/ 	.short	0x0018
        /*0034*/ 	.byte	0x00, 0xf0, 0x11, 0x00


	//----- nvinfo : EIATTR_KPARAM_INFO
	.align		4
.L_328:
        /*0038*/ 	.byte	0x04, 0x17
        /*003a*/ 	.short	(.L_330 - .L_329)
.L_329:
        /*003c*/ 	.word	0x00000000
        /*0040*/ 	.short	0x0002
        /*0042*/ 	.short	0x0010
        /*0044*/ 	.byte	0x00, 0xf0, 0x21, 0x00


	//----- nvinfo : EIATTR_KPARAM_INFO
	.align		4
.L_330:
        /*0048*/ 	.byte	0x04, 0x17
        /*004a*/ 	.short	(.L_332 - .L_331)
.L_331:
        /*004c*/ 	.word	0x00000000
        /*0050*/ 	.short	0x0001
        /*0052*/ 	.short	0x0008
        /*0054*/ 	.byte	0x00, 0xf5, 0x21, 0x00


	//----- nvinfo : EIATTR_KPARAM_INFO
	.align		4
.L_332:
        /*0058*/ 	.byte	0x04, 0x17
        /*005a*/ 	.short	(.L_334 - .L_333)
.L_333:
        /*005c*/ 	.word	0x00000000
        /*0060*/ 	.short	0x0000
        /*0062*/ 	.short	0x0000
        /*0064*/ 	.byte	0x00, 0xf5, 0x21, 0x00


	//----- nvinfo : EIATTR_SPARSE_MMA_MASK
	.align		4
.L_334:
        /*0068*/ 	.byte	0x03, 0x50
        /*006a*/ 	.short	0x0000


	//----- nvinfo : EIATTR_MAXREG_COUNT
	.align		4
        /*006c*/ 	.byte	0x03, 0x1b
        /*006e*/ 	.short	0x00ff


	//----- nvinfo : EIATTR_NUM_BARRIERS
	.align		4
        /*0070*/ 	.byte	0x02, 0x4c
        /*0072*/ 	.byte	0x01
	.zero		1


	//----- nvinfo : EIATTR_MERCURY_ISA_VERSION
	.align		4
        /*0074*/ 	.byte	0x03, 0x5f
        /*0076*/ 	.short	0x0101


	//----- nvinfo : EIATTR_VRC_CTA_INIT_COUNT
	.align		4
        /*0078*/ 	.byte	0x02, 0x4a
	.zero		1
	.zero		1


	//----- nvinfo : EIATTR_EXIT_INSTR_OFFSETS
	.align		4
        /*007c*/ 	.byte	0x04, 0x1c
        /*007e*/ 	.short	(.L_336 - .L_335)


	//   ....[0]....
.L_335:
        /*0080*/ 	.word	0x00000040


	//   ....[1]....
        /*0084*/ 	.word	0x000032e0


	//----- nvinfo : EIATTR_MAX_THREADS
	.align		4
.L_336:
        /*0088*/ 	.byte	0x04, 0x05
        /*008a*/ 	.short	(.L_338 - .L_337)
.L_337:
        /*008c*/ 	.word	0x00000080
        /*0090*/ 	.word	0x00000001
        /*0094*/ 	.word	0x00000001


	//----- nvinfo : EIATTR_CRS_STACK_SIZE
	.align		4
.L_338:
        /*0098*/ 	.byte	0x04, 0x1e
        /*009a*/ 	.short	(.L_340 - .L_339)
.L_339:
        /*009c*/ 	.word	0x00000000


	//----- nvinfo : EIATTR_CBANK_PARAM_SIZE
	.align		4
.L_340:
        /*00a0*/ 	.byte	0x03, 0x19
        /*00a2*/ 	.short	0x0021


	//----- nvinfo : EIATTR_PARAM_CBANK
	.align		4
        /*00a4*/ 	.byte	0x04, 0x0a
        /*00a6*/ 	.short	(.L_342 - .L_341)
	.align		4
.L_341:
        /*00a8*/ 	.word	index@(.nv.constant0._ZN3cub18CUB_300001_SM_10006detail10radix_sort30DeviceRadixSortHistogramKernelINS1_5radix10policy_hubIfiyE10Policy1000ELNS0_9SortOrderE1EfyNS1_21identity_decomposer_tEEEvPT2_PKT1_SA_iiT3_)
        /*00ac*/ 	.short	0x0380
        /*00ae*/ 	.short	0x0021


	//----- nvinfo : EIATTR_SW_WAR
	.align		4
.L_342:
        /*00b0*/ 	.byte	0x04, 0x36
        /*00b2*/ 	.short	(.L_344 - .L_343)
.L_343:
        /*00b4*/ 	.word	0x00000008
.L_344:


//--------------------- .nv.info._ZN3cub18CUB_300001_SM_10006detail10radix_sort31DeviceRadixSortSingleTileKernelINS1_5radix10policy_hubIfiyE10Policy1000ELNS0_9SortOrderE1EfiyNS1_21identity_decomposer_tEEEvPKT1_PSA_PKT2_PSE_T3_iiT4_ --------------------------
	.section	.nv.info._ZN3cub18CUB_300001_SM_10006detail10radix_sort31DeviceRadixSortSingleTileKernelINS1_5radix10policy_hubIfiyE10Policy1000ELNS0_9SortOrderE1EfiyNS1_21identity_decomposer_tEEEvPKT1_PSA_PKT2_PSE_T3_iiT4_,"",@"SHT_CUDA_INFO"
	.sectionflags	@""
	.align	4


	//----- nvinfo : EIATTR_CUDA_API_VERSION
	.align		4
        /*0000*/ 	.byte	0x04, 0x37
        /*0002*/ 	.short	(.L_346 - .L_345)
.L_345:
        /*0004*/ 	.word	0x00000082


	//----- nvinfo : EIATTR_KPARAM_INFO
	.align		4
.L_346:
        /*0008*/ 	.byte	0x04, 0x17
        /*000a*/ 	.short	(.L_348 - .L_347)
.L_347:
        /*000c*/ 	.word	0x00000000
        /*0010*/ 	.short	0x0007
        /*0012*/ 	.short	0x0030
        /*0014*/ 	.byte	0x00, 0xf0, 0x05, 0x00


	//----- nvinfo : EIATTR_KPARAM_INFO
	.align		4
.L_348:
        /*0018*/ 	.byte	0x04, 0x17
        /*001a*/ 	.short	(.L_350 - .L_349)
.L_349:
        /*001c*/ 	.word	0x00000000
        /*0020*/ 	.short	0x0006
        /*0022*/ 	.short	0x002c
        /*0024*/ 	.byte	0x00, 0xf0, 0x11, 0x00


	//----- nvinfo : EIATTR_KPARAM_INFO
	.align		4
.L_350:
        /*0028*/ 	.byte	0x04, 0x17
        /*002a*/ 	.short	(.L_352 - .L_351)
.L_351:
        /*002c*/ 	.word	0x00000000
        /*0030*/ 	.short	0x0005
        /*0032*/ 	.short	0x0028
        /*0034*/ 	.byte	0x00, 0xf0, 0x11, 0x00


	//----- nvinfo : EIATTR_KPARAM_INFO
	.align		4
.L_352:
        /*0038*/ 	.byte	0x04, 0x17
        /*003a*/ 	.short	(.L_354 - .L_353)
.L_353:
        /*003c*/ 	.word	0x00000000
        /*0040*/ 	.short	0x0004
        /*0042*/ 	.short	0x0020
        /*0044*/ 	.byte	0x00, 0xf0, 0x21, 0x00


	//----- nvinfo : EIATTR_KPARAM_INFO
	.align		4
.L_354:
        /*0048*/ 	.byte	0x04, 0x17
        /*004a*/ 	.short	(.L_356 - .L_355)
.L_355:
        /*004c*/ 	.word	0x00000000
        /*0050*/ 	.short	0x0003
        /*0052*/ 	.short	0x0018
        /*0054*/ 	.byte	0x00, 0xf5, 0x21, 0x00


	//----- nvinfo : EIATTR_KPARAM_INFO
	.align		4
.L_356:
        /*0058*/ 	.byte	0x04, 0x17
        /*005a*/ 	.short	(.L_358 - .L_357)
.L_357:
        /*005c*/ 	.word	0x00000000
        /*0060*/ 	.short	0x0002
        /*0062*/ 	.short	0x0010
        /*0064*/ 	.byte	0x00, 0xf5, 0x21, 0x00


	//----- nvinfo : EIATTR_KPARAM_INFO
	.align		4
.L_358:
        /*0068*/ 	.byte	0x04, 0x17
        /*006a*/ 	.short	(.L_360 - .L_359)
.L_359:
        /*006c*/ 	.word	0x00000000
        /*0070*/ 	.short	0x0001
        /*0072*/ 	.short	0x0008
        /*0074*/ 	.byte	0x00, 0xf5, 0x21, 0x00


	//----- nvinfo : EIATTR_KPARAM_INFO
	.align		4
.L_360:
        /*0078*/ 	.byte	0x04, 0x17
        /*007a*/ 	.short	(.L_362 - .L_361)
.L_361:
        /*007c*/ 	.word	0x00000000
        /*0080*/ 	.short	0x0000
        /*0082*/ 	.short	0x0000
        /*0084*/ 	.byte	0x00, 0xf5, 0x21, 0x00


	//----- nvinfo : EIATTR_SPARSE_MMA_MASK
	.align		4
.L_362:
        /*0088*/ 	.byte	0x03, 0x50
        /*008a*/ 	.short	0x0000


	//----- nvinfo : EIATTR_MAXREG_COUNT
	.align		4
        /*008c*/ 	.byte	0x03, 0x1b
        /*008e*/ 	.short	0x00ff


	//----- nvinfo : EIATTR_NUM_BARRIERS
	.align		4
        /*0090*/ 	.byte	0x02, 0x4c
        /*0092*/ 	.byte	0x01
	.zero		1


	//----- nvinfo : EIATTR_MERCURY_ISA_VERSION
	.align		4
        /*0094*/ 	.byte	0x03, 0x5f
        /*0096*/ 	.short	0x0101


	//----- nvinfo : EIATTR_COOP_GROUP_MASK_REGIDS
	.align		4
        /*0098*/ 	.byte	0x04, 0x29
        /*009a*/ 	.short	(.L_364 - .L_363)


	//   ....[0]....
.L_363:
        /*009c*/ 	.word	0xffffffff


	//   ....[1]....
        /*00a0*/ 	.word	0xffffffff


	//   ....[2]....
        /*00a4*/ 	.word	0xffffffff


	//   ....[3]....
        /*00a8*/ 	.word	0xffffffff


	//   ....[4]....
        /*00ac*/ 	.word	0xffffffff


	//----- nvinfo : EIATTR_COOP_GROUP_INSTR_OFFSETS
	.align		4
.L_364:
        /*00b0*/ 	.byte	0x04, 0x28
        /*00b2*/ 	.short	(.L_366 - .L_365)


	//   ....[0]....
.L_365:
        /*00b4*/ 	.word	0x00002310


	//   ....[1]....
        /*00b8*/ 	.word	0x00002330


	//   ....[2]....
        /*00bc*/ 	.word	0x00002350


	//   ....[3]....
        /*00c0*/ 	.word	0x00002370


	//   ....[4]....
        /*00c4*/ 	.word	0x00002390


	//----- nvinfo : EIATTR_VRC_CTA_INIT_COUNT
	.align		4
.L_366:
        /*00c8*/ 	.byte	0x02, 0x4a
	.zero		1
	.zero		1


	//----- nvinfo : EIATTR_EXIT_INSTR_OFFSETS
	.align		4
        /*00cc*/ 	.byte	0x04, 0x1c
        /*00ce*/ 	.short	(.L_368 - .L_367)


	//   ....[0]....
.L_367:
        /*00d0*/ 	.word	0x00004460


	//   ....[1]....
        /*00d4*/ 	.word	0x000044e0


	//----- nvinfo : EIATTR_MAX_THREADS
	.align		4
.L_368:
        /*00d8*/ 	.byte	0x04, 0x05
        /*00da*/ 	.short	(.L_370 - .L_369)
.L_369:
        /*00dc*/ 	.word	0x00000100
        /*00e0*/ 	.word	0x00000001
        /*00e4*/ 	.word	0x00000001


	//----- nvinfo : EIATTR_CBANK_PARAM_SIZE
	.align		4
.L_370:
        /*00e8*/ 	.byte	0x03, 0x19
        /*00ea*/ 	.short	0x0031


	//----- nvinfo : EIATTR_PARAM_CBANK
	.align		4
        /*00ec*/ 	.byte	0x04, 0x0a
        /*00ee*/ 	.short	(.L_372 - .L_371)
	.align		4
.L_371:
        /*00f0*/ 	.word	index@(.nv.constant0._ZN3cub18CUB_300001_SM_10006detail10radix_sort31DeviceRadixSortSingleTileKernelINS1_5radix10policy_hubIfiyE10Policy1000ELNS0_9SortOrderE1EfiyNS1_21identity_decomposer_tEEEvPKT1_PSA_PKT2_PSE_T3_iiT4_)
        /*00f4*/ 	.short	0x0380
        /*00f6*/ 	.short	0x0031


	//----- nvinfo : EIATTR_SW_WAR
	.align		4
.L_372:
        /*00f8*/ 	.byte	0x04, 0x36
        /*00fa*/ 	.short	(.L_374 - .L_373)
.L_373:
        /*00fc*/ 	.word	0x00000008
.L_374:


//--------------------- .nv.info._ZN3cub18CUB_300001_SM_10006detail6reduce28DeviceReduceSingleTileKernelINS2_10policy_hubIlyN4cuda3std3__44plusIlEEE10Policy1000EPlSC_iS9_llNS7_10__identityEEEvT0_T1_T2_T3_T4_T6_ --------------------------
	.section	.nv.info._ZN3cub18CUB_300001_SM_10006detail6reduce28DeviceReduceSingleTileKernelINS2_10policy_hubIlyN4cuda3std3__44plusIlEEE10Policy1000EPlSC_iS9_llNS7_10__identityEEEvT0_T1_T2_T3_T4_T6_,"",@"SHT_CUDA_INFO"
	.sectionflags	@""
	.align	4


	//----- nvinfo : EIATTR_CUDA_API_VERSION
	.align		4
        /*0000*/ 	.byte	0x04, 0x37
        /*0002*/ 	.short	(.L_376 - .L_375)
.L_375:
        /*0004*/ 	.word	0x00000082


	//----- nvinfo : EIATTR_KPARAM_INFO
	.align		4
.L_376:
        /*0008*/ 	.byte	0x04, 0x17
        /*000a*/ 	.short	(.L_378 - .L_377)
.L_377:
        /*000c*/ 	.word	0x00000000
        /*0010*/ 	.short	0x0005
        /*0012*/ 	.short	0x0020
        /*0014*/ 	.byte	0x00, 0xf0, 0x05, 0x00


	//----- nvinfo : EIATTR_KPARAM_INFO
	.align		4
.L_378:
        /*0018*/ 	.byte	0x04, 0x17
        /*001a*/ 	.short	(.L_380 - .L_379)
.L_379:
        /*001c*/ 	.word	0x00000000
        /*0020*/ 	.short	0x0004
        /*0022*/ 	.short	0x0018
        /*0024*/ 	.byte	0x00, 0xf0, 0x21, 0x00


	//----- nvinfo : EIATTR_KPARAM_INFO
	.align		4
.L_380:
        /*0028*/ 	.byte	0x04, 0x17
        /*002a*/ 	.short	(.L_382 - .L_381)
.L_381:
        /*002c*/ 	.word	0x00000000
        /*0030*/ 	.short	0x0003
        /*0032*/ 	.short	0x0014
        /*0034*/ 	.byte	0x00, 0xf0, 0x05, 0x00


	//----- nvinfo : EIATTR_KPARAM_INFO
	.align		4
.L_382:
        /*0038*/ 	.byte	0x04, 0x17
        /*003a*/ 	.short	(.L_384 - .L_383)
.L_383:
        /*003c*/ 	.word	0x00000000
        /*0040*/ 	.short	0x0002
        /*0042*/ 	.short	0x0010
        /*0044*/ 	.byte	0x00, 0xf0, 0x11, 0x00


	//----- nvinfo : EIATTR_KPARAM_INFO
	.align		4
.L_384:
        /*0048*/ 	.byte	0x04, 0x17
        /*004a*/ 	.short	(.L_386 - .L_385)
.L_385:
        /*004c*/ 	.word	0x00000000
        /*0050*/ 	.short	0x0001
        /*0052*/ 	.short	0x0008
        /*0054*/ 	.byte	0x00, 0xf5, 0x21, 0x00


	//----- nvinfo : EIATTR_KPARAM_INFO
	.align		4
.L_386:
        /*0058*/ 	.byte	0x04, 0x17
        /*005a*/ 	.short	(.L_388 - .L_387)
.L_387:
        /*005c*/ 	.word	0x00000000
        /*0060*/ 	.short	0x0000
        /*0062*/ 	.short	0x0000
        /*0064*/ 	.byte	0x00, 0xf5, 0x21, 0x00


	//----- nvinfo : EIATTR_SPARSE_MMA_MASK
	.align		4
.L_388:
        /*0068*/ 	.byte	0x03, 0x50
        /*006a*/ 	.short	0x0000


	//----- nvinfo : EIATTR_MAXREG_COUNT
	.align		4
        /*006c*/ 	.byte	0x03, 0x1b
        /*006e*/ 	.short	0x0080


	//----- nvinfo : EIATTR_NUM_BARRIERS
	.align		4
        /*0070*/ 	.byte	0x02, 0x4c
        /*0072*/ 	.byte	0x01
	.zero		1


	//----- nvinfo : EIATTR_MERCURY_ISA_VERSION
	.align		4
        /*0074*/ 	.byte	0x03, 0x5f
        /*0076*/ 	.short	0x0101


	//----- nvinfo : EIATTR_COOP_GROUP_MASK_REGIDS
	.align		4
        /*0078*/ 	.byte	0x04, 0x29
        /*007a*/ 	.short	(.L_390 - .L_389)


	//   ....[0]....
.L_389:
        /*007c*/ 	.word	0xffffffff


	//   ....[1]....
        /*0080*/ 	.word	0xffffffff


	//   ....[2]....
        /*0084*/ 	.word	0xffffffff


	//   ....[3]....
        /*0088*/ 	.word	0xffffffff


	//   ....[4]....
        /*008c*/ 	.word	0xffffffff


	//   ....[5]....
        /*0090*/ 	.word	0xffffffff


	//   ....[6]....
        /*0094*/ 	.word	0xffffffff


	//   ....[7]....
        /*0098*/ 	.word	0xffffffff


	//   ....[8]....
        /*009c*/ 	.word	0xffffffff


	//   ....[9]....
        /*00a0*/ 	.word	0xffffffff


	//   ....[10]....
        /*00a4*/ 	.word	0xffffffff


	//   ....[11]....
        /*00a8*/ 	.word	0xffffffff


	//   ....[12]....
        /*00ac*/ 	.word	0xffffffff


	//   ....[13]....
        /*00b0*/ 	.word	0xffffffff


	//   ....[14]....
        /*00b4*/ 	.word	0xffffffff


	//   ....[15]....
        /*00b8*/ 	.word	0xffffffff


	//   ....[16]....
        /*00bc*/ 	.word	0xffffffff


	//   ....[17]....
        /*00c0*/ 	.word	0xffffffff


	//   ....[18]....
        /*00c4*/ 	.word	0xffffffff


	//   ....[19]....
        /*00c8*/ 	.word	0xffffffff


	//   ....[20]....
        /*00cc*/ 	.word	0xffffffff


	//   ....[21]....
        /*00d0*/ 	.word	0xffffffff


	//   ....[22]....
        /*00d4*/ 	.word	0xffffffff


	//   ....[23]....
        /*00d8*/ 	.word	0xffffffff


	//   ....[24]....
        /*00dc*/ 	.word	0xffffffff


	//   ....[25]....
        /*00e0*/ 	.word	0xffffffff


	//   ....[26]....
        /*00e4*/ 	.word	0xffffffff


	//   ....[27]....
        /*00e8*/ 	.word	0xffffffff


	//   ....[28]....
        /*00ec*/ 	.word	0xffffffff


	//   ....[29]....
        /*00f0*/ 	.word	0xffffffff


	//----- nvinfo : EIATTR_COOP_GROUP_INSTR_OFFSETS
	.align		4
.L_390:
        /*00f4*/ 	.byte	0x04, 0x28
        /*00f6*/ 	.short	(.L_392 - .L_391)


	//   ....[0]....
.L_391:
        /*00f8*/ 	.word	0x00000970


	//   ....[1]....
        /*00fc*/ 	.word	0x00000980


	//   ....[2]....
        /*0100*/ 	.word	0x000009e0


	//   ....[3]....
        /*0104*/ 	.word	0x00000a00


	//   ....[4]....
        /*0108*/ 	.word	0x00000a50


	//   ....[5]....
        /*010c*/ 	.word	0x00000a70


	//   ....[6]....
        /*0110*/ 	.word	0x00000ab0


	//   ....[7]....
        /*0114*/ 	.word	0x00000af0


	//   ....[8]....
        /*0118*/ 	.word	0x00000b40


	//   ....[9]....
        /*011c*/ 	.word	0x00000b80


	//   ....[10]....
        /*0120*/ 	.word	0x00000e80


	//   ....[11]....
        /*0124*/ 	.word	0x00000e90


	//   ....[12]....
        /*0128*/ 	.word	0x00000f10


	//   ....[13]....
        /*012c*/ 	.word	0x00000f30


	//   ....[14]....
        /*0130*/ 	.word	0x00000f70


	//   ....[15]....
        /*0134*/ 	.word	0x00000fb0


	//   ....[16]....
        /*0138*/ 	.word	0x00001010


	//   ....[17]....
        /*013c*/ 	.word	0x00001040


	//   ....[18]....
        /*0140*/ 	.word	0x00001080


	//   ....[19]....
        /*0144*/ 	.word	0x000010c0


	//   ....[20]....
        /*0148*/ 	.word	0x000021b0


	//   ....[21]....
        /*014c*/ 	.word	0x000021c0


	//   ....[22]....
        /*0150*/ 	.word	0x00002240


	//   ....[23]....
        /*0154*/ 	.word	0x00002250


	//   ....[24]....
        /*0158*/ 	.word	0x000022b0


	//   ....[25]....
        /*015c*/ 	.word	0x000022d0


	//   ....[26]....
        /*0160*/ 	.word	0x00002310


	//   ....[27]....
        /*0164*/ 	.word	0x00002340


	//   ....[28]....
        /*0168*/ 	.word	0x00002380


	//   ....[29]....
        /*016c*/ 	.word	0x000023e0


	//----- nvinfo : EIATTR_VRC_CTA_INIT_COUNT
	.align		4
.L_392:
        /*0170*/ 	.byte	0x02, 0x4a
	.zero		1
	.zero		1


	//----- nvinfo : EIATTR_EXIT_INSTR_OFFSETS
	.align		4
        /*0174*/ 	.byte	0x04, 0x1c
        /*0176*/ 	.short	(.L_394 - .L_393)


	//   ....[0]....
.L_393:
        /*0178*/ 	.word	0x00000080


	//   ....[1]....
        /*017c*/ 	.word	0x000000c0


	//   ....[2]....
        /*0180*/ 	.word	0x00002650


	//   ....[3]....
        /*0184*/ 	.word	0x000026b0


	//----- nvinfo : EIATTR_MAX_THREADS
	.align		4
.L_394:
        /*0188*/ 	.byte	0x04, 0x05
        /*018a*/ 	.short	(.L_396 - .L_395)
.L_395:
        /*018c*/ 	.word	0x00000200
        /*0190*/ 	.word	0x00000001
        /*0194*/ 	.word	0x00000001


	//----- nvinfo : EIATTR_CRS_STACK_SIZE
	.align		4
.L_396:
        /*0198*/ 	.byte	0x04, 0x1e
        /*019a*/ 	.short	(.L_398 - .L_397)
.L_397:
        /*019c*/ 	.word	0x00000000


	//----- nvinfo : EIATTR_CBANK_PARAM_SIZE
	.align		4
.L_398:
        /*01a0*/ 	.byte	0x03, 0x19
        /*01a2*/ 	.short	0x0021


	//----- nvinfo : EIATTR_PARAM_CBANK
	.align		4
        /*01a4*/ 	.byte	0x04, 0x0a
        /*01a6*/ 	.short	(.L_400 - .L_399)
	.align		4
.L_399:
        /*01a8*/ 	.word	index@(.nv.constant0._ZN3cub18CUB_300001_SM_10006detail6reduce28DeviceReduceSingleTileKernelINS2_10policy_hubIlyN4cuda3std3__44plusIlEEE10Policy1000EPlSC_iS9_llNS7_10__identityEEEvT0_T1_T2_T3_T4_T6_)
        /*01ac*/ 	.short	0x0380
        /*01ae*/ 	.short	0x0021


	//----- nvinfo : EIATTR_SW_WAR
	.align		4
.L_400:
        /*01b0*/ 	.byte	0x04, 0x36
        /*01b2*/ 	.short	(.L_402 - .L_401)
.L_401:
        /*01b4*/ 	.word	0x00000008
.L_402:


//--------------------- .nv.info._ZN3cub18CUB_300001_SM_10006detail6reduce18DeviceReduceKernelINS2_10policy_hubIlyN4cuda3std3__44plusIlEEE10Policy1000EN6thrust24THRUST_300001_SM_1000_NS18transform_iteratorINSD_6detail14equal_to_valueIiEENSF_15normal_iteratorINSD_10device_ptrIiEEEEllEEyS9_lNS7_10__identityEEEvT0_PT3_T1_NS0_13GridEvenShareISR_EET2_T4_ --------------------------
	.section	.nv.info._ZN3cub18CUB_300001_SM_10006detail6reduce18DeviceReduceKernelINS2_10policy_hubIlyN4cuda3std3__44plusIlEEE10Policy1000EN6thrust24THRUST_300001_SM_1000_NS18transform_iteratorINSD_6detail14equal_to_valueIiEENSF_15normal_iteratorINSD_10device_ptrIiEEEEllEEyS9_lNS7_10__identityEEEvT0_PT3_T1_NS0_13GridEvenShareISR_EET2_T4_,"",@"SHT_CUDA_INFO"
	.sectionflags	@""
	.align	4


	//----- nvinfo : EIATTR_CUDA_API_VERSION
	.align		4
        /*0000*/ 	.byte	0x04, 0x37
        /*0002*/ 	.short	(.L_404 - .L_403)
.L_403:
        /*0004*/ 	.word	0x00000082


	//----- nvinfo : EIATTR_KPARAM_INFO
	.align		4
.L_404:
        /*0008*/ 	.byte	0x04, 0x17
        /*000a*/ 	.short	(.L_406 - .L_405)
.L_405:
        /*000c*/ 	.word	0x00000000
        /*0010*/ 	.short	0x0005
        /*0012*/ 	.short	0x0069
        /*0014*/ 	.byte	0x00, 0xf0, 0x05, 0x00


	//----- nvinfo : EIATTR_KPARAM_INFO
	.align		4
.L_406:
        /*0018*/ 	.byte	0x04, 0x17
        /*001a*/ 	.short	(.L_408 - .L_407)
.L_407:
        /*001c*/ 	.word	0x00000000
        /*0020*/ 	.short	0x0004
        /*0022*/ 	.short	0x0068
        /*0024*/ 	.byte	0x00, 0xf0, 0x05, 0x00


	//----- nvinfo : EIATTR_KPARAM_INFO
	.align		4
.L_408:
        /*0028*/ 	.byte	0x04, 0x17
        /*002a*/ 	.short	(.L_410 - .L_409)
.L_409:
        /*002c*/ 	.word	0x00000000
        /*0030*/ 	.short	0x0003
        /*0032*/ 	.short	0x0020
        /*0034*/ 	.byte	0x00, 0xf0, 0x21, 0x01


	//----- nvinfo : EIATTR_KPARAM_INFO
	.align		4
.L_410:
        /*0038*/ 	.byte	0x04, 0x17
        /*003a*/ 	.short	(.L_412 - .L_411)
.L_411:
        /*003c*/ 	.word	0x00000000
        /*0040*/ 	.short	0x0002
        /*0042*/ 	.short	0x0018
        /*0044*/ 	.byte	0x00, 0xf0, 0x21, 0x00


	//----- nvinfo : EIATTR_KPARAM_INFO
	.align		4
.L_412:
        /*0048*/ 	.byte	0x04, 0x17
        /*004a*/ 	.short	(.L_414 - .L_413)
.L_413:
        /*004c*/ 	.word	0x00000000
        /*0050*/ 	.short	0x0001
        /*0052*/ 	.short	0x0010
        /*0054*/ 	.byte	0x00, 0xf5, 0x21, 0x00


	//----- nvinfo : EIATTR_KPARAM_INFO
	.align		4
.L_414:
        /*0058*/ 	.byte	0x04, 0x17
        /*005a*/ 	.short	(.L_416 - .L_415)
.L_415:
        /*005c*/ 	.word	0x00000000
        /*0060*/ 	.short	0x0000
        /*0062*/ 	.short	0x0000
        /*0064*/ 	.byte	0x00, 0xf0, 0x41, 0x00


	//----- nvinfo : EIATTR_SPARSE_MMA_MASK
	.align		4
.L_416:
        /*0068*/ 	.byte	0x03, 0x50
        /*006a*/ 	.short	0x0000


	//----- nvinfo : EIATTR_MAXREG_COUNT
	.align		4
        /*006c*/ 	.byte	0x03, 0x1b
        /*006e*/ 	.short	0x0080


	//----- nvinfo : EIATTR_NUM_BARRIERS
	.align		4
        /*0070*/ 	.byte	0x02, 0x4c
        /*0072*/ 	.byte	0x01
	.zero		1


	//----- nvinfo : EIATTR_MERCURY_ISA_VERSION
	.align		4
        /*0074*/ 	.byte	0x03, 0x5f
        /*0076*/ 	.short	0x0101


	//----- nvinfo : EIATTR_COOP_GROUP_MASK_REGIDS
	.align		4
        /*0078*/ 	.byte	0x04, 0x29
        /*007a*/ 	.short	(.L_418 - .L_417)


	//   ....[0]....
.L_417:
        /*007c*/ 	.word	0xffffffff


	//   ....[1]....
        /*0080*/ 	.word	0xffffffff


	//   ....[2]....
        /*0084*/ 	.word	0xffffffff


	//   ....[3]....
        /*0088*/ 	.word	0xffffffff


	//   ....[4]....
        /*008c*/ 	.word	0xffffffff


	//   ....[5]....
        /*0090*/ 	.word	0xffffffff


	//   ....[6]....
        /*0094*/ 	.word	0xffffffff


	//   ....[7]....
        /*0098*/ 	.word	0xffffffff


	//   ....[8]....
        /*009c*/ 	.word	0xffffffff


	//   ....[9]....
        /*00a0*/ 	.word	0xffffffff


	//   ....[10]....
        /*00a4*/ 	.word	0xffffffff


	//   ....[11]....
        /*00a8*/ 	.word	0xffffffff


	//   ....[12]....
        /*00ac*/ 	.word	0xffffffff


	//   ....[13]....
        /*00b0*/ 	.word	0xffffffff


	//   ....[14]....
        /*00b4*/ 	.word	0xffffffff


	//   ....[15]....
        /*00b8*/ 	.word	0xffffffff


	//   ....[16]....
        /*00bc*/ 	.word	0xffffffff


	//   ....[17]....
        /*00c0*/ 	.word	0xffffffff


	//   ....[18]....
        /*00c4*/ 	.word	0xffffffff


	//   ....[19]....
        /*00c8*/ 	.word	0xffffffff


	//   ....[20]....
        /*00cc*/ 	.word	0xffffffff


	//   ....[21]....
        /*00d0*/ 	.word	0xffffffff


	//   ....[22]....
        /*00d4*/ 	.word	0xffffffff


	//   ....[23]....
        /*00d8*/ 	.word	0xffffffff


	//   ....[24]....
        /*00dc*/ 	.word	0xffffffff


	//   ....[25]....
        /*00e0*/ 	.word	0xffffffff


	//   ....[26]....
        /*00e4*/ 	.word	0xffffffff


	//   ....[27]....
        /*00e8*/ 	.word	0xffffffff


	//   ....[28]....
        /*00ec*/ 	.word	0xffffffff


	//   ....[29]....
        /*00f0*/ 	.word	0xffffffff


	//----- nvinfo : EIATTR_COOP_GROUP_INSTR_OFFSETS
	.align		4
.L_418:
        /*00f4*/ 	.byte	0x04, 0x28
        /*00f6*/ 	.short	(.L_420 - .L_419)


	//   ....[0]....
.L_419:
        /*00f8*/ 	.word	0x00000de0


	//   ....[1]....
        /*00fc*/ 	.word	0x00000df0


	//   ....[2]....
        /*0100*/ 	.word	0x00000e50


	//   ....[3]....
        /*0104*/ 	.word	0x00000e70


	//   ....[4]....
        /*0108*/ 	.word	0x00000ec0


	//   ....[5]....
        /*010c*/ 	.word	0x00000ee0


	//   ....[6]....
        /*0110*/ 	.word	0x00000f20


	//   ....[7]....
        /*0114*/ 	.word	0x00000f60


	//   ....[8]....
        /*0118*/ 	.word	0x00000fd0


	//   ....[9]....
        /*011c*/ 	.word	0x00001000


	//   ....[10]....
        /*0120*/ 	.word	0x00001300


	//   ....[11]....
        /*0124*/ 	.word	0x00001310


	//   ....[12]....
        /*0128*/ 	.word	0x00001390


	//   ....[13]....
        /*012c*/ 	.word	0x000013b0


	//   ....[14]....
        /*0130*/ 	.word	0x00001400


	//   ....[15]....
        /*0134*/ 	.word	0x00001460


	//   ....[16]....
        /*0138*/ 	.word	0x000014a0


	//   ....[17]....
        /*013c*/ 	.word	0x000014d0


	//   ....[18]....
        /*0140*/ 	.word	0x00001520


	//   ....[19]....
        /*0144*/ 	.word	0x00001580


	//   ....[20]....
        /*0148*/ 	.word	0x00002e00


	//   ....[21]....
        /*014c*/ 	.word	0x00002e10


	//   ....[22]....
        /*0150*/ 	.word	0x00002e90


	//   ....[23]....
        /*0154*/ 	.word	0x00002ea0


	//   ....[24]....
        /*0158*/ 	.word	0x00002f00


	//   ....[25]....
        /*015c*/ 	.word	0x00002f30


	//   ....[26]....
        /*0160*/ 	.word	0x00002f80


	//   ....[27]....
        /*0164*/ 	.word	0x00002fb0


	//   ....[28]....
        /*0168*/ 	.word	0x00003000


	//   ....[29]....
        /*016c*/ 	.word	0x00003050


	//----- nvinfo : EIATTR_VRC_CTA_INIT_COUNT
	.align		4
.L_420:
        /*0170*/ 	.byte	0x02, 0x4a
	.zero		1
	.zero		1


	//----- nvinfo : EIATTR_EXIT_INSTR_OFFSETS
	.align		4
        /*0174*/ 	.byte	0x04, 0x1c
        /*0176*/ 	.short	(.L_422 - .L_421)


	//   ....[0]....
.L_421:
        /*0178*/ 	.word	0x000032b0


	//   ....[1]....
        /*017c*/ 	.word	0x00003320


	//----- nvinfo : EIATTR_MAX_THREADS
	.align		4
.L_422:
        /*0180*/ 	.byte	0x04, 0x05
        /*0182*/ 	.short	(.L_424 - .L_423)
.L_423:
        /*0184*/ 	.word	0x00000200
        /*0188*/ 	.word	0x00000001
        /*018c*/ 	.word	0x00000001


	//----- nvinfo : EIATTR_CRS_STACK_SIZE
	.align		4
.L_424:
        /*0190*/ 	.byte	0x04, 0x1e
        /*0192*/ 	.short	(.L_426 - .L_425)
.L_425:
        /*0194*/ 	.word	0x00000000


	//----- nvinfo : EIATTR_CBANK_PARAM_SIZE
	.align		4
.L_426:
        /*0198*/ 	.byte	0x03, 0x19
        /*019a*/ 	.short	0x006a


	//----- nvinfo : EIATTR_PARAM_CBANK
	.align		4
        /*019c*/ 	.byte	0x04, 0x0a
        /*019e*/ 	.short	(.L_428 - .L_427)
	.align		4
.L_427:
        /*01a0*/ 	.word	index@(.nv.constant0._ZN3cub18CUB_300001_SM_10006detail6reduce18DeviceReduceKernelINS2_10policy_hubIlyN4cuda3std3__44plusIlEEE10Policy1000EN6thrust24THRUST_300001_SM_1000_NS18transform_iteratorINSD_6detail14equal_to_valueIiEENSF_15normal_iteratorINSD_10device_ptrIiEEEEllEEyS9_lNS7_10__identityEEEvT0_PT3_T1_NS0_13GridEvenShareISR_EET2_T4_)
        /*01a4*/ 	.short	0x0380
        /*01a6*/ 	.short	0x006a


	//----- nvinfo : EIATTR_SW_WAR
	.align		4
.L_428:
        /*01a8*/ 	.byte	0x04, 0x36
        /*01aa*/ 	.short	(.L_430 - .L_429)
.L_429:
        /*01ac*/ 	.word	0x00000008
.L_430:


//--------------------- .nv.info._ZN3cub18CUB_300001_SM_10006detail6reduce28DeviceReduceSingleTileKernelINS2_10policy_hubIlyN4cuda3std3__44plusIlEEE10Policy1000EN6thrust24THRUST_300001_SM_1000_NS18transform_iteratorINSD_6detail14equal_to_valueIiEENSF_15normal_iteratorINSD_10device_ptrIiEEEEllEEPlyS9_llNS7_10__identityEEEvT0_T1_T2_T3_T4_T6_ --------------------------
	.section	.nv.info._ZN3cub18CUB_300001_SM_10006detail6reduce28DeviceReduceSingleTileKernelINS2_10policy_hubIlyN4cuda3std3__44plusIlEEE10Policy1000EN6thrust24THRUST_300001_SM_1000_NS18transform_iteratorINSD_6detail14equal_to_valueIiEENSF_15normal_iteratorINSD_10device_ptrIiEEEEllEEPlyS9_llNS7_10__identityEEEvT0_T1_T2_T3_T4_T6_,"",@"SHT_CUDA_INFO"
	.sectionflags	@""
	.align	4


	//----- nvinfo : EIATTR_CUDA_API_VERSION
	.align		4
        /*0000*/ 	.byte	0x04, 0x37
        /*0002*/ 	.short	(.L_432 - .L_431)
.L_431:
        /*0004*/ 	.word	0x00000082


	//----- nvinfo : EIATTR_KPARAM_INFO
	.align		4
.L_432:
        /*0008*/ 	.byte	0x04, 0x17
        /*000a*/ 	.short	(.L_434 - .L_433)
.L_433:
        /*000c*/ 	.word	0x00000000
        /*0010*/ 	.short	0x0005
        /*0012*/ 	.short	0x0030
        /*0014*/ 	.byte	0x00, 0xf0, 0x05, 0x00


	//----- nvinfo : EIATTR_KPARAM_INFO
	.align		4
.L_434:
        /*0018*/ 	.byte	0x04, 0x17
        /*001a*/ 	.short	(.L_436 - .L_435)
.L_435:
        /*001c*/ 	.word	0x00000000
        /*0020*/ 	.short	0x0004
        /*0022*/ 	.short	0x0028
        /*0024*/ 	.byte	0x00, 0xf0, 0x21, 0x00


	//----- nvinfo : EIATTR_KPARAM_INFO
	.align		4
.L_436:
        /*0028*/ 	.byte	0x04, 0x17
        /*002a*/ 	.short	(.L_438 - .L_437)
.L_437:
        /*002c*/ 	.word	0x00000000
        /*0030*/ 	.short	0x0003
        /*0032*/ 	.short	0x0020
        /*0034*/ 	.byte	0x00, 0xf0, 0x05, 0x00


	//----- nvinfo : EIATTR_KPARAM_INFO
	.align		4
.L_438:
        /*0038*/ 	.byte	0x04, 0x17
        /*003a*/ 	.short	(.L_440 - .L_439)
.L_439:
        /*003c*/ 	.word	0x00000000
        /*0040*/ 	.short	0x0002
        /*0042*/ 	.short	0x0018
        /*0044*/ 	.byte	0x00, 0xf0, 0x21, 0x00


	//----- nvinfo : EIATTR_KPARAM_INFO
	.align		4
.L_440:
        /*0048*/ 	.byte	0x04, 0x17
        /*004a*/ 	.short	(.L_442 - .L_441)
.L_441:
        /*004c*/ 	.word	0x00000000
        /*0050*/ 	.short	0x0001
        /*0052*/ 	.short	0x0010
        /*0054*/ 	.byte	0x00, 0xf5, 0x21, 0x00


	//----- nvinfo : EIATTR_KPARAM_INFO
	.align		4
.L_442:
        /*0058*/ 	.byte	0x04, 0x17
        /*005a*/ 	.short	(.L_444 - .L_443)
.L_443:
        /*005c*/ 	.word	0x00000000
        /*0060*/ 	.short	0x0000
        /*0062*/ 	.short	0x0000
        /*0064*/ 	.byte	0x00, 0xf0, 0x41, 0x00


	//----- nvinfo : EIATTR_SPARSE_MMA_MASK
	.align		4
.L_444:
        /*0068*/ 	.byte	0x03, 0x50
        /*006a*/ 	.short	0x0000


	//----- nvinfo : EIATTR_MAXREG_COUNT
	.align		4
        /*006c*/ 	.byte	0x03, 0x1b
        /*006e*/ 	.short	0x0080


	//----- nvinfo : EIATTR_NUM_BARRIERS
	.align		4
        /*0070*/ 	.byte	0x02, 0x4c
        /*0072*/ 	.byte	0x01
	.zero		1


	//----- nvinfo : EIATTR_MERCURY_ISA_VERSION
	.align		4
        /*0074*/ 	.byte	0x03, 0x5f
        /*0076*/ 	.short	0x0101


	//----- nvinfo : EIATTR_COOP_GROUP_MASK_REGIDS
	.align		4
        /*0078*/ 	.byte	0x04, 0x29
        /*007a*/ 	.short	(.L_446 - .L_445)


	//   ....[0]....
.L_445:
        /*007c*/ 	.word	0xffffffff


	//   ....[1]....
        /*0080*/ 	.word	0xffffffff


	//   ....[2]....
        /*0084*/ 	.word	0xffffffff


	//   ....[3]....
        /*0088*/ 	.word	0xffffffff


	//   ....[4]....
        /*008c*/ 	.word	0xffffffff


	//   ....[5]....
        /*0090*/ 	.word	0xffffffff


	//   ....[6]....
        /*0094*/ 	.word	0xffffffff


	//   ....[7]....
        /*0098*/ 	.word	0xffffffff


	//   ....[8]....
        /*009c*/ 	.word	0xffffffff


	//   ....[9]....
        /*00a0*/ 	.word	0xffffffff


	//   ....[10]....
        /*00a4*/ 	.word	0xffffffff


	//   ....[11]....
        /*00a8*/ 	.word	0xffffffff


	//   ....[12]....
        /*00ac*/ 	.word	0xffffffff


	//   ....[13]....
        /*00b0*/ 	.word	0xffffffff


	//   ....[14]....
        /*00b4*/ 	.word	0xffffffff


	//   ....[15]....
        /*00b8*/ 	.word	0xffffffff


	//   ....[16]....
        /*00bc*/ 	.word	0xffffffff


	//   ....[17]....
        /*00c0*/ 	.word	0xffffffff


	//   ....[18]....
        /*00c4*/ 	.word	0xffffffff


	//   ....[19]....
        /*00c8*/ 	.word	0xffffffff


	//   ....[20]....
        /*00cc*/ 	.word	0xffffffff


	//   ....[21]....
        /*00d0*/ 	.word	0xffffffff


	//   ....[22]....
        /*00d4*/ 	.word	0xffffffff


	//   ....[23]....
        /*00d8*/ 	.word	0xffffffff


	//   ....[24]....
        /*00dc*/ 	.word	0xffffffff


	//   ....[25]....
        /*00e0*/ 	.word	0xffffffff


	//   ....[26]....
        /*00e4*/ 	.word	0xffffffff


	//   ....[27]....
        /*00e8*/ 	.word	0xffffffff


	//   ....[28]....
        /*00ec*/ 	.word	0xffffffff


	//   ....[29]....
        /*00f0*/ 	.word	0xffffffff


	//----- nvinfo : EIATTR_COOP_GROUP_INSTR_OFFSETS
	.align		4
.L_446:
        /*00f4*/ 	.byte	0x04, 0x28
        /*00f6*/ 	.short	(.L_448 - .L_447)


	//   ....[0]....
.L_447:
        /*00f8*/ 	.word	0x00000d50


	//   ....[1]....
        /*00fc*/ 	.word	0x00000d60


	//   ....[2]....
        /*0100*/ 	.word	0x00000dc0


	//   ....[3]....
        /*0104*/ 	.word	0x00000de0


	//   ....[4]....
        /*0108*/ 	.word	0x00000e30


	//   ....[5]....
        /*010c*/ 	.word	0x00000e50


	//   ....[6]....
        /*0110*/ 	.word	0x00000e90


	//   ....[7]....
        /*0114*/ 	.word	0x00000ed0


	//   ....[8]....
        /*0118*/ 	.word	0x00000f20


	//   ....[9]....
        /*011c*/ 	.word	0x00000f60


	//   ....[10]....
        /*0120*/ 	.word	0x00001260


	//   ....[11]....
        /*0124*/ 	.word	0x00001270


	//   ....[12]....
        /*0128*/ 	.word	0x000012f0


	//   ....[13]....
        /*012c*/ 	.word	0x00001310


	//   ....[14]....
        /*0130*/ 	.word	0x00001360


	//   ....[15]....
        /*0134*/ 	.word	0x000013c0


	//   ....[16]....
        /*0138*/ 	.word	0x00001400


	//   ....[17]....
        /*013c*/ 	.word	0x00001430


	//   ....[18]....
        /*0140*/ 	.word	0x00001480


	//   ....[19]....
        /*0144*/ 	.word	0x000014e0


	//   ....[20]....
        /*0148*/ 	.word	0x00002c10


	//   ....[21]....
        /*014c*/ 	.word	0x00002c20


	//   ....[22]....
        /*0150*/ 	.word	0x00002ca0


	//   ....[23]....
        /*0154*/ 	.word	0x00002cb0


	//   ....[24]....
        /*0158*/ 	.word	0x00002d10


	//   ....[25]....
        /*015c*/ 	.word	0x00002d30


	//   ....[26]....
        /*0160*/ 	.word	0x00002d70


	//   ....[27]....
        /*0164*/ 	.word	0x00002da0


	//   ....[28]....
        /*0168*/ 	.word	0x00002df0


	//   ....[29]....
        /*016c*/ 	.word	0x00002e40


	//----- nvinfo : EIATTR_VRC_CTA_INIT_COUNT
	.align		4
.L_448:
        /*0170*/ 	.byte	0x02, 0x4a
	.zero		1
	.zero		1


	//----- nvinfo : EIATTR_EXIT_INSTR_OFFSETS
	.align		4
        /*0174*/ 	.byte	0x04, 0x1c
        /*0176*/ 	.short	(.L_450 - .L_449)


	//   ....[0]....
.L_449:
        /*0178*/ 	.word	0x000000a0


	//   ....[1]....
        /*017c*/ 	.word	0x000000e0


	//   ....[2]....
        /*0180*/ 	.word	0x000030a0


	//   ....[3]....
        /*0184*/ 	.word	0x00003100


	//----- nvinfo : EIATTR_MAX_THREADS
	.align		4
.L_450:
        /*0188*/ 	.byte	0x04, 0x05
        /*018a*/ 	.short	(.L_452 - .L_451)
.L_451:
        /*018c*/ 	.word	0x00000200
        /*0190*/ 	.word	0x00000001
        /*0194*/ 	.word	0x00000001


	//----- nvinfo : EIATTR_CRS_STACK_SIZE
	.align		4
.L_452:
        /*0198*/ 	.byte	0x04, 0x1e
        /*019a*/ 	.short	(.L_454 - .L_453)
.L_453:
        /*019c*/ 	.word	0x00000000


	//----- nvinfo : EIATTR_CBANK_PARAM_SIZE
	.align		4
.L_454:
        /*01a0*/ 	.byte	0x03, 0x19
        /*01a2*/ 	.short	0x0031


	//----- nvinfo : EIATTR_PARAM_CBANK
	.align		4
        /*01a4*/ 	.byte	0x04, 0x0a
        /*01a6*/ 	.short	(.L_456 - .L_455)
	.align		4
.L_455:
        /*01a8*/ 	.word	index@(.nv.constant0._ZN3cub18CUB_300001_SM_10006detail6reduce28DeviceReduceSingleTileKernelINS2_10policy_hubIlyN4cuda3std3__44plusIlEEE10Policy1000EN6thrust24THRUST_300001_SM_1000_NS18transform_iteratorINSD_6detail14equal_to_valueIiEENSF_15normal_iteratorINSD_10device_ptrIiEEEEllEEPlyS9_llNS7_10__identityEEEvT0_T1_T2_T3_T4_T6_)
        /*01ac*/ 	.short	0x0380
        /*01ae*/ 	.short	0x0031


	//----- nvinfo : EIATTR_SW_WAR
	.align		4
.L_456:
        /*01b0*/ 	.byte	0x04, 0x36
        /*01b2*/ 	.short	(.L_458 - .L_457)
.L_457:
        /*01b4*/ 	.word	0x00000008
.L_458:


//--------------------- .nv.info._ZN3cub18CUB_300001_SM_10006detail6reduce28DeviceReduceSingleTileKernelINS2_10policy_hubIljN4cuda3std3__44plusIlEEE10Policy1000EPlSC_iS9_llNS7_10__identityEEEvT0_T1_T2_T3_T4_T6_ --------------------------
	.section	.nv.info._ZN3cub18CUB_300001_SM_10006detail6reduce28DeviceReduceSingleTileKernelINS2_10policy_hubIljN4cuda3std3__44plusIlEEE10Policy1000EPlSC_iS9_llNS7_10__identityEEEvT0_T1_T2_T3_T4_T6_,"",@"SHT_CUDA_INFO"
	.sectionflags	@""
	.align	4


	//----- nvinfo : EIATTR_CUDA_API_VERSION
	.align		4
        /*0000*/ 	.byte	0x04, 0x37
        /*0002*/ 	.short	(.L_460 - .L_459)
.L_459:
        /*0004*/ 	.word	0x00000082


	//----- nvinfo : EIATTR_KPARAM_INFO
	.align		4
.L_460:
        /*0008*/ 	.byte	0x04, 0x17
        /*000a*/ 	.short	(.L_462 - .L_461)
.L_461:
        /*000c*/ 	.word	0x00000000
        /*0010*/ 	.short	0x0005
        /*0012*/ 	.short	0x0020
        /*0014*/ 	.byte	0x00, 0xf0, 0x05, 0x00


	//----- nvinfo : EIATTR_KPARAM_INFO
	.align		4
.L_462:
        /*0018*/ 	.byte	0x04, 0x17
        /*001a*/ 	.short	(.L_464 - .L_463)
.L_463:
        /*001c*/ 	.word	0x00000000
        /*0020*/ 	.short	0x0004
        /*0022*/ 	.short	0x0018
        /*0024*/ 	.byte	0x00, 0xf0, 0x21, 0x00


	//----- nvinfo : EIATTR_KPARAM_INFO
	.align		4
.L_464:
        /*0028*/ 	.byte	0x04, 0x17
        /*002a*/ 	.short	(.L_466 - .L_465)
.L_465:
        /*002c*/ 	.word	0x00000000
        /*0030*/ 	.short	0x0003
        /*0032*/ 	.short	0x0014
        /*0034*/ 	.byte	0x00, 0xf0, 0x05, 0x00


	//----- nvinfo : EIATTR_KPARAM_INFO
	.align		4
.L_466:
        /*0038*/ 	.byte	0x04, 0x17
        /*003a*/ 	.short	(.L_468 - .L_467)
.L_467:
        /*003c*/ 	.word	0x00000000
        /*0040*/ 	.short	0x0002
        /*0042*/ 	.short	0x0010
        /*0044*/ 	.byte	0x00, 0xf0, 0x11, 0x00


	//----- nvinfo : EIATTR_KPARAM_INFO
	.align		4
.L_468:
        /*0048*/ 	.byte	0x04, 0x17
        /*004a*/ 	.short	(.L_470 - .L_469)
.L_469:
        /*004c*/ 	.word	0x00000000
        /*0050*/ 	.short	0x0001
        /*0052*/ 	.short	0x0008
        /*0054*/ 	.byte	0x00, 0xf5, 0x21, 0x00


	//----- nvinfo : EIATTR_KPARAM_INFO
	.align		4
.L_470:
        /*0058*/ 	.byte	0x04, 0x17
        /*005a*/ 	.short	(.L_472 - .L_471)
.L_471:
        /*005c*/ 	.word	0x00000000
        /*0060*/ 	.short	0x0000
        /*0062*/ 	.short	0x0000
        /*0064*/ 	.byte	0x00, 0xf5, 0x21, 0x00


	//----- nvinfo : EIATTR_SPARSE_MMA_MASK
	.align		4
.L_472:
        /*0068*/ 	.byte	0x03, 0x50
        /*006a*/ 	.short	0x0000


	//----- nvinfo : EIATTR_MAXREG_COUNT
	.align		4
        /*006c*/ 	.byte	0x03, 0x1b
        /*006e*/ 	.short	0x0080


	//----- nvinfo : EIATTR_NUM_BARRIERS
	.align		4
        /*0070*/ 	.byte	0x02, 0x4c
        /*0072*/ 	.byte	0x01
	.zero		1


	//----- nvinfo : EIATTR_MERCURY_ISA_VERSION
	.align		4
        /*0074*/ 	.byte	0x03, 0x5f
        /*0076*/ 	.short	0x0101


	//----- nvinfo : EIATTR_COOP_GROUP_MASK_REGIDS
	.align		4
        /*0078*/ 	.byte	0x04, 0x29
        /*007a*/ 	.short	(.L_474 - .L_473)


	//   ....[0]....
.L_473:
        /*007c*/ 	.word	0xffffffff


	//   ....[1]....
        /*0080*/ 	.word	0xffffffff


	//   ....[2]....
        /*0084*/ 	.word	0xffffffff


	//   ....[3]....
        /*0088*/ 	.word	0xffffffff


	//   ....[4]....
        /*008c*/ 	.word	0xffffffff


	//   ....[5]....
        /*0090*/ 	.word	0xffffffff


	//   ....[6]....
        /*0094*/ 	.word	0xffffffff


	//   ....[7]....
        /*0098*/ 	.word	0xffffffff


	//   ....[8]....
        /*009c*/ 	.word	0xffffffff


	//   ....[9]....
        /*00a0*/ 	.word	0xffffffff


	//   ....[10]....
        /*00a4*/ 	.word	0xffffffff


	//   ....[11]....
        /*00a8*/ 	.word	0xffffffff


	//   ....[12]....
        /*00ac*/ 	.word	0xffffffff


	//   ....[13]....
        /*00b0*/ 	.word	0xffffffff


	//   ....[14]....
        /*00b4*/ 	.word	0xffffffff


	//   ....[15]....
        /*00b8*/ 	.word	0xffffffff


	//   ....[16]....
        /*00bc*/ 	.word	0xffffffff


	//   ....[17]....
        /*00c0*/ 	.word	0xffffffff


	//   ....[18]....
        /*00c4*/ 	.word	0xffffffff


	//   ....[19]....
        /*00c8*/ 	.word	0xffffffff


	//   ....[20]....
        /*00cc*/ 	.word	0xffffffff


	//   ....[21]....
        /*00d0*/ 	.word	0xffffffff


	//   ....[22]....
        /*00d4*/ 	.word	0xffffffff


	//   ....[23]....
        /*00d8*/ 	.word	0xffffffff


	//   ....[24]....
        /*00dc*/ 	.word	0xffffffff


	//   ....[25]....
        /*00e0*/ 	.word	0xffffffff


	//   ....[26]....
        /*00e4*/ 	.word	0xffffffff


	//   ....[27]....
        /*00e8*/ 	.word	0xffffffff


	//   ....[28]....
        /*00ec*/ 	.word	0xffffffff


	//   ....[29]....
        /*00f0*/ 	.word	0xffffffff


	//----- nvinfo : EIATTR_COOP_GROUP_INSTR_OFFSETS
	.align		4
.L_474:
        /*00f4*/ 	.byte	0x04, 0x28
        /*00f6*/ 	.short	(.L_476 - .L_475)


	//   ....[0]....
.L_475:
        /*00f8*/ 	.word	0x00000970


	//   ....[1]....
        /*00fc*/ 	.word	0x00000980


	//   ....[2]....
        /*0100*/ 	.word	0x000009e0


	//   ....[3]....
        /*0104*/ 	.word	0x00000a00


	//   ....[4]....
        /*0108*/ 	.word	0x00000a50


	//   ....[5]....
        /*010c*/ 	.word	0x00000a70


	//   ....[6]....
        /*0110*/ 	.word	0x00000ab0


	//   ....[7]....
        /*0114*/ 	.word	0x00000af0


	//   ....[8]....
        /*0118*/ 	.word	0x00000b40


	//   ....[9]....
        /*011c*/ 	.word	0x00000b80


	//   ....[10]....
        /*0120*/ 	.word	0x00000e80


	//   ....[11]....
        /*0124*/ 	.word	0x00000e90


	//   ....[12]....
        /*0128*/ 	.word	0x00000f10


	//   ....[13]....
        /*012c*/ 	.word	0x00000f30


	//   ....[14]....
        /*0130*/ 	.word	0x00000f70


	//   ....[15]....
        /*0134*/ 	.word	0x00000fb0


	//   ....[16]....
        /*0138*/ 	.word	0x00001010


	//   ....[17]....
        /*013c*/ 	.word	0x00001040


	//   ....[18]....
        /*0140*/ 	.word	0x00001080


	//   ....[19]....
        /*0144*/ 	.word	0x000010c0


	//   ....[20]....
        /*0148*/ 	.word	0x000021b0


	//   ....[21]....
        /*014c*/ 	.word	0x000021c0


	//   ....[22]....
        /*0150*/ 	.word	0x00002240


	//   ....[23]....
        /*0154*/ 	.word	0x00002250


	//   ....[24]....
        /*0158*/ 	.word	0x000022b0


	//   ....[25]....
        /*015c*/ 	.word	0x000022d0


	//   ....[26]....
        /*0160*/ 	.word	0x00002310


	//   ....[27]....
        /*0164*/ 	.word	0x00002340


	//   ....[28]....
        /*0168*/ 	.word	0x00002380


	//   ....[29]....
        /*016c*/ 	.word	0x000023e0


	//----- nvinfo : EIATTR_VRC_CTA_INIT_COUNT
	.align		4
.L_476:
        /*0170*/ 	.byte	0x02, 0x4a
	.zero		1
	.zero		1


	//----- nvinfo : EIATTR_EXIT_INSTR_OFFSETS
	.align		4
        /*0174*/ 	.byte	0x04, 0x1c
        /*0176*/ 	.short	(.L_478 - .L_477)


	//   ....[0]....
.L_477:
        /*0178*/ 	.word	0x00000080


	//   ....[1]....
        /*017c*/ 	.word	0x000000c0


	//   ....[2]....
        /*0180*/ 	.word	0x00002650


	//   ....[3]....
        /*0184*/ 	.word	0x000026b0


	//----- nvinfo : EIATTR_MAX_THREADS
	.align		4
.L_478:
        /*0188*/ 	.byte	0x04, 0x05
        /*018a*/ 	.short	(.L_480 - .L_479)
.L_479:
        /*018c*/ 	.word	0x00000200
        /*0190*/ 	.word	0x00000001
        /*0194*/ 	.word	0x00000001


	//----- nvinfo : EIATTR_CRS_STACK_SIZE
	.align		4
.L_480:
        /*0198*/ 	.byte	0x04, 0x1e
        /*019a*/ 	.short	(.L_482 - .L_481)
.L_481:
        /*019c*/ 	.word	0x00000000


	//----- nvinfo : EIATTR_CBANK_PARAM_SIZE
	.align		4
.L_482:
        /*01a0*/ 	.byte	0x03, 0x19
        /*01a2*/ 	.short	0x0021


	//----- nvinfo : EIATTR_PARAM_CBANK
	.align		4
        /*01a4*/ 	.byte	0x04, 0x0a
        /*01a6*/ 	.short	(.L_484 - .L_483)
	.align		4
.L_483:
        /*01a8*/ 	.word	index@(.nv.constant0._ZN3cub18CUB_300001_SM_10006detail6reduce28DeviceReduceSingleTileKernelINS2_10policy_hubIljN4cuda3std3__44plusIlEEE10Policy1000EPlSC_iS9_llNS7_10__identityEEEvT0_T1_T2_T3_T4_T6_)
        /*01ac*/ 	.short	0x0380
        /*01ae*/ 	.short	0x0021


	//----- nvinfo : EIATTR_SW_WAR
	.align		4
.L_484:
        /*01b0*/ 	.byte	0x04, 0x36
        /*01b2*/ 	.short	(.L_486 - .L_485)
.L_485:
        /*01b4*/ 	.word	0x00000008
.L_486:


//--------------------- .nv.info._ZN3cub18CUB_300001_SM_10006detail6reduce18DeviceReduceKernelINS2_10policy_hubIljN4cuda3std3__44plusIlEEE10Policy1000EN6thrust24THRUST_300001_SM_1000_NS18transform_iteratorINSD_6detail14equal_to_valueIiEENSF_15normal_iteratorINSD_10device_ptrIiEEEEllEEjS9_lNS7_10__identityEEEvT0_PT3_T1_NS0_13GridEvenShareISR_EET2_T4_ --------------------------
	.section	.nv.info._ZN3cub18CUB_300001_SM_10006detail6reduce18DeviceReduceKernelINS2_10policy_hubIljN4cuda3std3__44plusIlEEE10Policy1000EN6thrust24THRUST_300001_SM_1000_NS18transform_iteratorINSD_6detail14equal_to_valueIiEENSF_15normal_iteratorINSD_10device_ptrIiEEEEllEEjS9_lNS7_10__identityEEEvT0_PT3_T1_NS0_13GridEvenShareISR_EET2_T4_,"",@"SHT_CUDA_INFO"
	.sectionflags	@""
	.align	4


	//----- nvinfo : EIATTR_CUDA_API_VERSION
	.align		4
        /*0000*/ 	.byte	0x04, 0x37
        /*0002*/ 	.short	(.L_488 - .L_487)
.L_487:
        /*0004*/ 	.word	0x00000082


	//----- nvinfo : EIATTR_KPARAM_INFO
	.align		4
.L_488:
        /*0008*/ 	.byte	0x04, 0x17
        /*000a*/ 	.short	(.L_490 - .L_489)
.L_489:
        /*000c*/ 	.word	0x00000000
        /*0010*/ 	.short	0x0005
        /*0012*/ 	.short	0x0045
        /*0014*/ 	.byte	0x00, 0xf0, 0x05, 0x00


	//----- nvinfo : EIATTR_KPARAM_INFO
	.align		4
.L_490:
        /*0018*/ 	.byte	0x04, 0x17
        /*001a*/ 	.short	(.L_492 - .L_491)
.L_491:
        /*001c*/ 	.word	0x00000000
        /*0020*/ 	.short	0x0004
        /*0022*/ 	.short	0x0044
        /*0024*/ 	.byte	0x00, 0xf0, 0x05, 0x00


	//----- nvinfo : EIATTR_KPARAM_INFO
	.align		4
.L_492:
        /*0028*/ 	.byte	0x04, 0x17
        /*002a*/ 	.short	(.L_494 - .L_493)
.L_493:
        /*002c*/ 	.word	0x00000000
        /*0030*/ 	.short	0x0003
        /*0032*/ 	.short	0x001c
        /*0034*/ 	.byte	0x00, 0xf0, 0xa1, 0x00


	//----- nvinfo : EIATTR_KPARAM_INFO
	.align		4
.L_494:
        /*0038*/ 	.byte	0x04, 0x17
        /*003a*/ 	.short	(.L_496 - .L_495)
.L_495:
        /*003c*/ 	.word	0x00000000
        /*0040*/ 	.short	0x0002
        /*0042*/ 	.short	0x0018
        /*0044*/ 	.byte	0x00, 0xf0, 0x11, 0x00


	//----- nvinfo : EIATTR_KPARAM_INFO
	.align		4
.L_496:
        /*0048*/ 	.byte	0x04, 0x17
        /*004a*/ 	.short	(.L_498 - .L_497)
.L_497:
        /*004c*/ 	.word	0x00000000
        /*0050*/ 	.short	0x0001
        /*0052*/ 	.short	0x0010
        /*0054*/ 	.byte	0x00, 0xf5, 0x21, 0x00


	//----- nvinfo : EIATTR_KPARAM_INFO
	.align		4
.L_498:
        /*0058*/ 	.byte	0x04, 0x17
        /*005a*/ 	.short	(.L_500 - .L_499)
.L_499:
        /*005c*/ 	.word	0x00000000
        /*0060*/ 	.short	0x0000
        /*0062*/ 	.short	0x0000
        /*0064*/ 	.byte	0x00, 0xf0, 0x41, 0x00


	//----- nvinfo : EIATTR_SPARSE_MMA_MASK
	.align		4
.L_500:
        /*0068*/ 	.byte	0x03, 0x50
        /*006a*/ 	.short	0x0000


	//----- nvinfo : EIATTR_MAXREG_COUNT
	.align		4
        /*006c*/ 	.byte	0x03, 0x1b
        /*006e*/ 	.short	0x0080


	//----- nvinfo : EIATTR_NUM_BARRIERS
	.align		4
        /*0070*/ 	.byte	0x02, 0x4c
        /*0072*/ 	.byte	0x01
	.zero		1


	//----- nvinfo : EIATTR_MERCURY_ISA_VERSION
	.align		4
        /*0074*/ 	.byte	0x03, 0x5f
        /*0076*/ 	.short	0x0101


	//----- nvinfo : EIATTR_COOP_GROUP_MASK_REGIDS
	.align		4
        /*0078*/ 	.byte	0x04, 0x29
        /*007a*/ 	.short	(.L_502 - .L_501)


	//   ....[0]....
.L_501:
        /*007c*/ 	.word	0xffffffff


	//   ....[1]....
        /*0080*/ 	.word	0xffffffff


	//   ....[2]....
        /*0084*/ 	.word	0xffffffff


	//   ....[3]....
        /*0088*/ 	.word	0xffffffff


	//   ....[4]....
        /*008c*/ 	.word	0xffffffff


	//   ....[5]....
        /*0090*/ 	.word	0xffffffff


	//   ....[6]....
        /*0094*/ 	.word	0xffffffff


	//   ....[7]....
        /*0098*/ 	.word	0xffffffff


	//   ....[8]....
        /*009c*/ 	.word	0xffffffff


	//   ....[9]....
        /*00a0*/ 	.word	0xffffffff


	//   ....[10]....
        /*00a4*/ 	.word	0xffffffff


	//   ....[11]....
        /*00a8*/ 	.word	0xffffffff


	//   ....[12]....
        /*00ac*/ 	.word	0xffffffff


	//   ....[13]....
        /*00b0*/ 	.word	0xffffffff


	//   ....[14]....
        /*00b4*/ 	.word	0xffffffff


	//   ....[15]....
        /*00b8*/ 	.word	0xffffffff


	//   ....[16]....
        /*00bc*/ 	.word	0xffffffff


	//   ....[17]....
        /*00c0*/ 	.word	0xffffffff


	//   ....[18]....
        /*00c4*/ 	.word	0xffffffff


	//   ....[19]....
        /*00c8*/ 	.word	0xffffffff


	//   ....[20]....
        /*00cc*/ 	.word	0xffffffff


	//   ....[21]....
        /*00d0*/ 	.word	0xffffffff


	//   ....[22]....
        /*00d4*/ 	.word	0xffffffff


	//   ....[23]....
        /*00d8*/ 	.word	0xffffffff


	//   ....[24]....
        /*00dc*/ 	.word	0xffffffff


	//   ....[25]....
        /*00e0*/ 	.word	0xffffffff


	//   ....[26]....
        /*00e4*/ 	.word	0xffffffff


	//   ....[27]....
        /*00e8*/ 	.word	0xffffffff


	//   ....[28]....
        /*00ec*/ 	.word	0xffffffff


	//   ....[29]....
        /*00f0*/ 	.word	0xffffffff


	//----- nvinfo : EIATTR_COOP_GROUP_INSTR_OFFSETS
	.align		4
.L_502:
        /*00f4*/ 	.byte	0x04, 0x28
        /*00f6*/ 	.short	(.L_504 - .L_503)


	//   ....[0]....
.L_503:
        /*00f8*/ 	.word	0x00001030


	//   ....[1]....
        /*00fc*/ 	.word	0x00001040


	//   ....[2]....
        /*0100*/ 	.word	0x000010a0


	//   ....[3]....
        /*0104*/ 	.word	0x000010c0


	//   ....[4]....
        /*0108*/ 	.word	0x00001110


	//   ....[5]....
        /*010c*/ 	.word	0x00001130


	//   ....[6]....
        /*0110*/ 	.word	0x00001170


	//   ....[7]....
        /*0114*/ 	.word	0x000011b0


	//   ....[8]....
        /*0118*/ 	.word	0x00001210


	//   ....[9]....
        /*011c*/ 	.word	0x00001250


	//   ....[10]....
        /*0120*/ 	.word	0x00001540


	//   ....[11]....
        /*0124*/ 	.word	0x00001550


	//   ....[12]....
        /*0128*/ 	.word	0x000015d0


	//   ....[13]....
        /*012c*/ 	.word	0x00001600


	//   ....[14]....
        /*0130*/ 	.word	0x00001650


	//   ....[15]....
        /*0134*/ 	.word	0x00001690


	//   ....[16]....
        /*0138*/ 	.word	0x000016d0


	//   ....[17]....
        /*013c*/ 	.word	0x00001710


	//   ....[18]....
        /*0140*/ 	.word	0x00001740


	//   ....[19]....
        /*0144*/ 	.word	0x000017b0


	//   ....[20]....
        /*0148*/ 	.word	0x00003170


	//   ....[21]....
        /*014c*/ 	.word	0x00003180


	//   ....[22]....
        /*0150*/ 	.word	0x00003200


	//   ....[23]....
        /*0154*/ 	.word	0x00003210


	//   ....[24]....
        /*0158*/ 	.word	0x00003260


	//   ....[25]....
        /*015c*/ 	.word	0x00003290


	//   ....[26]....
        /*0160*/ 	.word	0x000032d0


	//   ....[27]....
        /*0164*/ 	.word	0x00003300


	//   ....[28]....
        /*0168*/ 	.word	0x00003340


	//   ....[29]....
        /*016c*/ 	.word	0x000033a0


	//----- nvinfo : EIATTR_VRC_CTA_INIT_COUNT
	.align		4
.L_504:
        /*0170*/ 	.byte	0x02, 0x4a
	.zero		1
	.zero		1


	//----- nvinfo : EIATTR_EXIT_INSTR_OFFSETS
	.align		4
        /*0174*/ 	.byte	0x04, 0x1c
        /*0176*/ 	.short	(.L_506 - .L_505)


	//   ....[0]....
.L_505:
        /*0178*/ 	.word	0x00003610


	//   ....[1]....
        /*017c*/ 	.word	0x00003650


	//----- nvinfo : EIATTR_MAX_THREADS
	.align		4
.L_506:
        /*0180*/ 	.byte	0x04, 0x05
        /*0182*/ 	.short	(.L_508 - .L_507)
.L_507:
        /*0184*/ 	.word	0x00000200
        /*0188*/ 	.word	0x00000001
        /*018c*/ 	.word	0x00000001


	//----- nvinfo : EIATTR_CRS_STACK_SIZE
	.align		4
.L_508:
        /*0190*/ 	.byte	0x04, 0x1e
        /*0192*/ 	.short	(.L_510 - .L_509)
.L_509:
        /*0194*/ 	.word	0x00000000


	//----- nvinfo : EIATTR_CBANK_PARAM_SIZE
	.align		4
.L_510:
        /*0198*/ 	.byte	0x03, 0x19
        /*019a*/ 	.short	0x0046


	//----- nvinfo : EIATTR_PARAM_CBANK
	.align		4
        /*019c*/ 	.byte	0x04, 0x0a
        /*019e*/ 	.short	(.L_512 - .L_511)
	.align		4
.L_511:
        /*01a0*/ 	.word	index@(.nv.constant0._ZN3cub18CUB_300001_SM_10006detail6reduce18DeviceReduceKernelINS2_10policy_hubIljN4cuda3std3__44plusIlEEE10Policy1000EN6thrust24THRUST_300001_SM_1000_NS18transform_iteratorINSD_6detail14equal_to_valueIiEENSF_15normal_iteratorINSD_10device_ptrIiEEEEllEEjS9_lNS7_10__identityEEEvT0_PT3_T1_NS0_13GridEvenShareISR_EET2_T4_)
        /*01a4*/ 	.short	0x0380
        /*01a6*/ 	.short	0x0046


	//----- nvinfo : EIATTR_SW_WAR
	.align		4
.L_512:
        /*01a8*/ 	.byte	0x04, 0x36
        /*01aa*/ 	.short	(.L_514 - .L_513)
.L_513:
        /*01ac*/ 	.word	0x00000008
.L_514:


//--------------------- .nv.info._ZN3cub18CUB_300001_SM_10006detail6reduce28DeviceReduceSingleTileKernelINS2_10policy_hubIljN4cuda3std3__44plusIlEEE10Policy1000EN6thrust24THRUST_300001_SM_1000_NS18transform_iteratorINSD_6detail14equal_to_valueIiEENSF_15normal_iteratorINSD_10device_ptrIiEEEEllEEPljS9_llNS7_10__identityEEEvT0_T1_T2_T3_T4_T6_ --------------------------
	.section	.nv.info._ZN3cub18CUB_300001_SM_10006detail6reduce28DeviceReduceSingleTileKernelINS2_10policy_hubIljN4cuda3std3__44plusIlEEE10Policy1000EN6thrust24THRUST_300001_SM_1000_NS18transform_iteratorINSD_6detail14equal_to_valueIiEENSF_15normal_iteratorINSD_10device_ptrIiEEEEllEEPljS9_llNS7_10__identityEEEvT0_T1_T2_T3_T4_T6_,"",@"SHT_CUDA_INFO"
	.sectionflags	@""
	.align	4


	//----- nvinfo : EIATTR_CUDA_API_VERSION
	.align		4
        /*0000*/ 	.byte	0x04, 0x37
        /*0002*/ 	.short	(.L_516 - .L_515)
.L_515:
        /*0004*/ 	.word	0x00000082


	//----- nvinfo : EIATTR_KPARAM_INFO
	.align		4
.L_516:
        /*0008*/ 	.byte	0x04, 0x17
        /*000a*/ 	.short	(.L_518 - .L_517)
.L_517:
        /*000c*/ 	.word	0x00000000
        /*0010*/ 	.short	0x0005
        /*0012*/ 	.short	0x0028
        /*0014*/ 	.byte	0x00, 0xf0, 0x05, 0x00


	//----- nvinfo : EIATTR_KPARAM_INFO
	.align		4
.L_518:
        /*0018*/ 	.byte	0x04, 0x17
        /*001a*/ 	.short	(.L_520 - .L_519)
.L_519:
        /*001c*/ 	.word	0x00000000
        /*0020*/ 	.short	0x0004
        /*0022*/ 	.short	0x0020
        /*0024*/ 	.byte	0x00, 0xf0, 0x21, 0x00


	//----- nvinfo : EIATTR_KPARAM_INFO
	.align		4
.L_520:
        /*0028*/ 	.byte	0x04, 0x17
        /*002a*/ 	.short	(.L_522 - .L_521)
.L_521:
        /*002c*/ 	.word	0x00000000
        /*0030*/ 	.short	0x0003
        /*0032*/ 	.short	0x001c
        /*0034*/ 	.byte	0x00, 0xf0, 0x05, 0x00


	//----- nvinfo : EIATTR_KPARAM_INFO
	.align		4
.L_522:
        /*0038*/ 	.byte	0x04, 0x17
        /*003a*/ 	.short	(.L_524 - .L_523)
.L_523:
        /*003c*/ 	.word	0x00000000
        /*0040*/ 	.short	0x0002
        /*0042*/ 	.short	0x0018
        /*0044*/ 	.byte	0x00, 0xf0, 0x11, 0x00


	//----- nvinfo : EIATTR_KPARAM_INFO
	.align		4
.L_524:
        /*0048*/ 	.byte	0x04, 0x17
        /*004a*/ 	.short	(.L_526 - .L_525)
.L_525:
        /*004c*/ 	.word	0x00000000
        /*0050*/ 	.short	0x0001
        /*0052*/ 	.short	0x0010
        /*0054*/ 	.byte	0x00, 0xf5, 0x21, 0x00


	//----- nvinfo : EIATTR_KPARAM_INFO
	.align		4
.L_526:
        /*0058*/ 	.byte	0x04, 0x17
        /*005a*/ 	.short	(.L_528 - .L_527)
.L_527:
        /*005c*/ 	.word	0x00000000
        /*0060*/ 	.short	0x0000
        /*0062*/ 	.short	0x0000
        /*0064*/ 	.byte	0x00, 0xf0, 0x41, 0x00


	//----- nvinfo : EIATTR_SPARSE_MMA_MASK
	.align		4
.L_528:
        /*0068*/ 	.byte	0x03, 0x50
        /*006a*/ 	.short	0x0000


	//----- nvinfo : EIATTR_MAXREG_COUNT
	.align		4
        /*006c*/ 	.byte	0x03, 0x1b
        /*006e*/ 	.short	0x0080


	//----- nvinfo : EIATTR_NUM_BARRIERS
	.align		4
        /*0070*/ 	.byte	0x02, 0x4c
        /*0072*/ 	.byte	0x01
	.zero		1


	//----- nvinfo : EIATTR_MERCURY_ISA_VERSION
	.align		4
        /*0074*/ 	.byte	0x03, 0x5f
        /*0076*/ 	.short	0x0101


	//----- nvinfo : EIATTR_COOP_GROUP_MASK_REGIDS
	.align		4
        /*0078*/ 	.byte	0x04, 0x29
        /*007a*/ 	.short	(.L_530 - .L_529)


	//   ....[0]....
.L_529:
        /*007c*/ 	.word	0xffffffff


	//   ....[1]....
        /*0080*/ 	.word	0xffffffff


	//   ....[2]....
        /*0084*/ 	.word	0xffffffff


	//   ....[3]....
        /*0088*/ 	.word	0xffffffff


	//   ....[4]....
        /*008c*/ 	.word	0xffffffff


	//   ....[5]....
        /*0090*/ 	.word	0xffffffff


	//   ....[6]....
        /*0094*/ 	.word	0xffffffff


	//   ....[7]....
        /*0098*/ 	.word	0xffffffff


	//   ....[8]....
        /*009c*/ 	.word	0xffffffff


	//   ....[9]....
        /*00a0*/ 	.word	0xffffffff


	//   ....[10]....
        /*00a4*/ 	.word	0xffffffff


	//   ....[11]....
        /*00a8*/ 	.word	0xffffffff


	//   ....[12]....
        /*00ac*/ 	.word	0xffffffff


	//   ....[13]....
        /*00b0*/ 	.word	0xffffffff


	//   ....[14]....
        /*00b4*/ 	.word	0xffffffff


	//   ....[15]....
        /*00b8*/ 	.word	0xffffffff


	//   ....[16]....
        /*00bc*/ 	.word	0xffffffff


	//   ....[17]....
        /*00c0*/ 	.word	0xffffffff


	//   ....[18]....
        /*00c4*/ 	.word	0xffffffff


	//   ....[19]....
        /*00c8*/ 	.word	0xffffffff


	//   ....[20]....
        /*00cc*/ 	.word	0xffffffff


	//   ....[21]....
        /*00d0*/ 	.word	0xffffffff


	//   ....[22]....
        /*00d4*/ 	.word	0xffffffff


	//   ....[23]....
        /*00d8*/ 	.word	0xffffffff


	//   ....[24]....
        /*00dc*/ 	.word	0xffffffff


	//   ....[25]....
        /*00e0*/ 	.word	0xffffffff


	//   ....[26]....
        /*00e4*/ 	.word	0xffffffff


	//   ....[27]....
        /*00e8*/ 	.word	0xffffffff


	//   ....[28]....
        /*00ec*/ 	.word	0xffffffff


	//   ....[29]....
        /*00f0*/ 	.word	0xffffffff


	//----- nvinfo : EIATTR_COOP_GROUP_INSTR_OFFSETS
	.align		4
.L_530:
        /*00f4*/ 	.byte	0x04, 0x28
        /*00f6*/ 	.short	(.L_532 - .L_531)


	//   ....[0]....
.L_531:
        /*00f8*/ 	.word	0x00000d20


	//   ....[1]....
        /*00fc*/ 	.word	0x00000d30


	//   ....[2]....
        /*0100*/ 	.word	0x00000d90


	//   ....[3]....
        /*0104*/ 	.word	0x00000db0


	//   ....[4]....
        /*0108*/ 	.word	0x00000e00


	//   ....[5]....
        /*010c*/ 	.word	0x00000e20


	//   ....[6]....
        /*0110*/ 	.word	0x00000e60


	//   ....[7]....
        /*0114*/ 	.word	0x00000ea0


	//   ....[8]....
        /*0118*/ 	.word	0x00000ef0


	//   ....[9]....
        /*011c*/ 	.word	0x00000f30


	//   ....[10]....
        /*0120*/ 	.word	0x00001230


	//   ....[11]....
        /*0124*/ 	.word	0x00001240


	//   ....[12]....
        /*0128*/ 	.word	0x000012c0


	//   ....[13]....
        /*012c*/ 	.word	0x000012e0


	//   ....[14]....
        /*0130*/ 	.word	0x00001330


	//   ....[15]....
        /*0134*/ 	.word	0x00001380


	//   ....[16]....
        /*0138*/ 	.word	0x000013c0


	//   ....[17]....
        /*013c*/ 	.word	0x000013f0


	//   ....[18]....
        /*0140*/ 	.word	0x00001430


	//   ....[19]....
        /*0144*/ 	.word	0x00001470


	//   ....[20]....
        /*0148*/ 	.word	0x00002ce0


	//   ....[21]....
        /*014c*/ 	.word	0x00002cf0


	//   ....[22]....
        /*0150*/ 	.word	0x00002d70


	//   ....[23]....
        /*0154*/ 	.word	0x00002d80


	//   ....[24]....
        /*0158*/ 	.word	0x00002de0


	//   ....[25]....
        /*015c*/ 	.word	0x00002e00


	//   ....[26]....
        /*0160*/ 	.word	0x00002e40


	//   ....[27]....
        /*0164*/ 	.word	0x00002e70


	//   ....[28]....
        /*0168*/ 	.word	0x00002ec0


	//   ....[29]....
        /*016c*/ 	.word	0x00002f10


	//----- nvinfo : EIATTR_VRC_CTA_INIT_COUNT
	.align		4
.L_532:
        /*0170*/ 	.byte	0x02, 0x4a
	.zero		1
	.zero		1


	//----- nvinfo : EIATTR_EXIT_INSTR_OFFSETS
	.align		4
        /*0174*/ 	.byte	0x04, 0x1c
        /*0176*/ 	.short	(.L_534 - .L_533)


	//   ....[0]....
.L_533:
        /*0178*/ 	.word	0x00000080


	//   ....[1]....
        /*017c*/ 	.word	0x000000c0


	//   ....[2]....
        /*0180*/ 	.word	0x00003180


	//   ....[3]....
        /*0184*/ 	.word	0x000031e0


	//----- nvinfo : EIATTR_MAX_THREADS
	.align		4
.L_534:
        /*0188*/ 	.byte	0x04, 0x05
        /*018a*/ 	.short	(.L_536 - .L_535)
.L_535:
        /*018c*/ 	.word	0x00000200
        /*0190*/ 	.word	0x00000001
        /*0194*/ 	.word	0x00000001


	//----- nvinfo : EIATTR_CRS_STACK_SIZE
	.align		4
.L_536:
        /*0198*/ 	.byte	0x04, 0x1e
        /*019a*/ 	.short	(.L_538 - .L_537)
.L_537:
        /*019c*/ 	.word	0x00000000


	//----- nvinfo : EIATTR_CBANK_PARAM_SIZE
	.align		4
.L_538:
        /*01a0*/ 	.byte	0x03, 0x19
        /*01a2*/ 	.short	0x0029


	//----- nvinfo : EIATTR_PARAM_CBANK
	.align		4
        /*01a4*/ 	.byte	0x04, 0x0a
        /*01a6*/ 	.short	(.L_540 - .L_539)
	.align		4
.L_539:
        /*01a8*/ 	.word	index@(.nv.constant0._ZN3cub18CUB_300001_SM_10006detail6reduce28DeviceReduceSingleTileKernelINS2_10policy_hubIljN4cuda3std3__44plusIlEEE10Policy1000EN6thrust24THRUST_300001_SM_1000_NS18transform_iteratorINSD_6detail14equal_to_valueIiEENSF_15normal_iteratorINSD_10device_ptrIiEEEEllEEPljS9_llNS7_10__identityEEEvT0_T1_T2_T3_T4_T6_)
        /*01ac*/ 	.short	0x0380
        /*01ae*/ 	.short	0x0029


	//----- nvinfo : EIATTR_SW_WAR
	.align		4
.L_540:
        /*01b0*/ 	.byte	0x04, 0x36
        /*01b2*/ 	.short	(.L_542 - .L_541)
.L_541:
        /*01b4*/ 	.word	0x00000008
.L_542:


//--------------------- .nv.info._ZN3cub18CUB_300001_SM_10006detail8for_each13static_kernelINS2_12policy_hub_t12policy_500_tElN6thrust24THRUST_300001_SM_1000_NS8cuda_cub10__tabulate7functorINS7_6detail15normal_iteratorINS7_10device_ptrIiEEEENS7_6system6detail7generic6detail22compute_sequence_valueIivEElEEEEvT0_T1_ --------------------------
	.section	.nv.info._ZN3cub18CUB_300001_SM_10006detail8for_each13static_kernelINS2_12policy_hub_t12policy_500_tElN6thrust24THRUST_300001_SM_1000_NS8cuda_cub10__tabulate7functorINS7_6detail15normal_iteratorINS7_10device_ptrIiEEEENS7_6system6detail7generic6detail22compute_sequence_valueIivEElEEEEvT0_T1_,"",@"SHT_CUDA_INFO"
	.sectionflags	@""
	.align	4


	//----- nvinfo : EIATTR_CUDA_API_VERSION
	.align		4
        /*0000*/ 	.byte	0x04, 0x37
        /*0002*/ 	.short	(.L_544 - .L_543)
.L_543:
        /*0004*/ 	.word	0x00000082


	//----- nvinfo : EIATTR_KPARAM_INFO
	.align		4
.L_544:
        /*0008*/ 	.byte	0x04, 0x17
        /*000a*/ 	.short	(.L_546 - .L_545)
.L_545:
        /*000c*/ 	.word	0x00000000
        /*0010*/ 	.short	0x0001
        /*0012*/ 	.short	0x0008
        /*0014*/ 	.byte	0x00, 0xf0, 0x41, 0x00


	//----- nvinfo : EIATTR_KPARAM_INFO
	.align		4
.L_546:
        /*0018*/ 	.byte	0x04, 0x17
        /*001a*/ 	.short	(.L_548 - .L_547)
.L_547:
        /*001c*/ 	.word	0x00000000
        /*0020*/ 	.short	0x0000
        /*0022*/ 	.short	0x0000
        /*0024*/ 	.byte	0x00, 0xf0, 0x21, 0x00


	//----- nvinfo : EIATTR_SPARSE_MMA_MASK
	.align		4
.L_548:
        /*0028*/ 	.byte	0x03, 0x50
        /*002a*/ 	.short	0x0000


	//----- nvinfo : EIATTR_MAXREG_COUNT
	.align		4
        /*002c*/ 	.byte	0x03, 0x1b
        /*002e*/ 	.short	0x00ff


	//----- nvinfo : EIATTR_MERCURY_ISA_VERSION
	.align		4
        /*0030*/ 	.byte	0x03, 0x5f
        /*0032*/ 	.short	0x0101


	//----- nvinfo : EIATTR_VRC_CTA_INIT_COUNT
	.align		4
        /*0034*/ 	.byte	0x02, 0x4a
	.zero		1
	.zero		1


	//----- nvinfo : EIATTR_EXIT_INSTR_OFFSETS
	.align		4
        /*0038*/ 	.byte	0x04, 0x1c
        /*003a*/ 	.short	(.L_550 - .L_549)


	//   ....[0]....
.L_549:
        /*003c*/ 	.word	0x00000160


	//   ....[1]....
        /*0040*/ 	.word	0x000002b0


	//   ....[2]....
        /*0044*/ 	.word	0x00000340


	//----- nvinfo : EIATTR_MAX_THREADS
	.align		4
.L_550:
        /*0048*/ 	.byte	0x04, 0x05
        /*004a*/ 	.short	(.L_552 - .L_551)
.L_551:
        /*004c*/ 	.word	0x00000100
        /*0050*/ 	.word	0x00000001
        /*0054*/ 	.word	0x00000001


	//----- nvinfo : EIATTR_CRS_STACK_SIZE
	.align		4
.L_552:
        /*0058*/ 	.byte	0x04, 0x1e
        /*005a*/ 	.short	(.L_554 - .L_553)
.L_553:
        /*005c*/ 	.word	0x00000000


	//----- nvinfo : EIATTR_CBANK_PARAM_SIZE
	.align		4
.L_554:
        /*0060*/ 	.byte	0x03, 0x19
        /*0062*/ 	.short	0x0018


	//----- nvinfo : EIATTR_PARAM_CBANK
	.align		4
        /*0064*/ 	.byte	0x04, 0x0a
        /*0066*/ 	.short	(.L_556 - .L_555)
	.align		4
.L_555:
        /*0068*/ 	.word	index@(.nv.constant0._ZN3cub18CUB_300001_SM_10006detail8for_each13static_kernelINS2_12policy_hub_t12policy_500_tElN6thrust24THRUST_300001_SM_1000_NS8cuda_cub10__tabulate7functorINS7_6detail15normal_iteratorINS7_10device_ptrIiEEEENS7_6system6detail7generic6detail22compute_sequence_valueIivEElEEEEvT0_T1_)
        /*006c*/ 	.short	0x0380
        /*006e*/ 	.short	0x0018


	//----- nvinfo : EIATTR_SW_WAR
	.align		4
.L_556:
        /*0070*/ 	.byte	0x04, 0x36
        /*0072*/ 	.short	(.L_558 - .L_557)
.L_557:
        /*0074*/ 	.word	0x00000008
.L_558:


//--------------------- .nv.info._ZN3cub18CUB_300001_SM_10006detail8for_each13static_kernelINS2_12policy_hub_t12policy_500_tEmN6thrust24THRUST_300001_SM_1000_NS8cuda_cub20__uninitialized_fill7functorINS7_10device_ptrIiEEiEEEEvT0_T1_ --------------------------
	.section	.nv.info._ZN3cub18CUB_300001_SM_10006detail8for_each13static_kernelINS2_12policy_hub_t12policy_500_tEmN6thrust24THRUST_300001_SM_1000_NS8cuda_cub20__uninitialized_fill7functorINS7_10device_ptrIiEEiEEEEvT0_T1_,"",@"SHT_CUDA_INFO"
	.sectionflags	@""
	.align	4


	//----- nvinfo : EIATTR_CUDA_API_VERSION
	.align		4
        /*0000*/ 	.byte	0x04, 0x37
        /*0002*/ 	.short	(.L_560 - .L_559)
.L_559:
        /*0004*/ 	.word	0x00000082


	//----- nvinfo : EIATTR_KPARAM_INFO
	.align		4
.L_560:
        /*0008*/ 	.byte	0x04, 0x17
        /*000a*/ 	.short	(.L_562 - .L_561)
.L_561:
        /*000c*/ 	.word	0x00000000
        /*0010*/ 	.short	0x0001
        /*0012*/ 	.short	0x0008
        /*0014*/ 	.byte	0x00, 0xf0, 0x41, 0x00


	//----- nvinfo : EIATTR_KPARAM_INFO
	.align		4
.L_562:
        /*0018*/ 	.byte	0x04, 0x17
        /*001a*/ 	.short	(.L_564 - .L_563)
.L_563:
        /*001c*/ 	.word	0x00000000
        /*0020*/ 	.short	0x0000
        /*0022*/ 	.short	0x0000
        /*0024*/ 	.byte	0x00, 0xf0, 0x21, 0x00


	//----- nvinfo : EIATTR_SPARSE_MMA_MASK
	.align		4
.L_564:
        /*0028*/ 	.byte	0x03, 0x50
        /*002a*/ 	.short	0x0000


	//----- nvinfo : EIATTR_MAXREG_COUNT
	.align		4
        /*002c*/ 	.byte	0x03, 0x1b
        /*002e*/ 	.short	0x00ff


	//----- nvinfo : EIATTR_MERCURY_ISA_VERSION
	.align		4
        /*0030*/ 	.byte	0x03, 0x5f
        /*0032*/ 	.short	0x0101


	//----- nvinfo : EIATTR_VRC_CTA_INIT_COUNT
	.align		4
        /*0034*/ 	.byte	0x02, 0x4a
	.zero		1
	.zero		1


	//----- nvinfo : EIATTR_EXIT_INSTR_OFFSETS
	.align		4
        /*0038*/ 	.byte	0x04, 0x1c
        /*003a*/ 	.short	(.L_566 - .L_565)


	//   ....[0]....
.L_565:
        /*003c*/ 	.word	0x00000130


	//   ....[1]....
        /*0040*/ 	.word	0x00000230


	//   ....[2]....
        /*0044*/ 	.word	0x00000260


	//----- nvinfo : EIATTR_MAX_THREADS
	.align		4
.L_566:
        /*0048*/ 	.byte	0x04, 0x05
        /*004a*/ 	.short	(.L_568 - .L_567)
.L_567:
        /*004c*/ 	.word	0x00000100
        /*0050*/ 	.word	0x00000001
        /*0054*/ 	.word	0x00000001


	//----- nvinfo : EIATTR_CBANK_PARAM_SIZE
	.align		4
.L_568:
        /*0058*/ 	.byte	0x03, 0x19
        /*005a*/ 	.short	0x0018


	//----- nvinfo : EIATTR_PARAM_CBANK
	.align		4
        /*005c*/ 	.byte	0x04, 0x0a
        /*005e*/ 	.short	(.L_570 - .L_569)
	.align		4
.L_569:
        /*0060*/ 	.word	index@(.nv.constant0._ZN3cub18CUB_300001_SM_10006detail8for_each13static_kernelINS2_12policy_hub_t12policy_500_tEmN6thrust24THRUST_300001_SM_1000_NS8cuda_cub20__uninitialized_fill7functorINS7_10device_ptrIiEEiEEEEvT0_T1_)
        /*0064*/ 	.short	0x0380
        /*0066*/ 	.short	0x0018


	//----- nvinfo : EIATTR_SW_WAR
	.align		4
.L_570:
        /*0068*/ 	.byte	0x04, 0x36
        /*006a*/ 	.short	(.L_572 - .L_571)
.L_571:
        /*006c*/ 	.word	0x00000008
.L_572:


//--------------------- .nv.info._ZN3cub18CUB_300001_SM_10006detail11EmptyKernelIvEEvv --------------------------
	.section	.nv.info._ZN3cub18CUB_300001_SM_10006detail11EmptyKernelIvEEvv,"",@"SHT_CUDA_INFO"
	.sectionflags	@""
	.align	4


	//----- nvinfo : EIATTR_CUDA_API_VERSION
	.align		4
        /*0000*/ 	.byte	0x04, 0x37
        /*0002*/ 	.short	(.L_574 - .L_573)
.L_573:
        /*0004*/ 	.word	0x00000082


	//----- nvinfo : EIATTR_SPARSE_MMA_MASK
	.align		4
.L_574:
        /*0008*/ 	.byte	0x03, 0x50
        /*000a*/ 	.short	0x0000


	//----- nvinfo : EIATTR_MAXREG_COUNT
	.align		4
        /*000c*/ 	.byte	0x03, 0x1b
        /*000e*/ 	.short	0x00ff


	//----- nvinfo : EIATTR_MERCURY_ISA_VERSION
	.align		4
        /*0010*/ 	.byte	0x03, 0x5f
        /*0012*/ 	.short	0x0101


	//----- nvinfo : EIATTR_VRC_CTA_INIT_COUNT
	.align		4
        /*0014*/ 	.byte	0x02, 0x4a
	.zero		1
	.zero		1


	//----- nvinfo : EIATTR_EXIT_INSTR_OFFSETS
	.align		4
        /*0018*/ 	.byte	0x04, 0x1c
        /*001a*/ 	.short	(.L_576 - .L_575)


	//   ....[0]....
.L_575:
        /*001c*/ 	.word	0x00000010


	//----- nvinfo : EIATTR_SW_WAR
	.align		4
.L_576:
        /*0020*/ 	.byte	0x04, 0x36
        /*0022*/ 	.short	(.L_578 - .L_577)
.L_577:
        /*0024*/ 	.word	0x00000008
.L_578:


//--------------------- .nv.info._Z11computerNMSPfPiS0_ifi --------------------------
	.section	.nv.info._Z11computerNMSPfPiS0_ifi,"",@"SHT_CUDA_INFO"
	.sectionflags	@""
	.align	4


	//----- nvinfo : EIATTR_CUDA_API_VERSION
	.align		4
        /*0000*/ 	.byte	0x04, 0x37
        /*0002*/ 	.short	(.L_580 - .L_579)
.L_579:
        /*0004*/ 	.word	0x00000082


	//----- nvinfo : EIATTR_KPARAM_INFO
	.align		4
.L_580:
        /*0008*/ 	.byte	0x04, 0x17
        /*000a*/ 	.short	(.L_582 - .L_581)
.L_581:
        /*000c*/ 	.word	0x00000000
        /*0010*/ 	.short	0x0005
        /*0012*/ 	.short	0x0020
        /*0014*/ 	.byte	0x00, 0xf0, 0x11, 0x00


	//----- nvinfo : EIATTR_KPARAM_INFO
	.align		4
.L_582:
        /*0018*/ 	.byte	0x04, 0x17
        /*001a*/ 	.short	(.L_584 - .L_583)
.L_583:
        /*001c*/ 	.word	0x00000000
        /*0020*/ 	.short	0x0004
        /*0022*/ 	.short	0x001c
        /*0024*/ 	.byte	0x00, 0xf0, 0x11, 0x00


	//----- nvinfo : EIATTR_KPARAM_INFO
	.align		4
.L_584:
        /*0028*/ 	.byte	0x04, 0x17
        /*002a*/ 	.short	(.L_586 - .L_585)
.L_585:
        /*002c*/ 	.word	0x00000000
        /*0030*/ 	.short	0x0003
        /*0032*/ 	.short	0x0018
        /*0034*/ 	.byte	0x00, 0xf0, 0x11, 0x00


	//----- nvinfo : EIATTR_KPARAM_INFO
	.align		4
.L_586:
        /*0038*/ 	.byte	0x04, 0x17
        /*003a*/ 	.short	(.L_588 - .L_587)
.L_587:
        /*003c*/ 	.word	0x00000000
        /*0040*/ 	.short	0x0002
        /*0042*/ 	.short	0x0010
        /*0044*/ 	.byte	0x00, 0xf5, 0x21, 0x00


	//----- nvinfo : EIATTR_KPARAM_INFO
	.align		4
.L_588:
        /*0048*/ 	.byte	0x04, 0x17
        /*004a*/ 	.short	(.L_590 - .L_589)
.L_589:
        /*004c*/ 	.word	0x00000000
        /*0050*/ 	.short	0x0001
        /*0052*/ 	.short	0x0008
        /*0054*/ 	.byte	0x00, 0xf5, 0x21, 0x00


	//----- nvinfo : EIATTR_KPARAM_INFO
	.align		4
.L_590:
        /*0058*/ 	.byte	0x04, 0x17
        /*005a*/ 	.short	(.L_592 - .L_591)
.L_591:
        /*005c*/ 	.word	0x00000000
        /*0060*/ 	.short	0x0000
        /*0062*/ 	.short	0x0000
        /*0064*/ 	.byte	0x00, 0xf5, 0x21, 0x00


	//----- nvinfo : EIATTR_SPARSE_MMA_MASK
	.align		4
.L_592:
        /*0068*/ 	.byte	0x03, 0x50
        /*006a*/ 	.short	0x0000


	//----- nvinfo : EIATTR_MAXREG_COUNT
	.align		4
        /*006c*/ 	.byte	0x03, 0x1b
        /*006e*/ 	.short	0x00ff


	//----- nvinfo : EIATTR_MERCURY_ISA_VERSION
	.align		4
        /*0070*/ 	.byte	0x03, 0x5f
        /*0072*/ 	.short	0x0101


	//----- nvinfo : EIATTR_VRC_CTA_INIT_COUNT
	.align		4
        /*0074*/ 	.byte	0x02, 0x4a
	.zero		1
	.zero		1


	//----- nvinfo : EIATTR_EXIT_INSTR_OFFSETS
	.align		4
        /*0078*/ 	.byte	0x04, 0x1c
        /*007a*/ 	.short	(.L_594 - .L_593)


	//   ....[0]....
.L_593:
        /*007c*/ 	.word	0x00000090


	//   ....[1]....
        /*0080*/ 	.word	0x00000120


	//   ....[2]....
        /*0084*/ 	.word	0x000004b0


	//   ....[3]....
        /*0088*/ 	.word	0x000004d0


	//----- nvinfo : EIATTR_CRS_STACK_SIZE
	.align		4
.L_594:
        /*008c*/ 	.byte	0x04, 0x1e
        /*008e*/ 	.short	(.L_596 - .L_595)
.L_595:
        /*0090*/ 	.word	0x00000000


	//----- nvinfo : EIATTR_CBANK_PARAM_SIZE
	.align		4
.L_596:
        /*0094*/ 	.byte	0x03, 0x19
        /*0096*/ 	.short	0x0024


	//----- nvinfo : EIATTR_PARAM_CBANK
	.align		4
        /*0098*/ 	.byte	0x04, 0x0a
        /*009a*/ 	.short	(.L_598 - .L_597)
	.align		4
.L_597:
        /*009c*/ 	.word	index@(.nv.constant0._Z11computerNMSPfPiS0_ifi)
        /*00a0*/ 	.short	0x0380
        /*00a2*/ 	.short	0x0024


	//----- nvinfo : EIATTR_SW_WAR
	.align		4
.L_598:
        /*00a4*/ 	.byte	0x04, 0x36
        /*00a6*/ 	.short	(.L_600 - .L_599)
.L_599:
        /*00a8*/ 	.word	0x00000008
.L_600:


//--------------------- .nv.callgraph             --------------------------
	.section	.nv.callgraph,"",@"SHT_CUDA_CALLGRAPH"
	.align	4
	.sectionentsize	8
	.align		4
        /*0000*/ 	.word	0x00000000
	.align		4
        /*0004*/ 	.word	0xffffffff
	.align		4
        /*0008*/ 	.word	0x00000000
	.align		4
        /*000c*/ 	.word	0xfffffffe
	.align		4
        /*0010*/ 	.word	0x00000000
	.align		4
        /*0014*/ 	.word	0xfffffffd
	.align		4
        /*0018*/ 	.word	0x00000000
	.align		4
        /*001c*/ 	.word	0xfffffffc


//--------------------- .nv.constant4             --------------------------
	.section	.nv.constant4,"a",@progbits
	.align	8
	.align		8
.nv.constant4:
        /*0000*/ 	.dword	_ZN34_INTERNAL_f0ded0c4_4_k_cu_51705ddd4cuda3std3__45__cpo5beginE
	.align		8
        /*0008*/ 	.dword	_ZN34_INTERNAL_f0ded0c4_4_k_cu_51705ddd4cuda3std3__45__cpo3endE
	.align		8
        /*0010*/ 	.dword	_ZN34_INTERNAL_f0ded0c4_4_k_cu_51705ddd4cuda3std3__45__cpo6cbeginE
	.align		8
        /*0018*/ 	.dword	_ZN34_INTERNAL_f0ded0c4_4_k_cu_51705ddd4cuda3std3__45__cpo4cendE
	.align		8
        /*0020*/ 	.dword	_ZN34_INTERNAL_f0ded0c4_4_k_cu_51705ddd4cuda3std3__45__cpo6rbeginE
	.align		8
        /*0028*/ 	.dword	_ZN34_INTERNAL_f0ded0c4_4_k_cu_51705ddd4cuda3std3__45__cpo4rendE
	.align		8
        /*0030*/ 	.dword	_ZN34_INTERNAL_f0ded0c4_4_k_cu_51705ddd4cuda3std3__45__cpo7crbeginE
	.align		8
        /*0038*/ 	.dword	_ZN34_INTERNAL_f0ded0c4_4_k_cu_51705ddd4cuda3std3__45__cpo5crendE
	.align		8
        /*0040*/ 	.dword	_ZN34_INTERNAL_f0ded0c4_4_k_cu_51705ddd4cuda3std3__436_GLOBAL__N__f0ded0c4_4_k_cu_51705ddd6ignoreE
	.align		8
        /*0048*/ 	.dword	_ZN34_INTERNAL_f0ded0c4_4_k_cu_51705ddd4cuda3std3__419piecewise_constructE
	.align		8
        /*0050*/ 	.dword	_ZN34_INTERNAL_f0ded0c4_4_k_cu_51705ddd4cuda3std3__48in_placeE
	.align		8
        /*0058*/ 	.dword	_ZN34_INTERNAL_f0ded0c4_4_k_cu_51705ddd4cuda3std3__420unreachable_sentinelE
	.align		8
        /*0060*/ 	.dword	_ZN34_INTERNAL_f0ded0c4_4_k_cu_51705ddd4cuda3std3__47nulloptE
	.align		8
        /*0068*/ 	.dword	_ZN34_INTERNAL_f0ded0c4_4_k_cu_51705ddd4cuda3std3__48unexpectE
	.align		8
        /*0070*/ 	.dword	_ZN34_INTERNAL_f0ded0c4_4_k_cu_51705ddd4cuda3std6ranges3__45__cpo4swapE
	.align		8
        /*0078*/ 	.dword	_ZN34_INTERNAL_f0ded0c4_4_k_cu_51705ddd4cuda3std6ranges3__45__cpo9iter_moveE
	.align		8
        /*0080*/ 	.dword	_ZN34_INTERNAL_f0ded0c4_4_k_cu_51705ddd4cuda3std6ranges3__45__cpo5beginE
	.align		8
        /*0088*/ 	.dword	_ZN34_INTERNAL_f0ded0c4_4_k_cu_51705ddd4cuda3std6ranges3__45__cpo3endE
	.align		8
        /*0090*/ 	.dword	_ZN34_INTERNAL_f0ded0c4_4_k_cu_51705ddd4cuda3std6ranges3__45__cpo6cbeginE
	.align		8
        /*0098*/ 	.dword	_ZN34_INTERNAL_f0ded0c4_4_k_cu_51705ddd4cuda3std6ranges3__45__cpo4cendE
	.align		8
        /*00a0*/ 	.dword	_ZN34_INTERNAL_f0ded0c4_4_k_cu_51705ddd4cuda3std6ranges3__45__cpo7advanceE
	.align		8
        /*00a8*/ 	.dword	_ZN34_INTERNAL_f0ded0c4_4_k_cu_51705ddd4cuda3std6ranges3__45__cpo9iter_swapE
	.align		8
        /*00b0*/ 	.dword	_ZN34_INTERNAL_f0ded0c4_4_k_cu_51705ddd4cuda3std6ranges3__45__cpo4nextE
	.align		8
        /*00b8*/ 	.dword	_ZN34_INTERNAL_f0ded0c4_4_k_cu_51705ddd4cuda3std6ranges3__45__cpo4prevE
	.align		8
        /*00c0*/ 	.dword	_ZN34_INTERNAL_f0ded0c4_4_k_cu_51705ddd4cuda3std6ranges3__45__cpo4dataE
	.align		8
        /*00c8*/ 	.dword	_ZN34_INTERNAL_f0ded0c4_4_k_cu_51705ddd4cuda3std6ranges3__45__cpo5cdataE
	.align		8
        /*00d0*/ 	.dword	_ZN34_INTERNAL_f0ded0c4_4_k_cu_51705ddd4cuda3std6ranges3__45__cpo4sizeE
	.align		8
        /*00d8*/ 	.dword	_ZN34_INTERNAL_f0ded0c4_4_k_cu_51705ddd4cuda3std6ranges3__45__cpo5ssizeE
	.align		8
        /*00e0*/ 	.dword	_ZN34_INTERNAL_f0ded0c4_4_k_cu_51705ddd4cuda3std6ranges3__45__cpo8distanceE
	.align		8
        /*00e8*/ 	.dword	_ZN34_INTERNAL_f0ded0c4_4_k_cu_51705ddd6thrust24THRUST_300001_SM_1000_NS8cuda_cub3parE
	.align		8
        /*00f0*/ 	.dword	_ZN34_INTERNAL_f0ded0c4_4_k_cu_51705ddd6thrust24THRUST_300001_SM_1000_NS8cuda_cub10par_nosyncE
	.align		8
        /*00f8*/ 	.dword	_ZN34_INTERNAL_f0ded0c4_4_k_cu_51705ddd6thrust24THRUST_300001_SM_1000_NS6system6detail10sequential3seqE
	.align		8
        /*0100*/ 	.dword	_ZN34_INTERNAL_f0ded0c4_4_k_cu_51705ddd6thrust24THRUST_300001_SM_1000_NS6system3cpp3parE
	.align		8
        /*0108*/ 	.dword	_ZN34_INTERNAL_f0ded0c4_4_k_cu_51705ddd6thrust24THRUST_300001_SM_1000_NS12placeholders2_1E
	.align		8
        /*0110*/ 	.dword	_ZN34_INTERNAL_f0ded0c4_4_k_cu_51705ddd6thrust24THRUST_300001_SM_1000_NS12placeholders2_2E
	.align		8
        /*0118*/ 	.dword	_ZN34_INTERNAL_f0ded0c4_4_k_cu_51705ddd6thrust24THRUST_300001_SM_1000_NS12placeholders2_3E
	.align		8
        /*0120*/ 	.dword	_ZN34_INTERNAL_f0ded0c4_4_k_cu_51705ddd6thrust24THRUST_300001_SM_1000_NS12placeholders2_4E
	.align		8
        /*0128*/ 	.dword	_ZN34_INTERNAL_f0ded0c4_4_k_cu_51705ddd6thrust24THRUST_300001_SM_1000_NS12placeholders2_5E
	.align		8
        /*0130*/ 	.dword	_ZN34_INTERNAL_f0ded0c4_4_k_cu_51705ddd6thrust24THRUST_300001_SM_1000_NS12placeholders2_6E
	.align		8
        /*0138*/ 	.dword	_ZN34_INTERNAL_f0ded0c4_4_k_cu_51705ddd6thrust24THRUST_300001_SM_1000_NS12placeholders2_7E
	.align		8
        /*0140*/ 	.dword	_ZN34_INTERNAL_f0ded0c4_4_k_cu_51705ddd6thrust24THRUST_300001_SM_1000_NS12placeholders2_8E
	.align		8
        /*0148*/ 	.dword	_ZN34_INTERNAL_f0ded0c4_4_k_cu_51705ddd6thrust24THRUST_300001_SM_1000_NS12placeholders2_9E
	.align		8
        /*0150*/ 	.dword	_ZN34_INTERNAL_f0ded0c4_4_k_cu_51705ddd6thrust24THRUST_300001_SM_1000_NS12placeholders3_10E
	.align		8
        /*0158*/ 	.dword	_ZN34_INTERNAL_f0ded0c4_4_k_cu_51705ddd6thrust24THRUST_300001_SM_1000_NS3seqE
	.align		8
        /*0160*/ 	.dword	_ZN34_INTERNAL_f0ded0c4_4_k_cu_51705ddd6thrust24THRUST_300001_SM_1000_NS6deviceE


//--------------------- .text._ZN3cub18CUB_300001_SM_10006detail10radix_sort29DeviceRadixSortOnesweepKernelINS1_5radix10policy_hubIffyE10Policy1000ELNS0_9SortOrderE1EffyiiNS1_21identity_decomposer_tEEEvPT5_SB_PT3_PKSC_PT1_PKSG_PT2_PKSK_T4_iiT6_ --------------------------
	.section	.text._ZN3cub18CUB_300001_SM_10006detail10radix_sort29DeviceRadixSortOnesweepKernelINS1_5radix10policy_hubIffyE10Policy1000ELNS0_9SortOrderE1EffyiiNS1_21identity_decomposer_tEEEvPT5_SB_PT3_PKSC_PT1_PKSG_PT2_PKSK_T4_iiT6_,"ax",@progbits
	.align	128
        .global         _ZN3cub18CUB_300001_SM_10006detail10radix_sort29DeviceRadixSortOnesweepKernelINS1_5radix10policy_hubIffyE10Policy1000ELNS0_9SortOrderE1EffyiiNS1_21identity_decomposer_tEEEvPT5_SB_PT3_PKSC_PT1_PKSG_PT2_PKSK_T4_iiT6_
        .type           _ZN3cub18CUB_300001_SM_10006detail10radix_sort29DeviceRadixSortOnesweepKernelINS1_5radix10policy_hubIffyE10Policy1000ELNS0_9SortOrderE1EffyiiNS1_21identity_decomposer_tEEEvPT5_SB_PT3_PKSC_PT1_PKSG_PT2_PKSK_T4_iiT6_,@function
        .size           _ZN3cub18CUB_300001_SM_10006detail10radix_sort29DeviceRadixSortOnesweepKernelINS1_5radix10policy_hubIffyE10Policy1000ELNS0_9SortOrderE1EffyiiNS1_21identity_decomposer_tEEEvPT5_SB_PT3_PKSC_PT1_PKSG_PT2_PKSK_T4_iiT6_,(.L_x_653 - _ZN3cub18CUB_300001_SM_10006detail10radix_sort29DeviceRadixSortOnesweepKernelINS1_5radix10policy_hubIffyE10Policy1000ELNS0_9SortOrderE1EffyiiNS1_21identity_decomposer_tEEEvPT5_SB_PT3_PKSC_PT1_PKSG_PT2_PKSK_T4_iiT6_)
        .other          _ZN3cub18CUB_300001_SM_10006detail10radix_sort29DeviceRadixSortOnesweepKernelINS1_5radix10policy_hubIffyE10Policy1000ELNS0_9SortOrderE1EffyiiNS1_21identity_decomposer_tEEEvPT5_SB_PT3_PKSC_PT1_PKSG_PT2_PKSK_T4_iiT6_,@"STO_CUDA_ENTRY STV_DEFAULT"
_ZN3cub18CUB_300001_SM_10006detail10radix_sort29DeviceRadixSortOnesweepKernelINS1_5radix10policy_hubIffyE10Policy1000ELNS0_9SortOrderE1EffyiiNS1_21identity_decomposer_tEEEvPT5_SB_PT3_PKSC_PT1_PKSG_PT2_PKSK_T4_iiT6_:
.text._ZN3cub18CUB_300001_SM_10006detail10radix_sort29DeviceRadixSortOnesweepKernelINS1_5radix10policy_hubIffyE10Policy1000ELNS0_9SortOrderE1EffyiiNS1_21identity_decomposer_tEEEvPT5_SB_PT3_PKSC_PT1_PKSG_PT2_PKSK_T4_iiT6_:
[----:B------:R-:W-:Y:S01]  /*0000*/  LDC R1, c[0x0][0x37c] ;  /* 0x0000df00ff017b82 */ /* 0x000fe20000000800 */
[----:B------:R-:W0:Y:S01]  /*0010*/  S2R R3, SR_TID.X ;  /* 0x0000000000037919 */ /* 0x000e220000002100 */
[----:B------:R-:W-:Y:S01]  /*0020*/  MOV R9, 0x400 ;  /* 0x0000040000097802 */ /* 0x000fe20000000f00 */
[----:B------:R-:W1:Y:S01]  /*0030*/  LDCU.64 UR6, c[0x0][0x358] ;  /* 0x00006b00ff0677ac */ /* 0x000e620008000a00 */
[----:B------:R-:W-:Y:S01]  /*0040*/  BSSY.RECONVERGENT B0, `(.L_x_0) ;  /* 0x000000c000007945 */ /* 0x000fe20003800200 */
[----:B------:R-:W2:Y:S01]  /*0050*/  S2R R0, SR_CgaCtaId ;  /* 0x0000000000007919 */ /* 0x000ea20000008800 */
[----:B0-----:R-:W-:Y:S02]  /*0060*/  ISETP.NE.AND P0, PT, R3, RZ, PT ;  /* 0x000000ff0300720c */ /* 0x001fe40003f05270 */
[----:B--2---:R-:W-:-:S11]  /*0070*/  LEA R9, R0, R9, 0x18 ;  /* 0x0000000900097211 */ /* 0x004fd600078ec0ff */
[----:B-1----:R-:W-:Y:S05]  /*0080*/  @P0 BRA `(.L_x_1) ;  /* 0x00000000001c0947 */ /* 0x002fea0003800000 */
[----:B------:R-:W0:Y:S01]  /*0090*/  LDC.64 R4, c[0x0][0x388] ;  /* 0x0000e200ff047b82 */ /* 0x000e220000000a00 */
[----:B------:R-:W-:-:S05]  /*00a0*/  IMAD.MOV.U32 R7, RZ, RZ, 0x1 ;  /* 0x00000001ff077424 */ /* 0x000fca00078e00ff */
[----:B0-----:R-:W2:Y:S02]  /*00b0*/  ATOMG.E.ADD.STRONG.GPU PT, R4, desc[UR6][R4.64], R7 ;  /* 0x80000007040479a8 */ /* 0x001ea400081ef106 */
[----:B------:R-:W0:Y:S01]  /*00c0*/  S2UR UR5, SR_CgaCtaId ;  /* 0x00000000000579c3 */ /* 0x000e220000008800 */
[----:B------:R-:W-:Y:S02]  /*00d0*/  UMOV UR4, 0x400 ;  /* 0x0000040000047882 */ /* 0x000fe40000000000 */
[----:B0-----:R-:W-:-:S09]  /*00e0*/  ULEA UR4, UR5, UR4, 0x18 ;  /* 0x0000000405047291 */ /* 0x001fd2000f8ec0ff */
[----:B--2---:R0:W-:Y:S03]  /*00f0*/  STS [UR4+0x6600], R4 ;  /* 0x00660004ff007988 */ /* 0x0041e60008000804 */
.L_x_1:
[----:B------:R-:W-:Y:S05]  /*0100*/  BSYNC.RECONVERGENT B0 ;  /* 0x0000000000007941 */ /* 0x000fea0003800200 */
.L_x_0:
[----:B------:R-:W-:Y:S06]  /*0110*/  BAR.SYNC.DEFER_BLOCKING 0x0 ;  /* 0x0000000000007b1d */ /* 0x000fec0000010000 */
[----:B------:R-:W1:Y:S01]  /*0120*/  LDCU UR4, c[0x0][0x3c0] ;  /* 0x00007800ff0477ac */ /* 0x000e620008000800 */
[----:B------:R-:W2:Y:S01]  /*0130*/  S2R R24, SR_LANEID ;  /* 0x0000000000187919 */ /* 0x000ea20000000000 */
[----:B------:R-:W3:Y:S02]  /*0140*/  LDS R45, [R9+0x6600] ;  /* 0x00660000092d7984 */ /* 0x000ee40000000800 */
[----:B---3--:R-:W-:-:S04]  /*0150*/  IMAD R5, R45, 0x1980, RZ ;  /* 0x000019802d057824 */ /* 0x008fc800078e02ff */
[----:B------:R-:W-:Y:S01]  /*0160*/  VIADD R47, R5, 0x1980 ;  /* 0x00001980052f7836 */ /* 0x000fe20000000000 */
[----:B------:R-:W-:-:S04]  /*0170*/  SHF.R.S32.HI R48, RZ, 0x1f, R5 ;  /* 0x0000001fff307819 */ /* 0x000fc80000011405 */
[----:B-1----:R-:W-:-:S13]  /*0180*/  ISETP.GT.AND P0, PT, R47, UR4, PT ;  /* 0x000000042f007c0c */ /* 0x002fda000bf04270 */
[----:B--2---:R-:W-:Y:S05]  /*0190*/  @P0 BRA `(.L_x_2) ;  /* 0x0000000000680947 */ /* 0x004fea0003800000 */
[----:B------:R-:W1:Y:S01]  /*01a0*/  LDCU.64 UR4, c[0x0][0x3a8] ;  /* 0x00007500ff0477ac */ /* 0x000e620008000a00 */
[C---:B------:R-:W-:Y:S02]  /*01b0*/  LOP3.LUT R0, R3.reuse, 0x1f, RZ, 0xc0, !PT ;  /* 0x0000001f03007812 */ /* 0x040fe400078ec0ff */
[----:B------:R-:W-:-:S05]  /*01c0*/  LOP3.LUT R7, R3, 0x3e0, RZ, 0xc0, !PT ;  /* 0x000003e003077812 */ /* 0x000fca00078ec0ff */
[----:B------:R-:W-:-:S05]  /*01d0*/  IMAD R0, R7, 0x11, R0 ;  /* 0x0000001107007824 */ /* 0x000fca00078e0200 */
[----:B------:R-:W-:-:S05]  /*01e0*/  IADD3 R0, P0, PT, R5, R0, RZ ;  /* 0x0000000005007210 */ /* 0x000fca0007f1e0ff */
[----:B------:R-:W-:Y:S01]  /*01f0*/  IMAD.X R7, RZ, RZ, R48, P0 ;  /* 0x000000ffff077224 */ /* 0x000fe200000e0630 */
[----:B-1----:R-:W-:-:S04]  /*0200*/  LEA R6, P0, R0, UR4, 0x2 ;  /* 0x0000000400067c11 */ /* 0x002fc8000f8010ff */
[----:B------:R-:W-:-:S05]  /*0210*/  LEA.HI.X R7, R0, UR5, R7, 0x2, P0 ;  /* 0x0000000500077c11 */ /* 0x000fca00080f1407 */
[----:B------:R1:W5:Y:S04]  /*0220*/  LDG.E R28, desc[UR6][R6.64] ;  /* 0x00000006061c7981 */ /* 0x000368000c1e1900 */
        /* <DEDUP_REMOVED lines=15> */
[----:B------:R1:W5:Y:S01]  /*0320*/  LDG.E R46, desc[UR6][R6.64+0x800] ;  /* 0x00080006062e7981 */ /* 0x000362000c1e1900 */
[----:B------:R-:W-:Y:S05]  /*0330*/  BRA `(.L_x_3) ;  /* 0x0000000400307947 */ /* 0x000fea0003800000 */
.L_x_2:
[C---:B------:R-:W-:Y:S01]  /*0340*/  LOP3.LUT R0, R3.reuse, 0x1f, RZ, 0xc0, !PT ;  /* 0x0000001f03007812 */ /* 0x040fe200078ec0ff */
[----:B------:R-:W1:Y:S01]  /*0350*/  LDCU.64 UR8, c[0x0][0x3a8] ;  /* 0x00007500ff0877ac */ /* 0x000e620008000a00 */
[----:B------:R-:W-:Y:S01]  /*0360*/  LOP3.LUT R7, R3, 0x3e0, RZ, 0xc0, !PT ;  /* 0x000003e003077812 */ /* 0x000fe200078ec0ff */
[----:B------:R-:W-:-:S04]  /*0370*/  IMAD.MOV.U32 R28, RZ, RZ, -0x1 ;  /* 0xffffffffff1c7424 */ /* 0x000fc800078e00ff */
[----:B0-----:R-:W-:Y:S01]  /*0380*/  IMAD R4, R7, 0x11, R0 ;  /* 0x0000001107047824 */ /* 0x001fe200078e0200 */
[----:B------:R-:W-:-:S03]  /*0390*/  IADD3 R0, PT, PT, -R5, UR4, RZ ;  /* 0x0000000405007c10 */ /* 0x000fc6000fffe1ff */
[C---:B------:R-:W-:Y:S01]  /*03a0*/  VIADD R11, R4.reuse, 0x40 ;  /* 0x00000040040b7836 */ /* 0x040fe20000000000 */
[----:B------:R-:W-:Y:S01]  /*03b0*/  IADD3 R8, P0, PT, R5, R4, RZ ;  /* 0x0000000405087210 */ /* 0x000fe20007f1e0ff */
[C---:B------:R-:W-:Y:S01]  /*03c0*/  VIADD R7, R4.reuse, 0x20 ;  /* 0x0000002004077836 */ /* 0x040fe20000000000 */
[CC--:B------:R-:W-:Y:S02]  /*03d0*/  ISETP.GE.AND P2, PT, R4.reuse, R0.reuse, PT ;  /* 0x000000000400720c */ /* 0x0c0fe40003f46270 */
[-C--:B------:R-:W-:Y:S01]  /*03e0*/  ISETP.GE.AND P4, PT, R11, R0.reuse, PT ;  /* 0x000000000b00720c */ /* 0x080fe20003f86270 */
[C---:B------:R-:W-:Y:S01]  /*03f0*/  VIADD R11, R4.reuse, 0x80 ;  /* 0x00000080040b7836 */ /* 0x040fe20000000000 */
[-C--:B------:R-:W-:Y:S01]  /*0400*/  ISETP.GE.AND P3, PT, R7, R0.reuse, PT ;  /* 0x000000000700720c */ /* 0x080fe20003f66270 */
[C---:B------:R-:W-:Y:S02]  /*0410*/  VIADD R7, R4.reuse, 0x60 ;  /* 0x0000006004077836 */ /* 0x040fe40000000000 */
[----:B------:R-:W-:Y:S01]  /*0420*/  IMAD.X R13, RZ, RZ, R48, P0 ;  /* 0x000000ffff0d7224 */ /* 0x000fe200000e0630 */
[----:B------:R-:W-:Y:S01]  /*0430*/  ISETP.GE.AND P6, PT, R11, R0, PT ;  /* 0x000000000b00720c */ /* 0x000fe20003fc6270 */
[----:B------:R-:W-:Y:S01]  /*0440*/  VIADD R11, R4, 0xa0 ;  /* 0x000000a0040b7836 */ /* 0x000fe20000000000 */
[----:B-1----:R-:W-:-:S02]  /*0450*/  LEA R6, P0, R8, UR8, 0x2 ;  /* 0x0000000808067c11 */ /* 0x002fc4000f8010ff */
[-C--:B------:R-:W-:Y:S02]  /*0460*/  ISETP.GE.AND P5, PT, R7, R0.reuse, PT ;  /* 0x000000000700720c */ /* 0x080fe40003fa6270 */
[----:B------:R-:W-:Y:S01]  /*0470*/  LEA.HI.X R7, R8, UR9, R13, 0x2, P0 ;  /* 0x0000000908077c11 */ /* 0x000fe200080f140d */
[----:B------:R-:W-:Y:S01]  /*0480*/  IMAD.MOV.U32 R30, RZ, RZ, -0x1 ;  /* 0xffffffffff1e7424 */ /* 0x000fe200078e00ff */
[-C--:B------:R-:W-:Y:S01]  /*0490*/  ISETP.GE.AND P0, PT, R11, R0.reuse, PT ;  /* 0x000000000b00720c */ /* 0x080fe20003f06270 */
[C---:B------:R-:W-:Y:S02]  /*04a0*/  VIADD R11, R4.reuse, 0xe0 ;  /* 0x000000e0040b7836 */ /* 0x040fe40000000000 */
[----:B------:R2:W5:Y:S01]  /*04b0*/  @!P2 LDG.E R28, desc[UR6][R6.64] ;  /* 0x00000006061ca981 */ /* 0x000562000c1e1900 */
[C---:B------:R-:W-:Y:S02]  /*04c0*/  VIADD R13, R4.reuse, 0xc0 ;  /* 0x000000c0040d7836 */ /* 0x040fe40000000000 */
[-C--:B------:R-:W-:Y:S01]  /*04d0*/  ISETP.GE.AND P2, PT, R11, R0.reuse, PT ;  /* 0x000000000b00720c */ /* 0x080fe20003f46270 */
[----:B------:R-:W-:Y:S01]  /*04e0*/  VIADD R11, R4, 0x100 ;  /* 0x00000100040b7836 */ /* 0x000fe20000000000 */
[----:B------:R2:W5:Y:S01]  /*04f0*/  @!P3 LDG.E R30, desc[UR6][R6.64+0x80] ;  /* 0x00008006061eb981 */ /* 0x000562000c1e1900 */
[----:B------:R-:W-:Y:S01]  /*0500*/  IMAD.MOV.U32 R32, RZ, RZ, -0x1 ;  /* 0xffffffffff207424 */ /* 0x000fe200078e00ff */
[----:B------:R-:W-:-:S02]  /*0510*/  ISETP.GE.AND P1, PT, R13, R0, PT ;  /* 0x000000000d00720c */ /* 0x000fc40003f26270 */
[-C--:B------:R-:W-:Y:S01]  /*0520*/  ISETP.GE.AND P3, PT, R11, R0.reuse, PT ;  /* 0x000000000b00720c */ /* 0x080fe20003f66270 */
[C---:B------:R-:W-:Y:S02]  /*0530*/  VIADD R11, R4.reuse, 0x140 ;  /* 0x00000140040b7836 */ /* 0x040fe40000000000 */
[----:B------:R2:W5:Y:S01]  /*0540*/  @!P5 LDG.E R32, desc[UR6][R6.64+0x180] ;  /* 0x000180060620d981 */ /* 0x000562000c1e1900 */
[----:B------:R-:W-:Y:S02]  /*0550*/  IMAD.MOV.U32 R33, RZ, RZ, -0x1 ;  /* 0xffffffffff217424 */ /* 0x000fe400078e00ff */
[-C--:B------:R-:W-:Y:S01]  /*0560*/  ISETP.GE.AND P5, PT, R11, R0.reuse, PT ;  /* 0x000000000b00720c */ /* 0x080fe20003fa6270 */
[C---:B------:R-:W-:Y:S02]  /*0570*/  VIADD R11, R4.reuse, 0x160 ;  /* 0x00000160040b7836 */ /* 0x040fe40000000000 */
[----:B------:R-:W-:Y:S01]  /*0580*/  IMAD.MOV.U32 R31, RZ, RZ, -0x1 ;  /* 0xffffffffff1f7424 */ /* 0x000fe200078e00ff */
[----:B------:R2:W5:Y:S01]  /*0590*/  @!P6 LDG.E R33, desc[UR6][R6.64+0x200] ;  /* 0x000200060621e981 */ /* 0x000562000c1e1900 */
[----:B------:R-:W-:Y:S01]  /*05a0*/  VIADD R13, R4, 0x120 ;  /* 0x00000120040d7836 */ /* 0x000fe20000000000 */
[----:B------:R-:W-:Y:S01]  /*05b0*/  ISETP.GE.AND P6, PT, R11, R0, PT ;  /* 0x000000000b00720c */ /* 0x000fe20003fc6270 */
[----:B------:R-:W-:-:S02]  /*05c0*/  IMAD.MOV.U32 R35, RZ, RZ, -0x1 ;  /* 0xffffffffff237424 */ /* 0x000fc400078e00ff */
[C---:B------:R-:W-:Y:S01]  /*05d0*/  VIADD R11, R4.reuse, 0x1a0 ;  /* 0x000001a0040b7836 */ /* 0x040fe20000000000 */
[----:B------:R2:W5:Y:S01]  /*05e0*/  @!P4 LDG.E R31, desc[UR6][R6.64+0x100] ;  /* 0x00010006061fc981 */ /* 0x000562000c1e1900 */
[-C--:B------:R-:W-:Y:S01]  /*05f0*/  ISETP.GE.AND P4, PT, R13, R0.reuse, PT ;  /* 0x000000000d00720c */ /* 0x080fe20003f86270 */
[----:B------:R-:W-:Y:S02]  /*0600*/  IMAD.MOV.U32 R34, RZ, RZ, -0x1 ;  /* 0xffffffffff227424 */ /* 0x000fe400078e00ff */
[----:B------:R2:W5:Y:S01]  /*0610*/  @!P1 LDG.E R35, desc[UR6][R6.64+0x300] ;  /* 0x0003000606239981 */ /* 0x000562000c1e1900 */
[----:B------:R-:W-:Y:S01]  /*0620*/  IMAD.MOV.U32 R36, RZ, RZ, -0x1 ;  /* 0xffffffffff247424 */ /* 0x000fe200078e00ff */
[----:B------:R-:W-:Y:S01]  /*0630*/  ISETP.GE.AND P1, PT, R11, R0, PT ;  /* 0x000000000b00720c */ /* 0x000fe20003f26270 */
[C---:B------:R-:W-:Y:S01]  /*0640*/  VIADD R13, R4.reuse, 0x180 ;  /* 0x00000180040d7836 */ /* 0x040fe20000000000 */
[----:B------:R2:W5:Y:S01]  /*0650*/  @!P0 LDG.E R34, desc[UR6][R6.64+0x280] ;  /* 0x0002800606228981 */ /* 0x000562000c1e1900 */
[----:B------:R-:W-:-:S02]  /*0660*/  VIADD R11, R4, 0x1c0 ;  /* 0x000001c0040b7836 */ /* 0x000fc40000000000 */
[----:B------:R-:W-:Y:S01]  /*0670*/  IMAD.MOV.U32 R37, RZ, RZ, -0x1 ;  /* 0xffffffffff257424 */ /* 0x000fe200078e00ff */
[----:B------:R2:W5:Y:S01]  /*0680*/  @!P2 LDG.E R36, desc[UR6][R6.64+0x380] ;  /* 0x000380060624a981 */ /* 0x000562000c1e1900 */
[----:B------:R-:W-:Y:S01]  /*0690*/  IMAD.MOV.U32 R38, RZ, RZ, -0x1 ;  /* 0xffffffffff267424 */ /* 0x000fe200078e00ff */
[-C--:B------:R-:W-:Y:S01]  /*06a0*/  ISETP.GE.AND P0, PT, R13, R0.reuse, PT ;  /* 0x000000000d00720c */ /* 0x080fe20003f06270 */
[C---:B------:R-:W-:Y:S01]  /*06b0*/  VIADD R13, R4.reuse, 0x1e0 ;  /* 0x000001e0040d7836 */ /* 0x040fe20000000000 */
[-C--:B------:R-:W-:Y:S01]  /*06c0*/  ISETP.GE.AND P2, PT, R11, R0.reuse, PT ;  /* 0x000000000b00720c */ /* 0x080fe20003f46270 */
[----:B------:R-:W-:Y:S01]  /*06d0*/  VIADD R11, R4, 0x200 ;  /* 0x00000200040b7836 */ /* 0x000fe20000000000 */
[----:B------:R2:W5:Y:S02]  /*06e0*/  @!P3 LDG.E R37, desc[UR6][R6.64+0x400] ;  /* 0x000400060625b981 */ /* 0x000564000c1e1900 */
[-C--:B------:R-:W-:Y:S02]  /*06f0*/  ISETP.GE.AND P3, PT, R13, R0.reuse, PT ;  /* 0x000000000d00720c */ /* 0x080fe40003f66270 */
[----:B------:R2:W5:Y:S01]  /*0700*/  @!P4 LDG.E R38, desc[UR6][R6.64+0x480] ;  /* 0x000480060626c981 */ /* 0x000562000c1e1900 */
[----:B------:R-:W-:Y:S01]  /*0710*/  ISETP.GE.AND P4, PT, R11, R0, PT ;  /* 0x000000000b00720c */ /* 0x000fe20003f86270 */
[----:B------:R-:W-:-:S02]  /*0720*/  IMAD.MOV.U32 R39, RZ, RZ, -0x1 ;  /* 0xffffffffff277424 */ /* 0x000fc400078e00ff */
[----:B------:R-:W-:Y:S02]  /*0730*/  IMAD.MOV.U32 R40, RZ, RZ, -0x1 ;  /* 0xffffffffff287424 */ /* 0x000fe400078e00ff */
[----:B------:R-:W-:Y:S02]  /*0740*/  IMAD.MOV.U32 R41, RZ, RZ, -0x1 ;  /* 0xffffffffff297424 */ /* 0x000fe400078e00ff */
[----:B------:R-:W-:Y:S01]  /*0750*/  IMAD.MOV.U32 R42, RZ, RZ, -0x1 ;  /* 0xffffffffff2a7424 */ /* 0x000fe200078e00ff */
[----:B------:R2:W5:Y:S01]  /*0760*/  @!P5 LDG.E R39, desc[UR6][R6.64+0x500] ;  /* 0x000500060627d981 */ /* 0x000562000c1e1900 */
[----:B------:R-:W-:Y:S02]  /*0770*/  IMAD.MOV.U32 R43, RZ, RZ, -0x1 ;  /* 0xffffffffff2b7424 */ /* 0x000fe400078e00ff */
[----:B------:R-:W-:Y:S01]  /*0780*/  IMAD.MOV.U32 R44, RZ, RZ, -0x1 ;  /* 0xffffffffff2c7424 */ /* 0x000fe200078e00ff */
[----:B------:R2:W5:Y:S01]  /*0790*/  @!P6 LDG.E R40, desc[UR6][R6.64+0x580] ;  /* 0x000580060628e981 */ /* 0x000562000c1e1900 */
[----:B------:R-:W-:-:S03]  /*07a0*/  IMAD.MOV.U32 R46, RZ, RZ, -0x1 ;  /* 0xffffffffff2e7424 */ /* 0x000fc600078e00ff */
[----:B------:R2:W5:Y:S04]  /*07b0*/  @!P0 LDG.E R41, desc[UR6][R6.64+0x600] ;  /* 0x0006000606298981 */ /* 0x000568000c1e1900 */
[----:B------:R2:W5:Y:S04]  /*07c0*/  @!P1 LDG.E R42, desc[UR6][R6.64+0x680] ;  /* 0x00068006062a9981 */ /* 0x000568000c1e1900 */
[----:B------:R2:W5:Y:S04]  /*07d0*/  @!P2 LDG.E R43, desc[UR6][R6.64+0x700] ;  /* 0x00070006062ba981 */ /* 0x000568000c1e1900 */
[----:B------:R2:W5:Y:S04]  /*07e0*/  @!P3 LDG.E R44, desc[UR6][R6.64+0x780] ;  /* 0x00078006062cb981 */ /* 0x000568000c1e1900 */
[----:B------:R2:W5:Y:S02]  /*07f0*/  @!P4 LDG.E R46, desc[UR6][R6.64+0x800] ;  /* 0x00080006062ec981 */ /* 0x000564000c1e1900 */
.L_x_3:
[----:B-12---:R-:W-:Y:S01]  /*0800*/  VIMNMX R7, PT, PT, R24, 0xe0, !PT ;  /* 0x000000e018077848 */ /* 0x006fe20007fe0100 */
[----:B------:R-:W1:Y:S01]  /*0810*/  LDCU UR4, c[0x0][0x3c8] ;  /* 0x00007900ff0477ac */ /* 0x000e620008000800 */
[----:B------:R-:W-:Y:S01]  /*0820*/  IMAD.SHL.U32 R0, R3, 0x20, RZ ;  /* 0x0000002003007824 */ /* 0x000fe200078e00ff */
[----:B------:R-:W-:Y:S01]  /*0830*/  BSSY.RECONVERGENT B0, `(.L_x_4) ;  /* 0x0000024000007945 */ /* 0x000fe20003800200 */
[--C-:B------:R-:W-:Y:S01]  /*0840*/  IADD3 R7, PT, PT, R7, 0x1f, -R24.reuse ;  /* 0x0000001f07077810 */ /* 0x100fe20007ffe818 */
[----:B------:R-:W-:Y:S02]  /*0850*/  UMOV UR5, 0xffffffff ;  /* 0xffffffff00057882 */ /* 0x000fe40000000000 */
[----:B------:R-:W-:Y:S02]  /*0860*/  LOP3.LUT R0, R0, 0x7c00, RZ, 0xc0, !PT ;  /* 0x00007c0000007812 */ /* 0x000fe400078ec0ff */
[C---:B------:R-:W-:Y:S02]  /*0870*/  ISETP.GE.U32.AND P0, PT, R7.reuse, 0x1e0, PT ;  /* 0x000001e00700780c */ /* 0x040fe40003f06070 */
[----:B0-----:R-:W-:Y:S01]  /*0880*/  LEA.HI R4, R7, 0x1, RZ, 0x1b ;  /* 0x0000000107047811 */ /* 0x001fe200078fd8ff */
[----:B------:R-:W-:-:S03]  /*0890*/  IMAD.MOV.U32 R7, RZ, RZ, R24 ;  /* 0x000000ffff077224 */ /* 0x000fc600078e0018 */
[----:B------:R-:W-:Y:S01]  /*08a0*/  LOP3.LUT P1, R10, R4, 0xf, RZ, 0xc0, !PT ;  /* 0x0000000f040a7812 */ /* 0x000fe2000782c0ff */
[----:B-1----:R-:W-:-:S06]  /*08b0*/  USHF.L.U32 UR4, UR5, UR4, URZ ;  /* 0x0000000405047299 */ /* 0x002fcc00080006ff */
[----:B------:R-:W-:Y:S06]  /*08c0*/  @!P0 BRA `(.L_x_5) ;  /* 0x0000000000688947 */ /* 0x000fec0003800000 */
[----:B------:R-:W-:Y:S01]  /*08d0*/  IMAD R8, R24, 0x4, R0 ;  /* 0x0000000418087824 */ /* 0x000fe200078e0200 */
[----:B------:R-:W-:Y:S01]  /*08e0*/  LOP3.LUT R6, R4, 0xffffff0, RZ, 0xc0, !PT ;  /* 0x0ffffff004067812 */ /* 0x000fe200078ec0ff */
[----:B------:R-:W-:-:S03]  /*08f0*/  IMAD.MOV.U32 R7, RZ, RZ, R24 ;  /* 0x000000ffff077224 */ /* 0x000fc600078e0018 */
[----:B------:R-:W-:Y:S01]  /*0900*/  IADD3 R8, PT, PT, R8, 0x400, R9 ;  /* 0x0000040008087810 */ /* 0x000fe20007ffe009 */
[----:B------:R-:W-:-:S07]  /*0910*/  IMAD.MOV R6, RZ, RZ, -R6 ;  /* 0x000000ffff067224 */ /* 0x000fce00078e0a06 */
.L_x_6:
[----:B------:R-:W-:Y:S01]  /*0920*/  VIADD R6, R6, 0x10 ;  /* 0x0000001006067836 */ /* 0x000fe20000000000 */
[----:B------:R-:W-:Y:S01]  /*0930*/  STS [R8+-0x400], RZ ;  /* 0xfffc00ff08007388 */ /* 0x000fe20000000800 */
[----:B------:R-:W-:-:S03]  /*0940*/  VIADD R7, R7, 0x200 ;  /* 0x0000020007077836 */ /* 0x000fc60000000000 */
[----:B------:R-:W-:Y:S01]  /*0950*/  ISETP.NE.AND P0, PT, R6, RZ, PT ;  /* 0x000000ff0600720c */ /* 0x000fe20003f05270 */
[----:B------:R-:W-:Y:S04]  /*0960*/  STS [R8+-0x380], RZ ;  /* 0xfffc80ff08007388 */ /* 0x000fe80000000800 */
[----:B------:R-:W-:Y:S04]  /*0970*/  STS [R8+-0x300], RZ ;  /* 0xfffd00ff08007388 */ /* 0x000fe80000000800 */
[----:B------:R-:W-:Y:S04]  /*0980*/  STS [R8+-0x280], RZ ;  /* 0xfffd80ff08007388 */ /* 0x000fe80000000800 */
[----:B------:R-:W-:Y:S04]  /*0990*/  STS [R8+-0x200], RZ ;  /* 0xfffe00ff08007388 */ /* 0x000fe80000000800 */
[----:B------:R-:W-:Y:S04]  /*09a0*/  STS [R8+-0x180], RZ ;  /* 0xfffe80ff08007388 */ /* 0x000fe80000000800 */
[----:B------:R-:W-:Y:S04]  /*09b0*/  STS [R8+-0x100], RZ ;  /* 0xffff00ff08007388 */ /* 0x000fe80000000800 */
[----:B------:R-:W-:Y:S04]  /*09c0*/  STS [R8+-0x80], RZ ;  /* 0xffff80ff08007388 */ /* 0x000fe80000000800 */
[----:B------:R-:W-:Y:S04]  /*09d0*/  STS [R8], RZ ;  /* 0x000000ff08007388 */ /* 0x000fe80000000800 */
[----:B------:R-:W-:Y:S04]  /*09e0*/  STS [R8+0x80], RZ ;  /* 0x000080ff08007388 */ /* 0x000fe80000000800 */
[----:B------:R-:W-:Y:S04]  /*09f0*/  STS [R8+0x100], RZ ;  /* 0x000100ff08007388 */ /* 0x000fe80000000800 */
[----:B------:R-:W-:Y:S04]  /*0a00*/  STS [R8+0x180], RZ ;  /* 0x000180ff08007388 */ /* 0x000fe80000000800 */
[----:B------:R-:W-:Y:S04]  /*0a10*/  STS [R8+0x200], RZ ;  /* 0x000200ff08007388 */ /* 0x000fe80000000800 */
[----:B------:R-:W-:Y:S04]  /*0a20*/  STS [R8+0x280], RZ ;  /* 0x000280ff08007388 */ /* 0x000fe80000000800 */
[----:B------:R-:W-:Y:S04]  /*0a30*/  STS [R8+0x300], RZ ;  /* 0x000300ff08007388 */ /* 0x000fe80000000800 */
[----:B------:R0:W-:Y:S02]  /*0a40*/  STS [R8+0x380], RZ ;  /* 0x000380ff08007388 */ /* 0x0001e40000000800 */
[----:B0-----:R-:W-:Y:S01]  /*0a50*/  VIADD R8, R8, 0x800 ;  /* 0x0000080008087836 */ /* 0x001fe20000000000 */
[----:B------:R-:W-:Y:S06]  /*0a60*/  @P0 BRA `(.L_x_6) ;  /* 0xfffffffc00ac0947 */ /* 0x000fec000383ffff */
.L_x_5:
[----:B------:R-:W-:Y:S05]  /*0a70*/  BSYNC.RECONVERGENT B0 ;  /* 0x0000000000007941 */ /* 0x000fea0003800200 */
.L_x_4:
[----:B------:R-:W-:Y:S01]  /*0a80*/  BSSY.RECONVERGENT B0, `(.L_x_7) ;  /* 0x0000025000007945 */ /* 0x000fe20003800200 */
[----:B------:R-:W-:-:S03]  /*0a90*/  IMAD.IADD R26, R9, 0x1, R0 ;  /* 0x00000001091a7824 */ /* 0x000fc600078e0200 */
[----:B------:R-:W-:Y:S05]  /*0aa0*/  @!P1 BRA `(.L_x_8) ;  /* 0x0000000000889947 */ /* 0x000fea0003800000 */
[----:B------:R-:W-:Y:S01]  /*0ab0*/  ISETP.GE.U32.AND P0, PT, R10, 0x8, PT ;  /* 0x000000080a00780c */ /* 0x000fe20003f06070 */
[----:B------:R-:W-:Y:S01]  /*0ac0*/  BSSY.RECONVERGENT B1, `(.L_x_9) ;  /* 0x000000d000017945 */ /* 0x000fe20003800200 */
[----:B------:R-:W-:-:S11]  /*0ad0*/  LOP3.LUT P1, R8, R4, 0x7, RZ, 0xc0, !PT ;  /* 0x0000000704087812 */ /* 0x000fd6000782c0ff */
[----:B------:R-:W-:Y:S05]  /*0ae0*/  @!P0 BRA `(.L_x_10) ;  /* 0x0000000000288947 */ /* 0x000fea0003800000 */
[C---:B------:R-:W-:Y:S02]  /*0af0*/  IMAD R6, R7.reuse, 0x4, R26 ;  /* 0x0000000407067824 */ /* 0x040fe400078e021a */
[----:B------:R-:W-:-:S03]  /*0b00*/  VIADD R7, R7, 0x100 ;  /* 0x0000010007077836 */ /* 0x000fc60000000000 */
[----:B------:R0:W-:Y:S04]  /*0b10*/  STS [R6], RZ ;  /* 0x000000ff06007388 */ /* 0x0001e80000000800 */
[----:B------:R0:W-:Y:S04]  /*0b20*/  STS [R6+0x80], RZ ;  /* 0x000080ff06007388 */ /* 0x0001e80000000800 */
[----:B------:R0:W-:Y:S04]  /*0b30*/  STS [R6+0x100], RZ ;  /* 0x000100ff06007388 */ /* 0x0001e80000000800 */
[----:B------:R0:W-:Y:S04]  /*0b40*/  STS [R6+0x180], RZ ;  /* 0x000180ff06007388 */ /* 0x0001e80000000800 */
[----:B------:R0:W-:Y:S04]  /*0b50*/  STS [R6+0x200], RZ ;  /* 0x000200ff06007388 */ /* 0x0001e80000000800 */
[----:B------:R0:W-:Y:S04]  /*0b60*/  STS [R6+0x280], RZ ;  /* 0x000280ff06007388 */ /* 0x0001e80000000800 */
[----:B------:R0:W-:Y:S04]  /*0b70*/  STS [R6+0x300], RZ ;  /* 0x000300ff06007388 */ /* 0x0001e80000000800 */
[----:B------:R0:W-:Y:S02]  /*0b80*/  STS [R6+0x380], RZ ;  /* 0x000380ff06007388 */ /* 0x0001e40000000800 */
.L_x_10:
[----:B------:R-:W-:Y:S05]  /*0b90*/  BSYNC.RECONVERGENT B1 ;  /* 0x0000000000017941 */ /* 0x000fea0003800200 */
.L_x_9:
[----:B------:R-:W-:Y:S05]  /*0ba0*/  @!P1 BRA `(.L_x_8) ;  /* 0x0000000000489947 */ /* 0x000fea0003800000 */
[----:B------:R-:W-:Y:S02]  /*0bb0*/  ISETP.GE.U32.AND P0, PT, R8, 0x4, PT ;  /* 0x000000040800780c */ /* 0x000fe40003f06070 */
[----:B------:R-:W-:-:S04]  /*0bc0*/  LOP3.LUT R4, R4, 0x3, RZ, 0xc0, !PT ;  /* 0x0000000304047812 */ /* 0x000fc800078ec0ff */
[----:B------:R-:W-:-:S07]  /*0bd0*/  ISETP.NE.AND P1, PT, R4, RZ, PT ;  /* 0x000000ff0400720c */ /* 0x000fce0003f25270 */
[C---:B0-----:R-:W-:Y:S02]  /*0be0*/  @P0 IMAD R6, R7.reuse, 0x4, R26 ;  /* 0x0000000407060824 */ /* 0x041fe400078e021a */
[----:B------:R-:W-:-:S03]  /*0bf0*/  @P0 VIADD R7, R7, 0x80 ;  /* 0x0000008007070836 */ /* 0x000fc60000000000 */
[----:B------:R1:W-:Y:S04]  /*0c00*/  @P0 STS [R6], RZ ;  /* 0x000000ff06000388 */ /* 0x0003e80000000800 */
[----:B------:R1:W-:Y:S04]  /*0c10*/  @P0 STS [R6+0x80], RZ ;  /* 0x000080ff06000388 */ /* 0x0003e80000000800 */
[----:B------:R1:W-:Y:S04]  /*0c20*/  @P0 STS [R6+0x100], RZ ;  /* 0x000100ff06000388 */ /* 0x0003e80000000800 */
[----:B------:R1:W-:Y:S01]  /*0c30*/  @P0 STS [R6+0x180], RZ ;  /* 0x000180ff06000388 */ /* 0x0003e20000000800 */
[----:B------:R-:W-:Y:S05]  /*0c40*/  @!P1 BRA `(.L_x_8) ;  /* 0x0000000000209947 */ /* 0x000fea0003800000 */
[----:B------:R-:W-:Y:S02]  /*0c50*/  IMAD R0, R7, 0x4, R0 ;  /* 0x0000000407007824 */ /* 0x000fe400078e0200 */
[----:B------:R-:W-:Y:S02]  /*0c60*/  IMAD.MOV R4, RZ, RZ, -R4 ;  /* 0x000000ffff047224 */ /* 0x000fe400078e0a04 */
[----:B------:R-:W-:-:S07]  /*0c70*/  IMAD.IADD R0, R9, 0x1, R0 ;  /* 0x0000000109007824 */ /* 0x000fce00078e0200 */
.L_x_11:
[----:B------:R-:W-:Y:S01]  /*0c80*/  VIADD R4, R4, 0x1 ;  /* 0x0000000104047836 */ /* 0x000fe20000000000 */
[----:B------:R0:W-:Y:S04]  /*0c90*/  STS [R0], RZ ;  /* 0x000000ff00007388 */ /* 0x0001e80000000800 */
[----:B------:R-:W-:Y:S01]  /*0ca0*/  ISETP.NE.AND P0, PT, R4, RZ, PT ;  /* 0x000000ff0400720c */ /* 0x000fe20003f05270 */
[----:B0-----:R-:W-:-:S12]  /*0cb0*/  VIADD R0, R0, 0x80 ;  /* 0x0000008000007836 */ /* 0x001fd80000000000 */
[----:B------:R-:W-:Y:S05]  /*0cc0*/  @P0 BRA `(.L_x_11) ;  /* 0xfffffffc00ec0947 */ /* 0x000fea000383ffff */
.L_x_8:
[----:B------:R-:W-:Y:S05]  /*0cd0*/  BSYNC.RECONVERGENT B0 ;  /* 0x0000000000007941 */ /* 0x000fea0003800200 */
.L_x_7:
[----:B-----5:R-:W-:Y:S01]  /*0ce0*/  ISETP.GE.AND P1, PT, R30, RZ, PT ;  /* 0x000000ff1e00720c */ /* 0x020fe20003f26270 */
[----:B------:R-:W2:Y:S01]  /*0cf0*/  LDCU UR5, c[0x0][0x3c4] ;  /* 0x00007880ff0577ac */ /* 0x000ea20008000800 */
[----:B------:R-:W-:Y:S01]  /*0d00*/  ISETP.GE.AND P0, PT, R28, RZ, PT ;  /* 0x000000ff1c00720c */ /* 0x000fe20003f06270 */
[----:B------:R-:W-:Y:S01]  /*0d10*/  BSSY.RECONVERGENT B0, `(.L_x_12) ;  /* 0x00000c3000007945 */ /* 0x000fe20003800200 */
[----:B------:R-:W-:Y:S02]  /*0d20*/  SEL R7, RZ, 0x7fffffff, !P1 ;  /* 0x7fffffffff077807 */ /* 0x000fe40004800000 */
[----:B------:R-:W-:Y:S02]  /*0d30*/  SEL R29, RZ, 0x7fffffff, !P0 ;  /* 0x7fffffffff1d7807 */ /* 0x000fe40004000000 */
[----:B------:R-:W-:Y:S02]  /*0d40*/  LOP3.LUT R22, R7, R30, RZ, 0x3c, !PT ;  /* 0x0000001e07167212 */ /* 0x000fe400078e3cff */
[----:B------:R-:W-:-:S02]  /*0d50*/  LOP3.LUT R29, R29, R28, RZ, 0x3c, !PT ;  /* 0x0000001c1d1d7212 */ /* 0x000fc400078e3cff */
[C---:B------:R-:W-:Y:S02]  /*0d60*/  ISETP.NE.AND P1, PT, R22.reuse, 0x7fffffff, PT ;  /* 0x7fffffff1600780c */ /* 0x040fe40003f25270 */
[C---:B------:R-:W-:Y:S02]  /*0d70*/  ISETP.NE.AND P0, PT, R29.reuse, 0x7fffffff, PT ;  /* 0x7fffffff1d00780c */ /* 0x040fe40003f05270 */
[----:B------:R-:W-:Y:S02]  /*0d80*/  SEL R4, R22, 0x80000000, P1 ;  /* 0x8000000016047807 */ /* 0x000fe40000800000 */
[----:B------:R-:W-:Y:S02]  /*0d90*/  SEL R0, R29, 0x80000000, P0 ;  /* 0x800000001d007807 */ /* 0x000fe40000000000 */
[----:B--2---:R-:W-:Y:S02]  /*0da0*/  SHF.R.U32.HI R4, RZ, UR5, R4 ;  /* 0x00000005ff047c19 */ /* 0x004fe40008011604 */
[----:B------:R-:W-:-:S02]  /*0db0*/  ISETP.GE.AND P0, PT, R31, RZ, PT ;  /* 0x000000ff1f00720c */ /* 0x000fc40003f06270 */
[----:B------:R-:W-:Y:S02]  /*0dc0*/  SHF.R.U32.HI R0, RZ, UR5, R0 ;  /* 0x00000005ff007c19 */ /* 0x000fe40008011600 */
[----:B------:R-:W-:Y:S02]  /*0dd0*/  LOP3.LUT R7, R4, UR4, RZ, 0x30, !PT ;  /* 0x0000000404077c12 */ /* 0x000fe4000f8e30ff */
[----:B------:R-:W-:Y:S02]  /*0de0*/  ISETP.GE.AND P1, PT, R32, RZ, PT ;  /* 0x000000ff2000720c */ /* 0x000fe40003f26270 */
[----:B------:R-:W-:Y:S01]  /*0df0*/  ISETP.GE.AND P3, PT, R34, RZ, PT ;  /* 0x000000ff2200720c */ /* 0x000fe20003f66270 */
[----:B------:R-:W-:Y:S01]  /*0e00*/  IMAD R7, R7, 0x4, R26 ;  /* 0x0000000407077824 */ /* 0x000fe200078e021a */
[----:B------:R-:W-:Y:S02]  /*0e10*/  SEL R4, RZ, 0x7fffffff, !P0 ;  /* 0x7fffffffff047807 */ /* 0x000fe40004000000 */
[----:B------:R-:W-:-:S02]  /*0e20*/  LOP3.LUT R49, R0, UR4, RZ, 0x30, !PT ;  /* 0x0000000400317c12 */ /* 0x000fc4000f8e30ff */
[----:B------:R-:W-:Y:S02]  /*0e30*/  ISETP.GE.AND P2, PT, R33, RZ, PT ;  /* 0x000000ff2100720c */ /* 0x000fe40003f46270 */
[----:B------:R-:W-:Y:S01]  /*0e40*/  SEL R11, RZ, 0x7fffffff, !P1 ;  /* 0x7fffffffff0b7807 */ /* 0x000fe20004800000 */
[----:B------:R-:W-:Y:S01]  /*0e50*/  IMAD R0, R49, 0x4, R26 ;  /* 0x0000000431007824 */ /* 0x000fe200078e021a */
[----:B------:R-:W-:Y:S01]  /*0e60*/  SEL R13, RZ, 0x7fffffff, !P3 ;  /* 0x7fffffffff0d7807 */ /* 0x000fe20005800000 */
[----:B------:R-:W-:Y:S01]  /*0e70*/  NOP ;  /* 0x0000000000007918 */ /* 0x000fe20000000000 */
[----:B------:R-:W-:Y:S02]  /*0e80*/  LOP3.LUT R23, R4, R31, RZ, 0x3c, !PT ;  /* 0x0000001f04177212 */ /* 0x000fe400078e3cff */
[----:B------:R2:W-:Y:S01]  /*0e90*/  ATOMS.POPC.INC.32 RZ, [R0+URZ] ;  /* 0x0000000000ff7f8c */ /* 0x0005e2000d8000ff */
[----:B01----:R-:W-:Y:S02]  /*0ea0*/  SEL R6, RZ, 0x7fffffff, !P2 ;  /* 0x7fffffffff067807 */ /* 0x003fe40005000000 */
[----:B------:R-:W-:Y:S01]  /*0eb0*/  ISETP.GE.AND P4, PT, R35, RZ, PT ;  /* 0x000000ff2300720c */ /* 0x000fe20003f86270 */
[----:B------:R0:W-:Y:S01]  /*0ec0*/  ATOMS.POPC.INC.32 RZ, [R7+URZ] ;  /* 0x0000000007ff7f8c */ /* 0x0001e2000d8000ff */
[----:B------:R-:W-:-:S02]  /*0ed0*/  LOP3.LUT R16, R11, R32, RZ, 0x3c, !PT ;  /* 0x000000200b107212 */ /* 0x000fc400078e3cff */
[----:B------:R-:W-:Y:S02]  /*0ee0*/  LOP3.LUT R18, R13, R34, RZ, 0x3c, !PT ;  /* 0x000000220d127212 */ /* 0x000fe400078e3cff */
[----:B------:R-:W-:Y:S02]  /*0ef0*/  ISETP.NE.AND P0, PT, R23, 0x7fffffff, PT ;  /* 0x7fffffff1700780c */ /* 0x000fe40003f05270 */
[----:B------:R-:W-:Y:S02]  /*0f00*/  LOP3.LUT R25, R6, R33, RZ, 0x3c, !PT ;  /* 0x0000002106197212 */ /* 0x000fe400078e3cff */
[----:B------:R-:W-:Y:S02]  /*0f10*/  SEL R8, RZ, 0x7fffffff, !P4 ;  /* 0x7fffffffff087807 */ /* 0x000fe40006000000 */
[----:B------:R-:W-:Y:S02]  /*0f20*/  ISETP.NE.AND P1, PT, R16, 0x7fffffff, PT ;  /* 0x7fffffff1000780c */ /* 0x000fe40003f25270 */
[----:B------:R-:W-:-:S02]  /*0f30*/  ISETP.NE.AND P3, PT, R18, 0x7fffffff, PT ;  /* 0x7fffffff1200780c */ /* 0x000fc40003f65270 */
[----:B--2---:R-:W-:Y:S02]  /*0f40*/  SEL R0, R23, 0x80000000, P0 ;  /* 0x8000000017007807 */ /* 0x004fe40000000000 */
[----:B------:R-:W-:Y:S02]  /*0f50*/  ISETP.NE.AND P2, PT, R25, 0x7fffffff, PT ;  /* 0x7fffffff1900780c */ /* 0x000fe40003f45270 */
[----:B------:R-:W-:Y:S02]  /*0f60*/  LOP3.LUT R27, R8, R35, RZ, 0x3c, !PT ;  /* 0x00000023081b7212 */ /* 0x000fe400078e3cff */
[----:B------:R-:W-:Y:S02]  /*0f70*/  SEL R4, R16, 0x80000000, P1 ;  /* 0x8000000010047807 */ /* 0x000fe40000800000 */
[----:B0-----:R-:W-:Y:S02]  /*0f80*/  SEL R7, R18, 0x80000000, P3 ;  /* 0x8000000012077807 */ /* 0x001fe40001800000 */
[----:B------:R-:W-:-:S02]  /*0f90*/  SHF.R.U32.HI R0, RZ, UR5, R0 ;  /* 0x00000005ff007c19 */ /* 0x000fc40008011600 */
[----:B------:R-:W-:Y:S02]  /*0fa0*/  SEL R6, R25, 0x80000000, P2 ;  /* 0x8000000019067807 */ /* 0x000fe40001000000 */
[----:B------:R-:W-:Y:S02]  /*0fb0*/  ISETP.NE.AND P4, PT, R27, 0x7fffffff, PT ;  /* 0x7fffffff1b00780c */ /* 0x000fe40003f85270 */
[----:B------:R-:W-:Y:S02]  /*0fc0*/  SHF.R.U32.HI R4, RZ, UR5, R4 ;  /* 0x00000005ff047c19 */ /* 0x000fe40008011604 */
[----:B------:R-:W-:Y:S02]  /*0fd0*/  SHF.R.U32.HI R8, RZ, UR5, R7 ;  /* 0x00000005ff087c19 */ /* 0x000fe40008011607 */
[----:B------:R-:W-:Y:S02]  /*0fe0*/  LOP3.LUT R7, R0, UR4, RZ, 0x30, !PT ;  /* 0x0000000400077c12 */ /* 0x000fe4000f8e30ff */
[----:B------:R-:W-:-:S02]  /*0ff0*/  SHF.R.U32.HI R6, RZ, UR5, R6 ;  /* 0x00000005ff067c19 */ /* 0x000fc40008011606 */
[----:B------:R-:W-:Y:S01]  /*1000*/  SEL R10, R27, 0x80000000, P4 ;  /* 0x800000001b0a7807 */ /* 0x000fe20002000000 */
[----:B------:R-:W-:Y:S01]  /*1010*/  IMAD R7, R7, 0x4, R26 ;  /* 0x0000000407077824 */ /* 0x000fe200078e021a */
[----:B------:R-:W-:Y:S02]  /*1020*/  LOP3.LUT R11, R4, UR4, RZ, 0x30, !PT ;  /* 0x00000004040b7c12 */ /* 0x000fe4000f8e30ff */
[----:B------:R-:W-:Y:S02]  /*1030*/  LOP3.LUT R13, R6, UR4, RZ, 0x30, !PT ;  /* 0x00000004060d7c12 */ /* 0x000fe4000f8e30ff */
[----:B------:R-:W-:Y:S01]  /*1040*/  SHF.R.U32.HI R10, RZ, UR5, R10 ;  /* 0x00000005ff0a7c19 */ /* 0x000fe2000801160a */
[--C-:B------:R-:W-:Y:S01]  /*1050*/  IMAD R11, R11, 0x4, R26.reuse ;  /* 0x000000040b0b7824 */ /* 0x100fe200078e021a */
[----:B------:R-:W-:Y:S01]  /*1060*/  ISETP.GE.AND P0, PT, R36, RZ, PT ;  /* 0x000000ff2400720c */ /* 0x000fe20003f06270 */
[----:B------:R-:W-:Y:S01]  /*1070*/  IMAD R13, R13, 0x4, R26 ;  /* 0x000000040d0d7824 */ /* 0x000fe200078e021a */
[----:B------:R-:W-:Y:S01]  /*1080*/  ISETP.GE.AND P1, PT, R37, RZ, PT ;  /* 0x000000ff2500720c */ /* 0x000fe20003f26270 */
[----:B------:R0:W-:Y:S01]  /*1090*/  ATOMS.POPC.INC.32 RZ, [R7+URZ] ;  /* 0x0000000007ff7f8c */ /* 0x0001e2000d8000ff */
[----:B------:R-:W-:-:S02]  /*10a0*/  ISETP.GE.AND P2, PT, R38, RZ, PT ;  /* 0x000000ff2600720c */ /* 0x000fc40003f46270 */
[----:B------:R-:W-:Y:S01]  /*10b0*/  ISETP.GE.AND P3, PT, R39, RZ, PT ;  /* 0x000000ff2700720c */ /* 0x000fe20003f66270 */
[----:B------:R1:W-:Y:S01]  /*10c0*/  ATOMS.POPC.INC.32 RZ, [R11+URZ] ;  /* 0x000000000bff7f8c */ /* 0x0003e2000d8000ff */
[----:B------:R-:W-:Y:S02]  /*10d0*/  LOP3.LUT R15, R8, UR4, RZ, 0x30, !PT ;  /* 0x00000004080f7c12 */ /* 0x000fe4000f8e30ff */
[----:B------:R-:W-:Y:S01]  /*10e0*/  LOP3.LUT R17, R10, UR4, RZ, 0x30, !PT ;  /* 0x000000040a117c12 */ /* 0x000fe2000f8e30ff */
[----:B------:R2:W-:Y:S01]  /*10f0*/  ATOMS.POPC.INC.32 RZ, [R13+URZ] ;  /* 0x000000000dff7f8c */ /* 0x0005e2000d8000ff */
[----:B0-----:R-:W-:Y:S01]  /*1100*/  SEL R7, RZ, 0x7fffffff, !P0 ;  /* 0x7fffffffff077807 */ /* 0x001fe20004000000 */
[--C-:B------:R-:W-:Y:S01]  /*1110*/  IMAD R15, R15, 0x4, R26.reuse ;  /* 0x000000040f0f7824 */ /* 0x100fe200078e021a */
[----:B------:R-:W-:Y:S01]  /*1120*/  ISETP.GE.AND P4, PT, R40, RZ, PT ;  /* 0x000000ff2800720c */ /* 0x000fe20003f86270 */
[----:B------:R-:W-:Y:S01]  /*1130*/  IMAD R0, R17, 0x4, R26 ;  /* 0x0000000411007824 */ /* 0x000fe200078e021a */
[----:B------:R-:W-:-:S02]  /*1140*/  SEL R4, RZ, 0x7fffffff, !P1 ;  /* 0x7fffffffff047807 */ /* 0x000fc40004800000 */
[----:B-1----:R-:W-:Y:S01]  /*1150*/  SEL R11, RZ, 0x7fffffff, !P2 ;  /* 0x7fffffffff0b7807 */ /* 0x002fe20005000000 */
[----:B------:R-:W-:Y:S01]  /*1160*/  ATOMS.POPC.INC.32 RZ, [R15+URZ] ;  /* 0x000000000fff7f8c */ /* 0x000fe2000d8000ff */
[----:B------:R-:W-:Y:S02]  /*1170*/  SEL R6, RZ, 0x7fffffff, !P3 ;  /* 0x7fffffffff067807 */ /* 0x000fe40005800000 */
[----:B------:R-:W-:Y:S01]  /*1180*/  LOP3.LUT R10, R7, R36, RZ, 0x3c, !PT ;  /* 0x00000024070a7212 */ /* 0x000fe200078e3cff */
[----:B------:R0:W-:Y:S01]  /*1190*/  ATOMS.POPC.INC.32 RZ, [R0+URZ] ;  /* 0x0000000000ff7f8c */ /* 0x0001e2000d8000ff */
[----:B--2---:R-:W-:Y:S02]  /*11a0*/  SEL R13, RZ, 0x7fffffff, !P4 ;  /* 0x7fffffffff0d7807 */ /* 0x004fe40006000000 */
[----:B------:R-:W-:Y:S02]  /*11b0*/  LOP3.LUT R17, R4, R37, RZ, 0x3c, !PT ;  /* 0x0000002504117212 */ /* 0x000fe400078e3cff */
[----:B------:R-:W-:-:S02]  /*11c0*/  LOP3.LUT R12, R11, R38, RZ, 0x3c, !PT ;  /* 0x000000260b0c7212 */ /* 0x000fc400078e3cff */
[----:B------:R-:W-:Y:S02]  /*11d0*/  LOP3.LUT R19, R6, R39, RZ, 0x3c, !PT ;  /* 0x0000002706137212 */ /* 0x000fe400078e3cff */
[----:B------:R-:W-:Y:S02]  /*11e0*/  ISETP.NE.AND P0, PT, R10, 0x7fffffff, PT ;  /* 0x7fffffff0a00780c */ /* 0x000fe40003f05270 */
[----:B------:R-:W-:Y:S02]  /*11f0*/  LOP3.LUT R14, R13, R40, RZ, 0x3c, !PT ;  /* 0x000000280d0e7212 */ /* 0x000fe400078e3cff */
[----:B------:R-:W-:Y:S02]  /*1200*/  ISETP.NE.AND P1, PT, R17, 0x7fffffff, PT ;  /* 0x7fffffff1100780c */ /* 0x000fe40003f25270 */
[----:B------:R-:W-:Y:S02]  /*1210*/  ISETP.NE.AND P2, PT, R12, 0x7fffffff, PT ;  /* 0x7fffffff0c00780c */ /* 0x000fe40003f45270 */
[----:B------:R-:W-:-:S02]  /*1220*/  ISETP.NE.AND P3, PT, R19, 0x7fffffff, PT ;  /* 0x7fffffff1300780c */ /* 0x000fc40003f65270 */
[----:B0-----:R-:W-:Y:S02]  /*1230*/  SEL R0, R10, 0x80000000, P0 ;  /* 0x800000000a007807 */ /* 0x001fe40000000000 */
[----:B------:R-:W-:Y:S02]  /*1240*/  ISETP.NE.AND P4, PT, R14, 0x7fffffff, PT ;  /* 0x7fffffff0e00780c */ /* 0x000fe40003f85270 */
[----:B------:R-:W-:Y:S02]  /*1250*/  SEL R4, R17, 0x80000000, P1 ;  /* 0x8000000011047807 */ /* 0x000fe40000800000 */
[----:B------:R-:W-:Y:S02]  /*1260*/  SEL R6, R12, 0x80000000, P2 ;  /* 0x800000000c067807 */ /* 0x000fe40001000000 */
[----:B------:R-:W-:Y:S02]  /*1270*/  SEL R7, R19, 0x80000000, P3 ;  /* 0x8000000013077807 */ /* 0x000fe40001800000 */
[----:B------:R-:W-:-:S02]  /*1280*/  SHF.R.U32.HI R0, RZ, UR5, R0 ;  /* 0x00000005ff007c19 */ /* 0x000fc40008011600 */
[----:B------:R-:W-:Y:S02]  /*1290*/  SEL R11, R14, 0x80000000, P4 ;  /* 0x800000000e0b7807 */ /* 0x000fe40002000000 */
[----:B------:R-:W-:Y:S02]  /*12a0*/  SHF.R.U32.HI R4, RZ, UR5, R4 ;  /* 0x00000005ff047c19 */ /* 0x000fe40008011604 */
[----:B------:R-:W-:Y:S02]  /*12b0*/  SHF.R.U32.HI R6, RZ, UR5, R6 ;  /* 0x00000005ff067c19 */ /* 0x000fe40008011606 */
[----:B------:R-:W-:Y:S02]  /*12c0*/  SHF.R.U32.HI R8, RZ, UR5, R7 ;  /* 0x00000005ff087c19 */ /* 0x000fe40008011607 */
[----:B------:R-:W-:Y:S02]  /*12d0*/  LOP3.LUT R7, R0, UR4, RZ, 0x30, !PT ;  /* 0x0000000400077c12 */ /* 0x000fe4000f8e30ff */
[----:B------:R-:W-:-:S02]  /*12e0*/  SHF.R.U32.HI R0, RZ, UR5, R11 ;  /* 0x00000005ff007c19 */ /* 0x000fc4000801160b */
[----:B------:R-:W-:Y:S01]  /*12f0*/  LOP3.LUT R11, R4, UR4, RZ, 0x30, !PT ;  /* 0x00000004040b7c12 */ /* 0x000fe2000f8e30ff */
[--C-:B------:R-:W-:Y:S01]  /*1300*/  IMAD R7, R7, 0x4, R26.reuse ;  /* 0x0000000407077824 */ /* 0x100fe200078e021a */
[----:B------:R-:W-:Y:S02]  /*1310*/  LOP3.LUT R13, R6, UR4, RZ, 0x30, !PT ;  /* 0x00000004060d7c12 */ /* 0x000fe4000f8e30ff */
[----:B------:R-:W-:Y:S01]  /*1320*/  LOP3.LUT R15, R8, UR4, RZ, 0x30, !PT ;  /* 0x00000004080f7c12 */ /* 0x000fe2000f8e30ff */
[--C-:B------:R-:W-:Y:S01]  /*1330*/  IMAD R11, R11, 0x4, R26.reuse ;  /* 0x000000040b0b7824 */ /* 0x100fe200078e021a */
[----:B------:R-:W-:Y:S01]  /*1340*/  ISETP.GE.AND P0, PT, R41, RZ, PT ;  /* 0x000000ff2900720c */ /* 0x000fe20003f06270 */
[--C-:B------:R-:W-:Y:S01]  /*1350*/  IMAD R13, R13, 0x4, R26.reuse ;  /* 0x000000040d0d7824 */ /* 0x100fe200078e021a */
[----:B------:R-:W-:Y:S01]  /*1360*/  ISETP.GE.AND P1, PT, R43, RZ, PT ;  /* 0x000000ff2b00720c */ /* 0x000fe20003f26270 */
[----:B------:R-:W-:Y:S01]  /*1370*/  IMAD R15, R15, 0x4, R26 ;  /* 0x000000040f0f7824 */ /* 0x000fe200078e021a */
[----:B------:R-:W-:Y:S01]  /*1380*/  ISETP.GE.AND P3, PT, R42, RZ, PT ;  /* 0x000000ff2a00720c */ /* 0x000fe20003f66270 */
[----:B------:R0:W-:Y:S01]  /*1390*/  ATOMS.POPC.INC.32 RZ, [R7+URZ] ;  /* 0x0000000007ff7f8c */ /* 0x0001e2000d8000ff */
[----:B------:R-:W-:-:S02]  /*13a0*/  ISETP.GE.AND P2, PT, R44, RZ, PT ;  /* 0x000000ff2c00720c */ /* 0x000fc40003f46270 */
[----:B------:R-:W-:Y:S01]  /*13b0*/  SEL R4, RZ, 0x7fffffff, !P0 ;  /* 0x7fffffffff047807 */ /* 0x000fe20004000000 */
[----:B------:R1:W-:Y:S01]  /*13c0*/  ATOMS.POPC.INC.32 RZ, [R11+URZ] ;  /* 0x000000000bff7f8c */ /* 0x0003e2000d8000ff */
[----:B------:R-:W-:Y:S02]  /*13d0*/  LOP3.LUT R21, R0, UR4, RZ, 0x30, !PT ;  /* 0x0000000400157c12 */ /* 0x000fe4000f8e30ff */
[----:B------:R-:W-:Y:S01]  /*13e0*/  ISETP.GE.AND P4, PT, R46, RZ, PT ;  /* 0x000000ff2e00720c */ /* 0x000fe20003f86270 */
[----:B------:R2:W-:Y:S01]  /*13f0*/  ATOMS.POPC.INC.32 RZ, [R13+URZ] ;  /* 0x000000000dff7f8c */ /* 0x0005e2000d8000ff */
[----:B------:R-:W-:Y:S01]  /*1400*/  SEL R6, RZ, 0x7fffffff, !P1 ;  /* 0x7fffffffff067807 */ /* 0x000fe20004800000 */
[----:B------:R-:W-:Y:S01]  /*1410*/  IMAD R0, R21, 0x4, R26 ;  /* 0x0000000415007824 */ /* 0x000fe200078e021a */
[----:B0-----:R-:W-:Y:S01]  /*1420*/  SEL R7, RZ, 0x7fffffff, !P3 ;  /* 0x7fffffffff077807 */ /* 0x001fe20005800000 */
[----:B------:R0:W-:Y:S01]  /*1430*/  ATOMS.POPC.INC.32 RZ, [R15+URZ] ;  /* 0x000000000fff7f8c */ /* 0x0001e2000d8000ff */
[----:B-1----:R-:W-:Y:S01]  /*1440*/  LOP3.LUT R11, R4, R41, RZ, 0x3c, !PT ;  /* 0x00000029040b7212 */ /* 0x002fe200078e3cff */
[----:B------:R-:W1:Y:S01]  /*1450*/  LDC.64 R20, c[0x0][0x380] ;  /* 0x0000e000ff147b82 */ /* 0x000e620000000a00 */
[----:B------:R-:W-:Y:S01]  /*1460*/  LOP3.LUT R6, R6, R43, RZ, 0x3c, !PT ;  /* 0x0000002b06067212 */ /* 0x000fe200078e3cff */
[----:B------:R3:W-:Y:S01]  /*1470*/  ATOMS.POPC.INC.32 RZ, [R0+URZ] ;  /* 0x0000000000ff7f8c */ /* 0x0007e2000d8000ff */
[----:B--2---:R-:W-:-:S02]  /*1480*/  SEL R13, RZ, 0x7fffffff, !P2 ;  /* 0x7fffffffff0d7807 */ /* 0x004fc40005000000 */
[----:B------:R-:W-:Y:S02]  /*1490*/  LOP3.LUT R4, R7, R42, RZ, 0x3c, !PT ;  /* 0x0000002a07047212 */ /* 0x000fe400078e3cff */
[----:B0-----:R-:W-:Y:S02]  /*14a0*/  SEL R15, RZ, 0x7fffffff, !P4 ;  /* 0x7fffffffff0f7807 */ /* 0x001fe40006000000 */
[----:B------:R-:W-:Y:S02]  /*14b0*/  LOP3.LUT R8, R13, R44, RZ, 0x3c, !PT ;  /* 0x0000002c0d087212 */ /* 0x000fe400078e3cff */
[----:B------:R-:W-:Y:S02]  /*14c0*/  ISETP.NE.AND P5, PT, R11, 0x7fffffff, PT ;  /* 0x7fffffff0b00780c */ /* 0x000fe40003fa5270 */
[----:B------:R-:W-:Y:S02]  /*14d0*/  LOP3.LUT R13, R15, R46, RZ, 0x3c, !PT ;  /* 0x0000002e0f0d7212 */ /* 0x000fe400078e3cff */
[----:B------:R-:W-:-:S02]  /*14e0*/  ISETP.NE.AND P4, PT, R6, 0x7fffffff, PT ;  /* 0x7fffffff0600780c */ /* 0x000fc40003f85270 */
[----:B------:R-:W-:Y:S02]  /*14f0*/  ISETP.NE.AND P3, PT, R4, 0x7fffffff, PT ;  /* 0x7fffffff0400780c */ /* 0x000fe40003f65270 */
[----:B------:R-:W-:Y:S02]  /*1500*/  ISETP.NE.AND P0, PT, R8, 0x7fffffff, PT ;  /* 0x7fffffff0800780c */ /* 0x000fe40003f05270 */
[----:B---3--:R-:W-:Y:S02]  /*1510*/  SEL R0, R11, 0x80000000, P5 ;  /* 0x800000000b007807 */ /* 0x008fe40002800000 */
[----:B------:R-:W-:Y:S02]  /*1520*/  ISETP.NE.AND P5, PT, R13, 0x7fffffff, PT ;  /* 0x7fffffff0d00780c */ /* 0x000fe40003fa5270 */
[----:B------:R-:W-:Y:S02]  /*1530*/  SEL R7, R6, 0x80000000, P4 ;  /* 0x8000000006077807 */ /* 0x000fe40002000000 */
[----:B------:R-:W-:-:S02]  /*1540*/  SEL R6, R4, 0x80000000, P3 ;  /* 0x8000000004067807 */ /* 0x000fc40001800000 */
[----:B------:R-:W-:Y:S02]  /*1550*/  SEL R15, R8, 0x80000000, P0 ;  /* 0x80000000080f7807 */ /* 0x000fe40000000000 */
[----:B------:R-:W-:Y:S02]  /*1560*/  SEL R51, R13, 0x80000000, P5 ;  /* 0x800000000d337807 */ /* 0x000fe40002800000 */
[----:B------:R-:W-:Y:S02]  /*1570*/  SHF.R.U32.HI R0, RZ, UR5, R0 ;  /* 0x00000005ff007c19 */ /* 0x000fe40008011600 */
[----:B------:R-:W-:Y:S02]  /*1580*/  SHF.R.U32.HI R6, RZ, UR5, R6 ;  /* 0x00000005ff067c19 */ /* 0x000fe40008011606 */
[----:B------:R-:W-:Y:S02]  /*1590*/  SHF.R.U32.HI R8, RZ, UR5, R7 ;  /* 0x00000005ff087c19 */ /* 0x000fe40008011607 */
[----:B------:R-:W-:-:S02]  /*15a0*/  SHF.R.U32.HI R50, RZ, UR5, R15 ;  /* 0x00000005ff327c19 */ /* 0x000fc4000801160f */
[----:B------:R-:W-:Y:S02]  /*15b0*/  SHF.R.U32.HI R54, RZ, UR5, R51 ;  /* 0x00000005ff367c19 */ /* 0x000fe40008011633 */
[----:B------:R-:W-:Y:S01]  /*15c0*/  LOP3.LUT R7, R0, UR4, RZ, 0x30, !PT ;  /* 0x0000000400077c12 */ /* 0x000fe2000f8e30ff */
[----:B------:R-:W-:Y:S01]  /*15d0*/  IMAD.MOV.U32 R0, RZ, RZ, RZ ;  /* 0x000000ffff007224 */ /* 0x000fe200078e00ff */
[----:B------:R-:W-:Y:S02]  /*15e0*/  LOP3.LUT R15, R6, UR4, RZ, 0x30, !PT ;  /* 0x00000004060f7c12 */ /* 0x000fe4000f8e30ff */
[----:B------:R-:W-:Y:S01]  /*15f0*/  LOP3.LUT R51, R8, UR4, RZ, 0x30, !PT ;  /* 0x0000000408337c12 */ /* 0x000fe2000f8e30ff */
[--C-:B------:R-:W-:Y:S01]  /*1600*/  IMAD R7, R7, 0x4, R26.reuse ;  /* 0x0000000407077824 */ /* 0x100fe200078e021a */
[----:B------:R-:W-:Y:S01]  /*1610*/  ISETP.GT.U32.AND P6, PT, R3, 0xff, PT ;  /* 0x000000ff0300780c */ /* 0x000fe20003fc4070 */
[--C-:B------:R-:W-:Y:S01]  /*1620*/  IMAD R15, R15, 0x4, R26.reuse ;  /* 0x000000040f0f7824 */ /* 0x100fe200078e021a */
[----:B------:R-:W-:Y:S01]  /*1630*/  LOP3.LUT R53, R50, UR4, RZ, 0x30, !PT ;  /* 0x0000000432357c12 */ /* 0x000fe2000f8e30ff */
[--C-:B------:R-:W-:Y:S01]  /*1640*/  IMAD R51, R51, 0x4, R26.reuse ;  /* 0x0000000433337824 */ /* 0x100fe200078e021a */
[----:B------:R-:W-:Y:S01]  /*1650*/  LOP3.LUT R55, R54, UR4, RZ, 0x30, !PT ;  /* 0x0000000436377c12 */ /* 0x000fe2000f8e30ff */
[----:B------:R0:W-:Y:S01]  /*1660*/  ATOMS.POPC.INC.32 RZ, [R7+URZ] ;  /* 0x0000000007ff7f8c */ /* 0x0001e2000d8000ff */
[----:B------:R-:W-:Y:S01]  /*1670*/  P2R R52, PR, RZ, 0x40 ;  /* 0x00000040ff347803 */ /* 0x000fe20000000000 */
[----:B------:R-:W-:-:S02]  /*1680*/  IMAD R53, R53, 0x4, R26 ;  /* 0x0000000435357824 */ /* 0x000fc400078e021a */
[----:B------:R-:W-:Y:S01]  /*1690*/  IMAD R55, R55, 0x4, R26 ;  /* 0x0000000437377824 */ /* 0x000fe200078e021a */
[----:B------:R0:W-:Y:S01]  /*16a0*/  ATOMS.POPC.INC.32 RZ, [R15+URZ] ;  /* 0x000000000fff7f8c */ /* 0x0001e2000d8000ff */
[----:B------:R-:W-:-:S03]  /*16b0*/  IMAD R50, R3, 0x4, R9 ;  /* 0x0000000403327824 */ /* 0x000fc600078e0209 */
[----:B------:R0:W-:Y:S04]  /*16c0*/  ATOMS.POPC.INC.32 RZ, [R51+URZ] ;  /* 0x0000000033ff7f8c */ /* 0x0001e8000d8000ff */
[----:B------:R0:W-:Y:S04]  /*16d0*/  ATOMS.POPC.INC.32 RZ, [R53+URZ] ;  /* 0x0000000035ff7f8c */ /* 0x0001e8000d8000ff */
[----:B------:R0:W-:Y:S01]  /*16e0*/  ATOMS.POPC.INC.32 RZ, [R55+URZ] ;  /* 0x0000000037ff7f8c */ /* 0x0001e2000d8000ff */
[----:B------:R-:W-:Y:S06]  /*16f0*/  BAR.SYNC.DEFER_BLOCKING 0x0 ;  /* 0x0000000000007b1d */ /* 0x000fec0000010000 */
[----:B-1----:R-:W-:Y:S05]  /*1700*/  @P6 BRA `(.L_x_13) ;  /* 0x00000000008c6947 */ /* 0x002fea0003800000 */
[----:B0-----:R-:W-:Y:S04]  /*1710*/  LDS R7, [R50] ;  /* 0x0000000032077984 */ /* 0x001fe80000000800 */
[----:B------:R-:W0:Y:S04]  /*1720*/  LDS R0, [R50+0x400] ;  /* 0x0004000032007984 */ /* 0x000e280000000800 */
[----:B------:R-:W1:Y:S04]  /*1730*/  LDS R6, [R50+0x800] ;  /* 0x0008000032067984 */ /* 0x000e680000000800 */
[----:B------:R-:W2:Y:S04]  /*1740*/  LDS R8, [R50+0xc00] ;  /* 0x000c000032087984 */ /* 0x000ea80000000800 */
[----:B------:R-:W3:Y:S04]  /*1750*/  LDS R54, [R50+0x1000] ;  /* 0x0010000032367984 */ /* 0x000ee80000000800 */
[----:B------:R-:W4:Y:S04]  /*1760*/  LDS R56, [R50+0x1400] ;  /* 0x0014000032387984 */ /* 0x000f280000000800 */
[----:B------:R-:W5:Y:S04]  /*1770*/  LDS R58, [R50+0x1800] ;  /* 0x00180000323a7984 */ /* 0x000f680000000800 */
[----:B------:R-:W5:Y:S04]  /*1780*/  LDS R60, [R50+0x1c00] ;  /* 0x001c0000323c7984 */ /* 0x000f680000000800 */
[----:B------:R-:W5:Y:S04]  /*1790*/  LDS R62, [R50+0x2000] ;  /* 0x00200000323e7984 */ /* 0x000f680000000800 */
[----:B------:R-:W5:Y:S04]  /*17a0*/  LDS R64, [R50+0x2400] ;  /* 0x0024000032407984 */ /* 0x000f680000000800 */
[----:B------:R-:W5:Y:S01]  /*17b0*/  LDS R66, [R50+0x2800] ;  /* 0x0028000032427984 */ /* 0x000f620000000800 */
[----:B0-----:R-:W-:-:S03]  /*17c0*/  IMAD.IADD R15, R7, 0x1, R0 ;  /* 0x00000001070f7824 */ /* 0x001fc600078e0200 */
[----:B------:R-:W-:Y:S01]  /*17d0*/  STS [R50+0x400], R7 ;  /* 0x0004000732007388 */ /* 0x000fe20000000800 */
[----:B-1----:R-:W-:-:S03]  /*17e0*/  IMAD.IADD R51, R15, 0x1, R6 ;  /* 0x000000010f337824 */ /* 0x002fc600078e0206 */
[----:B------:R-:W0:Y:S01]  /*17f0*/  LDS R0, [R50+0x2c00] ;  /* 0x002c000032007984 */ /* 0x000e220000000800 */
[----:B--2---:R-:W-:-:S03]  /*1800*/  IMAD.IADD R53, R51, 0x1, R8 ;  /* 0x0000000133357824 */ /* 0x004fc600078e0208 */
[----:B------:R1:W-:Y:S01]  /*1810*/  STS [R50+0x800], R15 ;  /* 0x0008000f32007388 */ /* 0x0003e20000000800 */
[----:B---3--:R-:W-:-:S03]  /*1820*/  IMAD.IADD R55, R53, 0x1, R54 ;  /* 0x0000000135377824 */ /* 0x008fc600078e0236 */
[----:B------:R1:W-:Y:S01]  /*1830*/  STS [R50+0xc00], R51 ;  /* 0x000c003332007388 */ /* 0x0003e20000000800 */
[----:B----4-:R-:W-:-:S03]  /*1840*/  IMAD.IADD R57, R55, 0x1, R56 ;  /* 0x0000000137397824 */ /* 0x010fc600078e0238 */
[----:B------:R1:W-:Y:S01]  /*1850*/  STS [R50+0x1000], R53 ;  /* 0x0010003532007388 */ /* 0x0003e20000000800 */
[----:B-----5:R-:W-:-:S03]  /*1860*/  IMAD.IADD R59, R57, 0x1, R58 ;  /* 0x00000001393b7824 */ /* 0x020fc600078e023a */
[----:B------:R1:W-:Y:S01]  /*1870*/  STS [R50+0x1400], R55 ;  /* 0x0014003732007388 */ /* 0x0003e20000000800 */
[----:B------:R-:W-:-:S03]  /*1880*/  IMAD.IADD R61, R59, 0x1, R60 ;  /* 0x000000013b3d7824 */ /* 0x000fc600078e023c */
[----:B------:R1:W-:Y:S01]  /*1890*/  STS [R50+0x1800], R57 ;  /* 0x0018003932007388 */ /* 0x0003e20000000800 */
[----:B------:R-:W-:-:S03]  /*18a0*/  IMAD.IADD R63, R61, 0x1, R62 ;  /* 0x000000013d3f7824 */ /* 0x000fc600078e023e */
[----:B------:R1:W-:Y:S01]  /*18b0*/  STS [R50+0x1c00], R59 ;  /* 0x001c003b32007388 */ /* 0x0003e20000000800 */
[----:B------:R-:W-:-:S03]  /*18c0*/  IMAD.IADD R65, R63, 0x1, R64 ;  /* 0x000000013f417824 */ /* 0x000fc600078e0240 */
[----:B------:R1:W-:Y:S01]  /*18d0*/  STS [R50+0x2000], R61 ;  /* 0x0020003d32007388 */ /* 0x0003e20000000800 */
[----:B------:R-:W-:-:S03]  /*18e0*/  IMAD.IADD R67, R65, 0x1, R66 ;  /* 0x0000000141437824 */ /* 0x000fc600078e0242 */
[----:B------:R1:W-:Y:S04]  /*18f0*/  STS [R50+0x2400], R63 ;  /* 0x0024003f32007388 */ /* 0x0003e80000000800 */
[----:B------:R1:W-:Y:S04]  /*1900*/  STS [R50+0x2800], R65 ;  /* 0x0028004132007388 */ /* 0x0003e80000000800 */
[----:B------:R1:W-:Y:S01]  /*1910*/  STS [R50], RZ ;  /* 0x000000ff32007388 */ /* 0x0003e20000000800 */
[----:B0-----:R-:W-:-:S03]  /*1920*/  IMAD.IADD R0, R67, 0x1, R0 ;  /* 0x0000000143007824 */ /* 0x001fc600078e0200 */
[----:B------:R1:W-:Y:S04]  /*1930*/  STS [R50+0x2c00], R67 ;  /* 0x002c004332007388 */ /* 0x0003e80000000800 */
.L_x_13:
[----:B------:R-:W-:Y:S05]  /*1940*/  BSYNC.RECONVERGENT B0 ;  /* 0x0000000000007941 */ /* 0x000fea0003800200 */
.L_x_12:
[C---:B------:R-:W-:Y:S01]  /*1950*/  ISETP.NE.AND P0, PT, R0.reuse, 0x1980, PT ;  /* 0x000019800000780c */ /* 0x040fe20003f05270 */
[----:B0-----:R-:W-:Y:S01]  /*1960*/  IMAD R7, R45, 0x100, R3 ;  /* 0x000001002d077824 */ /* 0x001fe200078e0203 */
[----:B-1----:R-:W-:Y:S02]  /*1970*/  @!P6 LOP3.LUT R51, R0, 0x40000000, RZ, 0xfc, !PT ;  /* 0x400000000033e812 */ /* 0x002fe400078efcff */
[----:B------:R-:W-:Y:S01]  /*1980*/  ISETP.LT.U32.AND P0, PT, R3, 0x100, !P0 ;  /* 0x000001000300780c */ /* 0x000fe20004701070 */
[----:B------:R-:W-:Y:S01]  /*1990*/  IMAD.WIDE R20, R7, 0x4, R20 ;  /* 0x0000000407147825 */ /* 0x000fe200078e0214 */
[----:B------:R-:W-:Y:S02]  /*19a0*/  LOP3.LUT R7, R3, 0x3e0, RZ, 0xc0, !PT ;  /* 0x000003e003077812 */ /* 0x000fe400078ec0ff */
[----:B------:R-:W-:Y:S02]  /*19b0*/  SEL R15, RZ, 0x7fffffff, !P2 ;  /* 0x7fffffffff0f7807 */ /* 0x000fe40005000000 */
[----:B------:R0:W-:Y:S01]  /*19c0*/  @!P6 STG.E.STRONG.SYS desc[UR6][R20.64], R51 ;  /* 0x000000331400e986 */ /* 0x0001e2000c115906 */
[----:B------:R-:W-:Y:S01]  /*19d0*/  IMAD R7, R7, 0x11, RZ ;  /* 0x0000001107077824 */ /* 0x000fe200078e02ff */
[----:B------:R-:W-:-:S02]  /*19e0*/  SEL R8, RZ, 0x7fffffff, !P1 ;  /* 0x7fffffffff087807 */ /* 0x000fc40004800000 */
[----:B------:R-:W-:Y:S02]  /*19f0*/  LOP3.LUT R6, R15, R44, RZ, 0x3c, !PT ;  /* 0x0000002c0f067212 */ /* 0x000fe400078e3cff */
[----:B------:R-:W-:Y:S02]  /*1a00*/  LOP3.LUT R15, R8, R43, RZ, 0x3c, !PT ;  /* 0x0000002b080f7212 */ /* 0x000fe400078e3cff */
[----:B------:R-:W-:Y:S01]  /*1a10*/  LOP3.LUT R8, R7, 0x1f, R3, 0xf8, !PT ;  /* 0x0000001f07087812 */ /* 0x000fe200078ef803 */
[----:B------:R-:W-:Y:S06]  /*1a20*/  BAR.RED.OR.DEFER_BLOCKING 0x0, P0 ;  /* 0x0000000000007b1d */ /* 0x000fec0000014800 */
[----:B------:R-:W1:Y:S02]  /*1a30*/  B2R.RESULT RZ, P0 ;  /* 0x0000000000ff731c */ /* 0x000e640000004000 */
[----:B01----:R-:W-:Y:S05]  /*1a40*/  @!P0 BRA `(.L_x_14) ;  /* 0x0000001000bc8947 */ /* 0x003fea0003800000 */
[----:B------:R-:W0:Y:S01]  /*1a50*/  LDCU.64 UR8, c[0x0][0x3b8] ;  /* 0x00007700ff0877ac */ /* 0x000e220008000a00 */
[----:B------:R-:W-:Y:S01]  /*1a60*/  IADD3 R4, P0, PT, R5, R8, RZ ;  /* 0x0000000805047210 */ /* 0x000fe20007f1e0ff */
[----:B------:R-:W-:Y:S01]  /*1a70*/  BSSY B1, `(.L_x_15) ;  /* 0x0000033000017945 */ /* 0x000fe20003800000 */
[----:B------:R-:W-:-:S03]  /*1a80*/  IMAD R15, R3, 0x8, R9 ;  /* 0x00000008030f7824 */ /* 0x000fc600078e0209 */
[----:B------:R-:W-:Y:S01]  /*1a90*/  IMAD.X R7, RZ, RZ, R48, P0 ;  /* 0x000000ffff077224 */ /* 0x000fe200000e0630 */
[----:B0-----:R-:W-:-:S04]  /*1aa0*/  LEA R6, P0, R4, UR8, 0x2 ;  /* 0x0000000804067c11 */ /* 0x001fc8000f8010ff */
[----:B------:R-:W-:Y:S01]  /*1ab0*/  LEA.HI.X R7, R4, UR9, R7, 0x2, P0 ;  /* 0x0000000904077c11 */ /* 0x000fe200080f1407 */
[----:B------:R-:W-:Y:S08]  /*1ac0*/  @P6 BRA `(.L_x_16) ;  /* 0x0000000000b46947 */ /* 0x000ff00003800000 */
[----:B------:R-:W0:Y:S02]  /*1ad0*/  LDCU.64 UR8, c[0x0][0x398] ;  /* 0x00007300ff0877ac */ /* 0x000e240008000a00 */
[----:B0-----:R-:W-:-:S04]  /*1ae0*/  LEA R12, P0, R3, UR8, 0x3 ;  /* 0x00000008030c7c11 */ /* 0x001fc8000f8018ff */
[----:B------:R-:W-:-:S05]  /*1af0*/  LEA.HI.X R13, R3, UR9, RZ, 0x3, P0 ;  /* 0x00000009030d7c11 */ /* 0x000fca00080f1cff */
[----:B------:R-:W2:Y:S01]  /*1b00*/  LDG.E.64 R10, desc[UR6][R12.64] ;  /* 0x000000060c0a7981 */ /* 0x000ea2000c1e1b00 */
[----:B------:R-:W-:-:S04]  /*1b10*/  ISETP.GT.U32.AND P0, PT, R3, R49, PT ;  /* 0x000000310300720c */ /* 0x000fc80003f04070 */
[----:B------:R-:W-:-:S04]  /*1b20*/  SEL R17, RZ, 0x1980, !P0 ;  /* 0x00001980ff117807 */ /* 0x000fc80004000000 */
[----:B--2---:R-:W-:Y:S01]  /*1b30*/  IADD3 R10, P0, PT, R10, -R17, RZ ;  /* 0x800000110a0a7210 */ /* 0x004fe20007f1e0ff */
[----:B------:R-:W-:-:S03]  /*1b40*/  IMAD.MOV.U32 R17, RZ, RZ, R0 ;  /* 0x000000ffff117224 */ /* 0x000fc600078e0000 */
[----:B------:R-:W-:Y:S02]  /*1b50*/  IADD3.X R11, PT, PT, R11, -0x1, RZ, P0, !PT ;  /* 0xffffffff0b0b7810 */ /* 0x000fe400007fe4ff */
[----:B------:R-:W-:-:S03]  /*1b60*/  ISETP.GE.AND P0, PT, R45, 0x1, PT ;  /* 0x000000012d00780c */ /* 0x000fc60003f06270 */
[----:B------:R0:W-:Y:S10]  /*1b70*/  STS.64 [R15+0x6600], R10 ;  /* 0x0066000a0f007388 */ /* 0x0001f40000000a00 */
[----:B------:R-:W-:Y:S05]  /*1b80*/  @!P0 BRA `(.L_x_17) ;  /* 0x00000000006c8947 */ /* 0x000fea0003800000 */
[----:B------:R-:W-:Y:S01]  /*1b90*/  BSSY B0, `(.L_x_18) ;  /* 0x0000019000007945 */ /* 0x000fe20003800000 */
[----:B------:R-:W-:Y:S02]  /*1ba0*/  IMAD.MOV.U32 R4, RZ, RZ, -0x1 ;  /* 0xffffffffff047424 */ /* 0x000fe400078e00ff */
[----:B------:R-:W-:Y:S02]  /*1bb0*/  IMAD.MOV.U32 R12, RZ, RZ, R45 ;  /* 0x000000ffff0c7224 */ /* 0x000fe400078e002d */
[----:B------:R-:W-:-:S07]  /*1bc0*/  IMAD.MOV.U32 R17, RZ, RZ, R0 ;  /* 0x000000ffff117224 */ /* 0x000fce00078e0000 */
.L_x_22:
[----:B0-----:R-:W0:Y:S01]  /*1bd0*/  LDC.64 R10, c[0x0][0x380] ;  /* 0x0000e000ff0a7b82 */ /* 0x001e220000000a00 */
[----:B------:R-:W-:Y:S01]  /*1be0*/  VIADD R19, R12, 0xffffffff ;  /* 0xffffffff0c137836 */ /* 0x000fe20000000000 */
[----:B------:R-:W-:Y:S03]  /*1bf0*/  BSSY B2, `(.L_x_19) ;  /* 0x0000008000027945 */ /* 0x000fe60003800000 */
[----:B------:R-:W-:-:S04]  /*1c00*/  IMAD R13, R19, 0x100, R3 ;  /* 0x00000100130d7824 */ /* 0x000fc800078e0203 */
[----:B0-----:R-:W-:-:S07]  /*1c10*/  IMAD.WIDE R10, R13, 0x4, R10 ;  /* 0x000000040d0a7825 */ /* 0x001fce00078e020a */
.L_x_20:
[----:B------:R-:W-:Y:S05]  /*1c20*/  YIELD ;  /* 0x0000000000007946 */ /* 0x000fea0003800000 */
[----:B------:R0:W-:Y:S06]  /*1c30*/  MEMBAR.SC.CTA ;  /* 0x0000000000007992 */ /* 0x0001ec0000000000 */
[----:B0-----:R-:W2:Y:S02]  /*1c40*/  LDG.E.STRONG.SYS R13, desc[UR6][R10.64] ;  /* 0x000000060a0d7981 */ /* 0x001ea4000c1f5900 */
[----:B--2---:R-:W-:-:S13]  /*1c50*/  ISETP.NE.AND P0, PT, R13, RZ, PT ;  /* 0x000000ff0d00720c */ /* 0x004fda0003f05270 */
[----:B------:R-:W-:Y:S05]  /*1c60*/  @!P0 BRA `(.L_x_20) ;  /* 0xfffffffc00ec8947 */ /* 0x000fea000383ffff */
[----:B------:R-:W-:Y:S05]  /*1c70*/  BSYNC B2 ;  /* 0x0000000000027941 */ /* 0x000fea0003800000 */
.L_x_19:
[----:B------:R-:W-:Y:S01]  /*1c80*/  BSSY.RECONVERGENT B2, `(.L_x_21) ;  /* 0x0000006000027945 */ /* 0x000fe20003800200 */
[C---:B------:R-:W-:Y:S02]  /*1c90*/  ISETP.GT.AND P0, PT, R13.reuse, -0x1, PT ;  /* 0xffffffff0d00780c */ /* 0x040fe40003f04270 */
[----:B------:R-:W-:Y:S01]  /*1ca0*/  LOP3.LUT R10, R13, 0x3fffffff, RZ, 0xc0, !PT ;  /* 0x3fffffff0d0a7812 */ /* 0x000fe200078ec0ff */
[----:B------:R-:W-:Y:S05]  /*1cb0*/  WARPSYNC.EXCLUSIVE R4 ;  /* 0x0000000004007348 */ /* 0x000fea0003a00000 */
[----:B------:R-:W-:-:S05]  /*1cc0*/  IMAD.IADD R17, R10, 0x1, R17 ;  /* 0x000000010a117824 */ /* 0x000fca00078e0211 */
[----:B------:R-:W-:-:S07]  /*1cd0*/  VOTE.ANY R4, PT, P0 ;  /* 0x0000000000047806 */ /* 0x000fce00000e0100 */
[----:B------:R-:W-:Y:S05]  /*1ce0*/  BSYNC.RECONVERGENT B2 ;  /* 0x0000000000027941 */ /* 0x000fea0003800200 */
.L_x_21:
[----:B------:R-:W-:Y:S01]  /*1cf0*/  ISETP.GT.U32.AND P1, PT, R12, 0x1, PT ;  /* 0x000000010c00780c */ /* 0x000fe20003f24070 */
[----:B------:R-:W-:-:S12]  /*1d00*/  IMAD.MOV.U32 R12, RZ, RZ, R19 ;  /* 0x000000ffff0c7224 */ /* 0x000fd800078e0013 */
[----:B------:R-:W-:Y:S05]  /*1d10*/  @P0 BRA P1, `(.L_x_22) ;  /* 0xfffffffc00ac0947 */ /* 0x000fea000083ffff */
[----:B------:R-:W-:Y:S05]  /*1d20*/  BSYNC B0 ;  /* 0x0000000000007941 */ /* 0x000fea0003800000 */
.L_x_18:
[----:B------:R1:W2:Y:S02]  /*1d30*/  LDS.64 R10, [R15+0x6600] ;  /* 0x006600000f0a7984 */ /* 0x0002a40000000a00 */
.L_x_17:
[C---:B------:R-:W-:Y:S01]  /*1d40*/  IMAD.IADD R19, R17.reuse, 0x1, -R0 ;  /* 0x0000000111137824 */ /* 0x040fe200078e0a00 */
[----:B------:R-:W-:-:S04]  /*1d50*/  LOP3.LUT R13, R17, 0x80000000, RZ, 0xfc, !PT ;  /* 0x80000000110d7812 */ /* 0x000fc800078efcff */
[C---:B0-2---:R-:W-:Y:S01]  /*1d60*/  IADD3 R10, P0, PT, R19.reuse, R10, RZ ;  /* 0x0000000a130a7210 */ /* 0x045fe20007f1e0ff */
[----:B------:R0:W-:Y:S03]  /*1d70*/  STG.E.STRONG.SYS desc[UR6][R20.64], R13 ;  /* 0x0000000d14007986 */ /* 0x0001e6000c115906 */
[----:B------:R-:W-:-:S05]  /*1d80*/  LEA.HI.X.SX32 R11, R19, R11, 0x1, P0 ;  /* 0x0000000b130b7211 */ /* 0x000fca00000f0eff */
[----:B------:R0:W-:Y:S04]  /*1d90*/  STS.64 [R15+0x6600], R10 ;  /* 0x0066000a0f007388 */ /* 0x0001e80000000a00 */
.L_x_16:
[----:B------:R-:W-:Y:S05]  /*1da0*/  BSYNC B1 ;  /* 0x0000000000017941 */ /* 0x000fea0003800000 */
.L_x_15:
[----:B------:R-:W2:Y:S01]  /*1db0*/  LDC R4, c[0x0][0x3c0] ;  /* 0x0000f000ff047b82 */ /* 0x000ea20000000800 */
[----:B------:R-:W-:-:S07]  /*1dc0*/  IMAD R9, R49, 0x8, R9 ;  /* 0x0000000831097824 */ /* 0x000fce00078e0209 */
[----:B0-----:R-:W0:Y:S01]  /*1dd0*/  LDC.64 R10, c[0x0][0x390] ;  /* 0x0000e400ff0a7b82 */ /* 0x001e220000000a00 */
[----:B--2---:R-:W-:Y:S02]  /*1de0*/  ISETP.GE.AND P0, PT, R47, R4, PT ;  /* 0x000000042f00720c */ /* 0x004fe40003f06270 */
[----:B0-----:R-:W-:-:S04]  /*1df0*/  ISETP.EQ.U32.AND P1, PT, R10, RZ, PT ;  /* 0x000000ff0a00720c */ /* 0x001fc80003f22070 */
[----:B------:R-:W-:-:S04]  /*1e00*/  ISETP.EQ.OR.EX P0, PT, R11, RZ, !P0, P1 ;  /* 0x000000ff0b00720c */ /* 0x000fc80004702710 */
[----:B------:R-:W-:-:S13]  /*1e10*/  ISETP.GT.U32.OR P0, PT, R3, 0xff, P0 ;  /* 0x000000ff0300780c */ /* 0x000fda0000704470 */
[----:B------:R-:W-:Y:S05]  /*1e20*/  @P0 BRA `(.L_x_23) ;  /* 0x0000000000240947 */ /* 0x000fea0003800000 */
[----:B------:R-:W0:Y:S01]  /*1e30*/  LDS.64 R12, [R15+0x6600] ;  /* 0x006600000f0c7984 */ /* 0x000e220000000a00 */
[C---:B------:R-:W-:Y:S02]  /*1e40*/  ISETP.GT.U32.AND P0, PT, R3.reuse, R49, PT ;  /* 0x000000310300720c */ /* 0x040fe40003f04070 */
[C---:B------:R-:W-:Y:S02]  /*1e50*/  LEA R10, P2, R3.reuse, R10, 0x3 ;  /* 0x0000000a030a7211 */ /* 0x040fe400078418ff */
[----:B------:R-:W-:Y:S02]  /*1e60*/  SEL R19, RZ, 0x1980, !P0 ;  /* 0x00001980ff137807 */ /* 0x000fe40004000000 */
[--C-:B------:R-:W-:Y:S02]  /*1e70*/  SHF.R.S32.HI R17, RZ, 0x1f, R0.reuse ;  /* 0x0000001fff117819 */ /* 0x100fe40000011400 */
[----:B------:R-:W-:Y:S02]  /*1e80*/  LEA.HI.X R11, R3, R11, RZ, 0x3, P2 ;  /* 0x0000000b030b7211 */ /* 0x000fe400010f1cff */
[----:B0-----:R-:W-:-:S04]  /*1e90*/  IADD3 R2, P0, P1, R12, R19, R0 ;  /* 0x000000130c027210 */ /* 0x001fc8000791e000 */
[----:B------:R-:W-:-:S05]  /*1ea0*/  IADD3.X R3, PT, PT, R13, RZ, R17, P0, P1 ;  /* 0x000000ff0d037210 */ /* 0x000fca00007e2411 */
[----:B------:R0:W-:Y:S04]  /*1eb0*/  STG.E.64 desc[UR6][R10.64], R2 ;  /* 0x000000020a007986 */ /* 0x0001e8000c101b06 */
.L_x_23:
[----:B------:R-:W-:Y:S05]  /*1ec0*/  WARPSYNC.ALL ;  /* 0x0000000000007948 */ /* 0x000fea0003800000 */
[----:B------:R-:W-:Y:S01]  /*1ed0*/  BAR.SYNC.DEFER_BLOCKING 0x0 ;  /* 0x0000000000007b1d */ /* 0x000fe20000010000 */
[----:B------:R-:W-:-:S05]  /*1ee0*/  ISETP.GT.AND P0, PT, R47, R4, PT ;  /* 0x000000042f00720c */ /* 0x000fca0003f04270 */
[----:B0-----:R0:W2:Y:S08]  /*1ef0*/  LDS.64 R2, [R9+0x6600] ;  /* 0x0066000009027984 */ /* 0x0010b00000000a00 */
[----:B0-----:R-:W-:Y:S05]  /*1f00*/  @P0 BRA `(.L_x_24) ;  /* 0x00000000005c0947 */ /* 0x001fea0003800000 */
[----:B------:R-:W0:Y:S01]  /*1f10*/  LDCU.64 UR4, c[0x0][0x3a0] ;  /* 0x00007400ff0477ac */ /* 0x000e220008000a00 */
[----:B--2---:R-:W-:-:S05]  /*1f20*/  IADD3 R0, P1, PT, R8, R2, RZ ;  /* 0x0000000208007210 */ /* 0x004fca0007f3e0ff */
[----:B------:R-:W-:Y:S01]  /*1f30*/  IMAD.X R9, RZ, RZ, R3, P1 ;  /* 0x000000ffff097224 */ /* 0x000fe200008e0603 */
[----:B0-----:R-:W-:-:S04]  /*1f40*/  LEA R2, P1, R0, UR4, 0x2 ;  /* 0x0000000400027c11 */ /* 0x001fc8000f8210ff */
[----:B------:R-:W-:-:S05]  /*1f50*/  LEA.HI.X R3, R0, UR5, R9, 0x2, P1 ;  /* 0x0000000500037c11 */ /* 0x000fca00088f1409 */
[----:B------:R2:W-:Y:S04]  /*1f60*/  STG.E desc[UR6][R2.64], R28 ;  /* 0x0000001c02007986 */ /* 0x0005e8000c101906 */
        /* <DEDUP_REMOVED lines=15> */
[----:B------:R2:W-:Y:S01]  /*2060*/  STG.E desc[UR6][R2.64+0x800], R46 ;  /* 0x0008002e02007986 */ /* 0x0005e2000c101906 */
[----:B------:R-:W-:Y:S05]  /*2070*/  BRA `(.L_x_25) ;  /* 0x0000000000e07947 */ /* 0x000fea0003800000 */
.L_x_24:
[----:B------:R-:W0:Y:S01]  /*2080*/  LDCU.64 UR4, c[0x0][0x3a0] ;  /* 0x00007400ff0477ac */ /* 0x000e220008000a00 */
[----:B------:R-:W-:Y:S01]  /*2090*/  IMAD R11, R45, -0x1980, R4 ;  /* 0xffffe6802d0b7824 */ /* 0x000fe200078e0204 */
[C---:B--2---:R-:W-:Y:S01]  /*20a0*/  IADD3 R0, P1, PT, R8.reuse, R2, RZ ;  /* 0x0000000208007210 */ /* 0x044fe20007f3e0ff */
[C---:B------:R-:W-:Y:S02]  /*20b0*/  VIADD R10, R8.reuse, 0x40 ;  /* 0x00000040080a7836 */ /* 0x040fe40000000000 */
[C---:B------:R-:W-:Y:S01]  /*20c0*/  VIADD R2, R8.reuse, 0x20 ;  /* 0x0000002008027836 */ /* 0x040fe20000000000 */
[-C--:B------:R-:W-:Y:S01]  /*20d0*/  ISETP.GE.AND P5, PT, R8, R11.reuse, PT ;  /* 0x0000000b0800720c */ /* 0x080fe20003fa6270 */
[----:B------:R-:W-:Y:S01]  /*20e0*/  IMAD.X R9, RZ, RZ, R3, P1 ;  /* 0x000000ffff097224 */ /* 0x000fe200008e0603 */
[-C--:B------:R-:W-:Y:S01]  /*20f0*/  ISETP.GE.AND P3, PT, R10, R11.reuse, PT ;  /* 0x0000000b0a00720c */ /* 0x080fe20003f66270 */
[----:B------:R-:W-:Y:S01]  /*2100*/  VIADD R10, R8, 0x60 ;  /* 0x00000060080a7836 */ /* 0x000fe20000000000 */
[----:B------:R-:W-:Y:S01]  /*2110*/  ISETP.GE.AND P4, PT, R2, R11, PT ;  /* 0x0000000b0200720c */ /* 0x000fe20003f86270 */
[----:B------:R-:W-:-:S02]  /*2120*/  VIADD R12, R8, 0x80 ;  /* 0x00000080080c7836 */ /* 0x000fc40000000000 */
[----:B------:R-:W-:Y:S01]  /*2130*/  VIADD R14, R8, 0xa0 ;  /* 0x000000a0080e7836 */ /* 0x000fe20000000000 */
[-C--:B------:R-:W-:Y:S01]  /*2140*/  ISETP.GE.AND P2, PT, R10, R11.reuse, PT ;  /* 0x0000000b0a00720c */ /* 0x080fe20003f46270 */
[----:B------:R-:W-:Y:S01]  /*2150*/  VIADD R10, R8, 0xc0 ;  /* 0x000000c0080a7836 */ /* 0x000fe20000000000 */
[----:B0-----:R-:W-:Y:S02]  /*2160*/  LEA R2, P1, R0, UR4, 0x2 ;  /* 0x0000000400027c11 */ /* 0x001fe4000f8210ff */
[-C--:B------:R-:W-:Y:S02]  /*2170*/  ISETP.GE.AND P6, PT, R14, R11.reuse, PT ;  /* 0x0000000b0e00720c */ /* 0x080fe40003fc6270 */
[----:B------:R-:W-:Y:S02]  /*2180*/  LEA.HI.X R3, R0, UR5, R9, 0x2, P1 ;  /* 0x0000000500037c11 */ /* 0x000fe400088f1409 */
[----:B------:R-:W-:Y:S01]  /*2190*/  ISETP.GE.AND P1, PT, R12, R11, PT ;  /* 0x0000000b0c00720c */ /* 0x000fe20003f26270 */
[----:B------:R-:W-:-:S02]  /*21a0*/  VIADD R12, R8, 0xe0 ;  /* 0x000000e0080c7836 */ /* 0x000fc40000000000 */
[----:B------:R0:W-:Y:S01]  /*21b0*/  @!P5 STG.E desc[UR6][R2.64], R28 ;  /* 0x0000001c0200d986 */ /* 0x0001e2000c101906 */
[-C--:B------:R-:W-:Y:S01]  /*21c0*/  ISETP.GE.AND P5, PT, R10, R11.reuse, PT ;  /* 0x0000000b0a00720c */ /* 0x080fe20003fa6270 */
[----:B------:R-:W-:Y:S02]  /*21d0*/  VIADD R10, R8, 0x100 ;  /* 0x00000100080a7836 */ /* 0x000fe40000000000 */
[----:B------:R0:W-:Y:S01]  /*21e0*/  @!P4 STG.E desc[UR6][R2.64+0x80], R30 ;  /* 0x0000801e0200c986 */ /* 0x0001e2000c101906 */
[-C--:B------:R-:W-:Y:S01]  /*21f0*/  ISETP.GE.AND P4, PT, R12, R11.reuse, PT ;  /* 0x0000000b0c00720c */ /* 0x080fe20003f86270 */
[----:B------:R-:W-:Y:S02]  /*2200*/  VIADD R12, R8, 0x120 ;  /* 0x00000120080c7836 */ /* 0x000fe40000000000 */
[----:B------:R0:W-:Y:S01]  /*2210*/  @!P3 STG.E desc[UR6][R2.64+0x100], R31 ;  /* 0x0001001f0200b986 */ /* 0x0001e2000c101906 */
        /* <DEDUP_REMOVED lines=21> */
[----:B------:R-:W-:-:S03]  /*2370*/  ISETP.GE.AND P2, PT, R12, R11, PT ;  /* 0x0000000b0c00720c */ /* 0x000fc60003f46270 */
[----:B------:R0:W-:Y:S01]  /*2380*/  @!P1 STG.E desc[UR6][R2.64+0x500], R39 ;  /* 0x0005002702009986 */ /* 0x0001e2000c101906 */
[----:B------:R-:W-:-:S03]  /*2390*/  ISETP.GE.AND P1, PT, R10, R11, PT ;  /* 0x0000000b0a00720c */ /* 0x000fc60003f26270 */
[----:B------:R0:W-:Y:S04]  /*23a0*/  @!P6 STG.E desc[UR6][R2.64+0x580], R40 ;  /* 0x000580280200e986 */ /* 0x0001e8000c101906 */
[----:B------:R0:W-:Y:S04]  /*23b0*/  @!P5 STG.E desc[UR6][R2.64+0x600], R41 ;  /* 0x000600290200d986 */ /* 0x0001e8000c101906 */
[----:B------:R0:W-:Y:S04]  /*23c0*/  @!P4 STG.E desc[UR6][R2.64+0x680], R42 ;  /* 0x0006802a0200c986 */ /* 0x0001e8000c101906 */
[----:B------:R0:W-:Y:S04]  /*23d0*/  @!P3 STG.E desc[UR6][R2.64+0x700], R43 ;  /* 0x0007002b0200b986 */ /* 0x0001e8000c101906 */
[----:B------:R0:W-:Y:S04]  /*23e0*/  @!P2 STG.E desc[UR6][R2.64+0x780], R44 ;  /* 0x0007802c0200a986 */ /* 0x0001e8000c101906 */
[----:B------:R0:W-:Y:S02]  /*23f0*/  @!P1 STG.E desc[UR6][R2.64+0x800], R46 ;  /* 0x0008002e02009986 */ /* 0x0001e4000c101906 */
.L_x_25:
[----:B------:R-:W-:Y:S05]  /*2400*/  @P0 BRA `(.L_x_26) ;  /* 0x0000000000480947 */ /* 0x000fea0003800000 */
[----:B------:R3:W5:Y:S04]  /*2410*/  LDG.E R5, desc[UR6][R6.64] ;  /* 0x0000000606057981 */ /* 0x000768000c1e1900 */
[----:B------:R3:W5:Y:S04]  /*2420*/  LDG.E R11, desc[UR6][R6.64+0x80] ;  /* 0x00008006060b7981 */ /* 0x000768000c1e1900 */
[----:B------:R3:W5:Y:S04]  /*2430*/  LDG.E R13, desc[UR6][R6.64+0x100] ;  /* 0x00010006060d7981 */ /* 0x000768000c1e1900 */
[----:B-1----:R3:W5:Y:S04]  /*2440*/  LDG.E R15, desc[UR6][R6.64+0x180] ;  /* 0x00018006060f7981 */ /* 0x002768000c1e1900 */
[----:B------:R3:W5:Y:S04]  /*2450*/  LDG.E R17, desc[UR6][R6.64+0x200] ;  /* 0x0002000606117981 */ /* 0x000768000c1e1900 */
[----:B------:R3:W5:Y:S04]  /*2460*/  LDG.E R19, desc[UR6][R6.64+0x280] ;  /* 0x0002800606137981 */ /* 0x000768000c1e1900 */
[----:B------:R3:W5:Y:S04]  /*2470*/  LDG.E R21, desc[UR6][R6.64+0x300] ;  /* 0x0003000606157981 */ /* 0x000768000c1e1900 */
[----:B------:R3:W5:Y:S04]  /*2480*/  LDG.E R23, desc[UR6][R6.64+0x380] ;  /* 0x0003800606177981 */ /* 0x000768000c1e1900 */
[----:B------:R3:W5:Y:S04]  /*2490*/  LDG.E R25, desc[UR6][R6.64+0x400] ;  /* 0x0004000606197981 */ /* 0x000768000c1e1900 */
[----:B------:R3:W5:Y:S04]  /*24a0*/  LDG.E R27, desc[UR6][R6.64+0x480] ;  /* 0x00048006061b7981 */ /* 0x000768000c1e1900 */
[----:B------:R3:W5:Y:S04]  /*24b0*/  LDG.E R29, desc[UR6][R6.64+0x500] ;  /* 0x00050006061d7981 */ /* 0x000768000c1e1900 */
[----:B0-2---:R3:W5:Y:S04]  /*24c0*/  LDG.E R31, desc[UR6][R6.64+0x580] ;  /* 0x00058006061f7981 */ /* 0x005768000c1e1900 */
[----:B------:R3:W5:Y:S04]  /*24d0*/  LDG.E R33, desc[UR6][R6.64+0x600] ;  /* 0x0006000606217981 */ /* 0x000768000c1e1900 */
[----:B------:R3:W5:Y:S04]  /*24e0*/  LDG.E R35, desc[UR6][R6.64+0x680] ;  /* 0x0006800606237981 */ /* 0x000768000c1e1900 */
[----:B------:R3:W5:Y:S04]  /*24f0*/  LDG.E R37, desc[UR6][R6.64+0x700] ;  /* 0x0007000606257981 */ /* 0x000768000c1e1900 */
[----:B------:R3:W5:Y:S04]  /*2500*/  LDG.E R39, desc[UR6][R6.64+0x780] ;  /* 0x0007800606277981 */ /* 0x000768000c1e1900 */
[----:B------:R3:W5:Y:S01]  /*2510*/  LDG.E R41, desc[UR6][R6.64+0x800] ;  /* 0x0008000606297981 */ /* 0x000762000c1e1900 */
[----:B------:R-:W-:Y:S05]  /*2520*/  BRA `(.L_x_27) ;  /* 0x0000000000cc7947 */ /* 0x000fea0003800000 */
.L_x_26:
[----:B0-2---:R-:W-:Y:S02]  /*2530*/  IMAD.IADD R3, R4, 0x1, -R5 ;  /* 0x0000000104037824 */ /* 0x005fe400078e0a05 */
[C---:B------:R-:W-:Y:S02]  /*2540*/  VIADD R2, R8.reuse, 0x20 ;  /* 0x0000002008027836 */ /* 0x040fe40000000000 */
[C---:B------:R-:W-:Y:S01]  /*2550*/  VIADD R10, R8.reuse, 0x40 ;  /* 0x00000040080a7836 */ /* 0x040fe20000000000 */
[CC--:B------:R-:W-:Y:S01]  /*2560*/  ISETP.GE.AND P5, PT, R8.reuse, R3.reuse, PT ;  /* 0x000000030800720c */ /* 0x0c0fe20003fa6270 */
[----:B------:R-:W-:Y:S01]  /*2570*/  VIADD R12, R8, 0x80 ;  /* 0x00000080080c7836 */ /* 0x000fe20000000000 */
[-C--:B------:R-:W-:Y:S01]  /*2580*/  ISETP.GE.AND P4, PT, R2, R3.reuse, PT ;  /* 0x000000030200720c */ /* 0x080fe20003f86270 */
[----:B------:R-:W-:Y:S01]  /*2590*/  VIADD R2, R8, 0x60 ;  /* 0x0000006008027836 */ /* 0x000fe20000000000 */
[-C--:B------:R-:W-:Y:S01]  /*25a0*/  ISETP.GE.AND P3, PT, R10, R3.reuse, PT ;  /* 0x000000030a00720c */ /* 0x080fe20003f66270 */
[----:B------:R-:W-:Y:S01]  /*25b0*/  VIADD R10, R8, 0xa0 ;  /* 0x000000a0080a7836 */ /* 0x000fe20000000000 */
[----:B------:R-:W-:-:S02]  /*25c0*/  ISETP.GE.AND P1, PT, R12, R3, PT ;  /* 0x000000030c00720c */ /* 0x000fc40003f26270 */
[-C--:B------:R-:W-:Y:S01]  /*25d0*/  ISETP.GE.AND P2, PT, R2, R3.reuse, PT ;  /* 0x000000030200720c */ /* 0x080fe20003f46270 */
[----:B------:R-:W-:Y:S01]  /*25e0*/  VIADD R2, R8, 0xc0 ;  /* 0x000000c008027836 */ /* 0x000fe20000000000 */
[-C--:B------:R-:W-:Y:S01]  /*25f0*/  ISETP.GE.AND P6, PT, R10, R3.reuse, PT ;  /* 0x000000030a00720c */ /* 0x080fe20003fc6270 */
[----:B------:R-:W-:Y:S02]  /*2600*/  VIADD R10, R8, 0xe0 ;  /* 0x000000e0080a7836 */ /* 0x000fe40000000000 */
[----:B------:R0:W5:Y:S01]  /*2610*/  @!P5 LDG.E R5, desc[UR6][R6.64] ;  /* 0x000000060605d981 */ /* 0x000162000c1e1900 */
[-C--:B------:R-:W-:Y:S01]  /*2620*/  ISETP.GE.AND P5, PT, R2, R3.reuse, PT ;  /* 0x000000030200720c */ /* 0x080fe20003fa6270 */
[----:B------:R-:W-:Y:S02]  /*2630*/  VIADD R2, R8, 0x100 ;  /* 0x0000010008027836 */ /* 0x000fe40000000000 */
[----:B------:R0:W5:Y:S01]  /*2640*/  @!P4 LDG.E R11, desc[UR6][R6.64+0x80] ;  /* 0x00008006060bc981 */ /* 0x000162000c1e1900 */
[----:B------:R-:W-:Y:S01]  /*2650*/  ISETP.GE.AND P4, PT, R10, R3, PT ;  /* 0x000000030a00720c */ /* 0x000fe20003f86270 */
[----:B------:R-:W-:-:S02]  /*2660*/  VIADD R10, R8, 0x120 ;  /* 0x00000120080a7836 */ /* 0x000fc40000000000 */
[----:B------:R0:W5:Y:S01]  /*2670*/  @!P3 LDG.E R13, desc[UR6][R6.64+0x100] ;  /* 0x00010006060db981 */ /* 0x000162000c1e1900 */
[-C--:B------:R-:W-:Y:S01]  /*2680*/  ISETP.GE.AND P3, PT, R2, R3.reuse, PT ;  /* 0x000000030200720c */ /* 0x080fe20003f66270 */
[----:B------:R-:W-:Y:S02]  /*2690*/  VIADD R2, R8, 0x140 ;  /* 0x0000014008027836 */ /* 0x000fe40000000000 */
[----:B-1----:R0:W5:Y:S01]  /*26a0*/  @!P2 LDG.E R15, desc[UR6][R6.64+0x180] ;  /* 0x00018006060fa981 */ /* 0x002162000c1e1900 */
        /* <DEDUP_REMOVED lines=18> */
[----:B------:R-:W-:-:S03]  /*27d0*/  ISETP.GE.AND P2, PT, R10, R3, PT ;  /* 0x000000030a00720c */ /* 0x000fc60003f46270 */
[----:B------:R0:W5:Y:S01]  /*27e0*/  @!P1 LDG.E R29, desc[UR6][R6.64+0x500] ;  /* 0x00050006061d9981 */ /* 0x000162000c1e1900 */
[----:B------:R-:W-:-:S03]  /*27f0*/  ISETP.GE.AND P1, PT, R2, R3, PT ;  /* 0x000000030200720c */ /* 0x000fc60003f26270 */
[----:B------:R0:W5:Y:S04]  /*2800*/  @!P6 LDG.E R31, desc[UR6][R6.64+0x580] ;  /* 0x00058006061fe981 */ /* 0x000168000c1e1900 */
[----:B------:R0:W5:Y:S04]  /*2810*/  @!P5 LDG.E R33, desc[UR6][R6.64+0x600] ;  /* 0x000600060621d981 */ /* 0x000168000c1e1900 */
[----:B------:R0:W5:Y:S04]  /*2820*/  @!P4 LDG.E R35, desc[UR6][R6.64+0x680] ;  /* 0x000680060623c981 */ /* 0x000168000c1e1900 */
[----:B------:R0:W5:Y:S04]  /*2830*/  @!P3 LDG.E R37, desc[UR6][R6.64+0x700] ;  /* 0x000700060625b981 */ /* 0x000168000c1e1900 */
[----:B------:R0:W5:Y:S04]  /*2840*/  @!P2 LDG.E R39, desc[UR6][R6.64+0x780] ;  /* 0x000780060627a981 */ /* 0x000168000c1e1900 */
[----:B------:R0:W5:Y:S02]  /*2850*/  @!P1 LDG.E R41, desc[UR6][R6.64+0x800] ;  /* 0x0008000606299981 */ /* 0x000164000c1e1900 */
.L_x_27:
[----:B------:R-:W-:Y:S05]  /*2860*/  @P0 BRA `(.L_x_28) ;  /* 0x0000000000540947 */ /* 0x000fea0003800000 */
[----:B------:R-:W1:Y:S02]  /*2870*/  LDCU.64 UR4, c[0x0][0x3b0] ;  /* 0x00007600ff0477ac */ /* 0x000e640008000a00 */
[----:B-1----:R-:W-:-:S04]  /*2880*/  LEA R2, P0, R0, UR4, 0x2 ;  /* 0x0000000400027c11 */ /* 0x002fc8000f8010ff */
[----:B------:R-:W-:-:S05]  /*2890*/  LEA.HI.X R3, R0, UR5, R9, 0x2, P0 ;  /* 0x0000000500037c11 */ /* 0x000fca00080f1409 */
[----:B-----5:R-:W-:Y:S04]  /*28a0*/  STG.E desc[UR6][R2.64], R5 ;  /* 0x0000000502007986 */ /* 0x020fe8000c101906 */
[----:B------:R-:W-:Y:S04]  /*28b0*/  STG.E desc[UR6][R2.64+0x80], R11 ;  /* 0x0000800b02007986 */ /* 0x000fe8000c101906 */
        /* <DEDUP_REMOVED lines=14> */
[----:B------:R-:W-:Y:S01]  /*29a0*/  STG.E desc[UR6][R2.64+0x800], R41 ;  /* 0x0008002902007986 */ /* 0x000fe2000c101906 */
[----:B------:R-:W-:Y:S05]  /*29b0*/  EXIT ;  /* 0x000000000000794d */ /* 0x000fea0003800000 */
.L_x_28:
[----:B------:R-:W1:Y:S01]  /*29c0*/  LDCU.64 UR4, c[0x0][0x3b0] ;  /* 0x00007600ff0477ac */ /* 0x000e620008000a00 */
[----:B------:R-:W-:Y:S02]  /*29d0*/  IMAD R45, R45, -0x1980, R4 ;  /* 0xffffe6802d2d7824 */ /* 0x000fe400078e0204 */
[C---:B------:R-:W-:Y:S02]  /*29e0*/  VIADD R2, R8.reuse, 0x20 ;  /* 0x0000002008027836 */ /* 0x040fe40000000000 */
[C---:B------:R-:W-:Y:S01]  /*29f0*/  VIADD R4, R8.reuse, 0x40 ;  /* 0x0000004008047836 */ /* 0x040fe20000000000 */
[CC--:B------:R-:W-:Y:S01]  /*2a00*/  ISETP.GE.AND P3, PT, R8.reuse, R45.reuse, PT ;  /* 0x0000002d0800720c */ /* 0x0c0fe20003f66270 */
[----:B0--3--:R-:W-:Y:S01]  /*2a10*/  VIADD R6, R8, 0x60 ;  /* 0x0000006008067836 */ /* 0x009fe20000000000 */
[-C--:B------:R-:W-:Y:S01]  /*2a20*/  ISETP.GE.AND P2, PT, R2, R45.reuse, PT ;  /* 0x0000002d0200720c */ /* 0x080fe20003f46270 */
[----:B------:R-:W-:Y:S01]  /*2a30*/  VIADD R10, R8, 0xc0 ;  /* 0x000000c0080a7836 */ /* 0x000fe20000000000 */
[-C--:B------:R-:W-:Y:S01]  /*2a40*/  ISETP.GE.AND P1, PT, R4, R45.reuse, PT ;  /* 0x0000002d0400720c */ /* 0x080fe20003f26270 */
[----:B------:R-:W-:Y:S01]  /*2a50*/  VIADD R4, R8, 0x80 ;  /* 0x0000008008047836 */ /* 0x000fe20000000000 */
[----:B------:R-:W-:Y:S01]  /*2a60*/  ISETP.GE.AND P0, PT, R6, R45, PT ;  /* 0x0000002d0600720c */ /* 0x000fe20003f06270 */
[----:B------:R-:W-:-:S03]  /*2a70*/  VIADD R6, R8, 0xa0 ;  /* 0x000000a008067836 */ /* 0x000fc60000000000 */
[-C--:B------:R-:W-:Y:S01]  /*2a80*/  ISETP.GE.AND P6, PT, R4, R45.reuse, PT ;  /* 0x0000002d0400720c */ /* 0x080fe20003fc6270 */
[----:B------:R-:W-:Y:S01]  /*2a90*/  VIADD R4, R8, 0x100 ;  /* 0x0000010008047836 */ /* 0x000fe20000000000 */
[----:B-1----:R-:W-:Y:S02]  /*2aa0*/  LEA R2, P4, R0, UR4, 0x2 ;  /* 0x0000000400027c11 */ /* 0x002fe4000f8810ff */
[-C--:B------:R-:W-:Y:S02]  /*2ab0*/  ISETP.GE.AND P5, PT, R6, R45.reuse, PT ;  /* 0x0000002d0600720c */ /* 0x080fe40003fa6270 */
[----:B------:R-:W-:Y:S01]  /*2ac0*/  LEA.HI.X R3, R0, UR5, R9, 0x2, P4 ;  /* 0x0000000500037c11 */ /* 0x000fe2000a0f1409 */
[----:B------:R-:W-:Y:S01]  /*2ad0*/  VIADD R0, R8, 0xe0 ;  /* 0x000000e008007836 */ /* 0x000fe20000000000 */
[----:B------:R-:W-:-:S03]  /*2ae0*/  ISETP.GE.AND P4, PT, R10, R45, PT ;  /* 0x0000002d0a00720c */ /* 0x000fc60003f86270 */
[----:B-----5:R0:W-:Y:S01]  /*2af0*/  @!P3 STG.E desc[UR6][R2.64], R5 ;  /* 0x000000050200b986 */ /* 0x0201e2000c101906 */
        /* <DEDUP_REMOVED lines=19> */
[C---:B------:R-:W-:Y:S02]  /*2c30*/  VIADD R0, R8.reuse, 0x1e0 ;  /* 0x000001e008007836 */ /* 0x040fe40000000000 */
[----:B------:R-:W-:Y:S01]  /*2c40*/  VIADD R8, R8, 0x200 ;  /* 0x0000020008087836 */ /* 0x000fe20000000000 */
[----:B------:R0:W-:Y:S01]  /*2c50*/  @!P3 STG.E desc[UR6][R2.64+0x380], R23 ;  /* 0x000380170200b986 */ /* 0x0001e2000c101906 */
[----:B------:R-:W-:-:S03]  /*2c60*/  ISETP.GE.AND P3, PT, R4, R45, PT ;  /* 0x0000002d0400720c */ /* 0x000fc60003f66270 */
        /* <DEDUP_REMOVED lines=9> */
[----:B------:R0:W-:Y:S01]  /*2d00*/  @!P2 STG.E desc[UR6][R2.64+0x780], R39 ;  /* 0x000780270200a986 */ /* 0x0001e2000c101906 */
[----:B------:R-:W-:Y:S05]  /*2d10*/  @P1 EXIT ;  /* 0x000000000000194d */ /* 0x000fea0003800000 */
[----:B------:R-:W-:Y:S01]  /*2d20*/  STG.E desc[UR6][R2.64+0x800], R41 ;  /* 0x0008002902007986 */ /* 0x000fe2000c101906 */
[----:B------:R-:W-:Y:S05]  /*2d30*/  EXIT ;  /* 0x000000000000794d */ /* 0x000fea0003800000 */
.L_x_14:
[----:B------:R-:W-:Y:S01]  /*2d40*/  IMAD.MOV.U32 R2, RZ, RZ, RZ ;  /* 0x000000ffff027224 */ /* 0x000fe200078e00ff */
[C---:B------:R-:W-:Y:S01]  /*2d50*/  ISETP.GT.U32.AND P0, PT, R3.reuse, 0x1f, PT ;  /* 0x0000001f0300780c */ /* 0x040fe20003f04070 */
[----:B------:R-:W-:Y:S05]  /*2d60*/  WARPSYNC.ALL ;  /* 0x0000000000007948 */ /* 0x000fea0003800000 */
[----:B------:R-:W-:-:S04]  /*2d70*/  IMAD.HI.U32 R20, R3, 0x15555556, R2 ;  /* 0x1555555603147827 */ /* 0x000fc800078e0002 */
[----:B------:R-:W-:-:S05]  /*2d80*/  IMAD R21, R20, 0x4, R9 ;  /* 0x0000000414157824 */ /* 0x000fca00078e0209 */
[----:B------:R0:W-:Y:S01]  /*2d90*/  STS [R21+0x3410], R0 ;  /* 0x0034100015007388 */ /* 0x0001e20000000800 */
[----:B------:R-:W-:Y:S06]  /*2da0*/  BAR.SYNC.DEFER_BLOCKING 0x0 ;  /* 0x0000000000007b1d */ /* 0x000fec0000010000 */
[----:B------:R-:W-:Y:S05]  /*2db0*/  @P0 BRA `(.L_x_29) ;  /* 0x0000000000dc0947 */ /* 0x000fea0003800000 */
[----:B------:R-:W-:Y:S01]  /*2dc0*/  IMAD R20, R3, 0x34, R9 ;  /* 0x0000003403147824 */ /* 0x000fe200078e0209 */
[----:B------:R-:W-:-:S04]  /*2dd0*/  UMOV UR8, 0xffffffff ;  /* 0xffffffff00087882 */ /* 0x000fc80000000000 */
[----:B------:R-:W-:Y:S04]  /*2de0*/  LDS R28, [R20+0x3410] ;  /* 0x00341000141c7984 */ /* 0x000fe80000000800 */
[----:B------:R-:W-:Y:S04]  /*2df0*/  LDS R31, [R20+0x3414] ;  /* 0x00341400141f7984 */ /* 0x000fe80000000800 */
[----:B------:R-:W1:Y:S04]  /*2e00*/  LDS R30, [R20+0x3418] ;  /* 0x00341800141e7984 */ /* 0x000e680000000800 */
[----:B------:R-:W-:Y:S04]  /*2e10*/  LDS R32, [R20+0x341c] ;  /* 0x00341c0014207984 */ /* 0x000fe80000000800 */
[----:B------:R-:W2:Y:S04]  /*2e20*/  LDS R33, [R20+0x3420] ;  /* 0x0034200014217984 */ /* 0x000ea80000000800 */
[----:B------:R-:W-:Y:S04]  /*2e30*/  LDS R34, [R20+0x3424] ;  /* 0x0034240014227984 */ /* 0x000fe80000000800 */
[----:B------:R-:W3:Y:S04]  /*2e40*/  LDS R35, [R20+0x3428] ;  /* 0x0034280014237984 */ /* 0x000ee80000000800 */
[----:B------:R-:W-:Y:S04]  /*2e50*/  LDS R36, [R20+0x342c] ;  /* 0x00342c0014247984 */ /* 0x000fe80000000800 */
[----:B------:R-:W4:Y:S04]  /*2e60*/  LDS R37, [R20+0x3430] ;  /* 0x0034300014257984 */ /* 0x000f280000000800 */
[----:B------:R-:W-:Y:S04]  /*2e70*/  LDS R38, [R20+0x3434] ;  /* 0x0034340014267984 */ /* 0x000fe80000000800 */
[----:B------:R-:W5:Y:S04]  /*2e80*/  LDS R39, [R20+0x3438] ;  /* 0x0034380014277984 */ /* 0x000f680000000800 */
[----:B------:R-:W0:Y:S01]  /*2e90*/  LDS R40, [R20+0x343c] ;  /* 0x00343c0014287984 */ /* 0x000e220000000800 */
[----:B-1----:R-:W-:-:S04]  /*2ea0*/  IADD3 R41, PT, PT, R30, R31, R28 ;  /* 0x0000001f1e297210 */ /* 0x002fc80007ffe01c */
[----:B--2---:R-:W-:-:S04]  /*2eb0*/  IADD3 R41, PT, PT, R33, R41, R32 ;  /* 0x0000002921297210 */ /* 0x004fc80007ffe020 */
[----:B---3--:R-:W-:-:S04]  /*2ec0*/  IADD3 R41, PT, PT, R35, R41, R34 ;  /* 0x0000002923297210 */ /* 0x008fc80007ffe022 */
[----:B----4-:R-:W-:-:S04]  /*2ed0*/  IADD3 R41, PT, PT, R37, R41, R36 ;  /* 0x0000002925297210 */ /* 0x010fc80007ffe024 */
[----:B-----5:R-:W-:-:S05]  /*2ee0*/  IADD3 R41, PT, PT, R39, R41, R38 ;  /* 0x0000002927297210 */ /* 0x020fca0007ffe026 */
[----:B0-----:R-:W-:Y:S01]  /*2ef0*/  IMAD.IADD R40, R40, 0x1, R41 ;  /* 0x0000000128287824 */ /* 0x001fe200078e0229 */
[----:B------:R-:W-:Y:S06]  /*2f00*/  BRA.DIV UR8, `(.L_x_30) ;  /* 0x0000008608447947 */ /* 0x000fec000b800000 */
[----:B------:R-:W0:Y:S02]  /*2f10*/  SHFL.UP P0, R41, R40, 0x1, RZ ;  /* 0x0420000028297989 */ /* 0x000e2400000000ff */
[----:B0-----:R-:W-:-:S05]  /*2f20*/  @P0 IMAD.IADD R41, R40, 0x1, R41 ;  /* 0x0000000128290824 */ /* 0x001fca00078e0229 */
[----:B------:R-:W0:Y:S02]  /*2f30*/  SHFL.UP P0, R42, R41, 0x2, RZ ;  /* 0x04400000292a7989 */ /* 0x000e2400000000ff */
[----:B0-----:R-:W-:-:S05]  /*2f40*/  @P0 IMAD.IADD R42, R41, 0x1, R42 ;  /* 0x00000001292a0824 */ /* 0x001fca00078e022a */
[----:B------:R-:W0:Y:S02]  /*2f50*/  SHFL.UP P0, R43, R42, 0x4, RZ ;  /* 0x048000002a2b7989 */ /* 0x000e2400000000ff */
[----:B0-----:R-:W-:-:S05]  /*2f60*/  @P0 IMAD.IADD R43, R42, 0x1, R43 ;  /* 0x000000012a2b0824 */ /* 0x001fca00078e022b */
[----:B------:R-:W0:Y:S02]  /*2f70*/  SHFL.UP P0, R44, R43, 0x8, RZ ;  /* 0x050000002b2c7989 */ /* 0x000e2400000000ff */
[----:B0-----:R-:W-:-:S05]  /*2f80*/  @P0 IMAD.IADD R44, R43, 0x1, R44 ;  /* 0x000000012b2c0824 */ /* 0x001fca00078e022c */
[----:B------:R0:W1:Y:S02]  /*2f90*/  SHFL.UP P0, R47, R44, 0x10, RZ ;  /* 0x060000002c2f7989 */ /* 0x00006400000000ff */
.L_x_120:
[----:B-1----:R-:W-:-:S04]  /*2fa0*/  @P0 IMAD.IADD R47, R44, 0x1, R47 ;  /* 0x000000012c2f0824 */ /* 0x002fc800078e022f */
[----:B------:R-:W-:-:S04]  /*2fb0*/  IMAD.IADD R47, R47, 0x1, -R40 ;  /* 0x000000012f2f7824 */ /* 0x000fc800078e0a28 */
[----:B------:R-:W-:Y:S01]  /*2fc0*/  IMAD.IADD R28, R28, 0x1, R47 ;  /* 0x000000011c1c7824 */ /* 0x000fe200078e022f */
[----:B------:R1:W-:Y:S03]  /*2fd0*/  STS [R20+0x3410], R47 ;  /* 0x0034102f14007388 */ /* 0x0003e60000000800 */
        /* <DEDUP_REMOVED lines=19> */
[----:B------:R1:W-:Y:S04]  /*3110*/  STS [R20+0x3438], R38 ;  /* 0x0034382614007388 */ /* 0x0003e80000000800 */
[----:B------:R1:W-:Y:S02]  /*3120*/  STS [R20+0x343c], R39 ;  /* 0x00343c2714007388 */ /* 0x0003e40000000800 */
.L_x_29:
[----:B------:R-:W-:Y:S05]  /*3130*/  WARPSYNC.ALL ;  /* 0x0000000000007948 */ /* 0x000fea0003800000 */
[----:B------:R-:W-:Y:S01]  /*3140*/  BAR.SYNC.DEFER_BLOCKING 0x0 ;  /* 0x0000000000007b1d */ /* 0x000fe20000010000 */
[----:B------:R-:W-:Y:S02]  /*3150*/  ISETP.NE.AND P1, PT, R52, RZ, PT ;  /* 0x000000ff3400720c */ /* 0x000fe40003f25270 */
[----:B------:R-:W-:-:S03]  /*3160*/  ISETP.NE.AND P0, PT, R29, 0x7fffffff, PT ;  /* 0x7fffffff1d00780c */ /* 0x000fc60003f05270 */
[----:B------:R-:W-:Y:S01]  /*3170*/  BSSY.RECONVERGENT B0, `(.L_x_31) ;  /* 0x000002a000007945 */ /* 0x000fe20003800200 */
[----:B-1----:R-:W-:-:S04]  /*3180*/  SEL R20, R29, 0x80000000, P0 ;  /* 0x800000001d147807 */ /* 0x002fc80000000000 */
[----:B------:R-:W-:-:S04]  /*3190*/  SHF.R.U32.HI R20, RZ, UR5, R20 ;  /* 0x00000005ff147c19 */ /* 0x000fc80008011614 */
[----:B------:R-:W-:Y:S01]  /*31a0*/  LOP3.LUT R31, R20, UR4, RZ, 0x30, !PT ;  /* 0x00000004141f7c12 */ /* 0x000fe2000f8e30ff */
[----:B0-----:R-:W0:Y:S01]  /*31b0*/  LDS R21, [R21+0x3410] ;  /* 0x0034100015157984 */ /* 0x001e220000000800 */
[----:B------:R-:W-:Y:S05]  /*31c0*/  @P1 BRA `(.L_x_32) ;  /* 0x0000000000901947 */ /* 0x000fea0003800000 */
[----:B------:R-:W0:Y:S04]  /*31d0*/  LDS R20, [R50] ;  /* 0x0000000032147984 */ /* 0x000e280000000800 */
        /* <DEDUP_REMOVED lines=8> */
[----:B------:R-:W5:Y:S04]  /*3260*/  LDS R44, [R50+0x2400] ;  /* 0x00240000322c7984 */ /* 0x000f680000000800 */
[----:B------:R-:W5:Y:S01]  /*3270*/  LDS R46, [R50+0x2800] ;  /* 0x00280000322e7984 */ /* 0x000f620000000800 */
[----:B0-----:R-:W-:-:S03]  /*3280*/  IMAD.IADD R33, R21, 0x1, R20 ;  /* 0x0000000115217824 */ /* 0x001fc600078e0214 */
[----:B------:R-:W0:Y:S01]  /*3290*/  LDS R48, [R50+0x2c00] ;  /* 0x002c000032307984 */ /* 0x000e220000000800 */
[----:B-1----:R-:W-:-:S03]  /*32a0*/  IMAD.IADD R35, R21, 0x1, R28 ;  /* 0x0000000115237824 */ /* 0x002fc600078e021c */
[----:B------:R1:W-:Y:S01]  /*32b0*/  STS [R50], R33 ;  /* 0x0000002132007388 */ /* 0x0003e20000000800 */
[----:B--2---:R-:W-:-:S03]  /*32c0*/  IMAD.IADD R37, R21, 0x1, R30 ;  /* 0x0000000115257824 */ /* 0x004fc600078e021e */
[----:B------:R2:W-:Y:S01]  /*32d0*/  STS [R50+0x400], R35 ;  /* 0x0004002332007388 */ /* 0x0005e20000000800 */
[C---:B---3--:R-:W-:Y:S02]  /*32e0*/  IMAD.IADD R39, R21.reuse, 0x1, R32 ;  /* 0x0000000115277824 */ /* 0x048fe400078e0220 */
[C---:B----4-:R-:W-:Y:S01]  /*32f0*/  IMAD.IADD R41, R21.reuse, 0x1, R34 ;  /* 0x0000000115297824 */ /* 0x050fe200078e0222 */
[----:B------:R3:W-:Y:S01]  /*3300*/  STS [R50+0x800], R37 ;  /* 0x0008002532007388 */ /* 0x0007e20000000800 */
[----:B-----5:R-:W-:-:S03]  /*3310*/  IMAD.IADD R43, R21, 0x1, R36 ;  /* 0x00000001152b7824 */ /* 0x020fc600078e0224 */
[----:B------:R3:W-:Y:S01]  /*3320*/  STS [R50+0xc00], R39 ;  /* 0x000c002732007388 */ /* 0x0007e20000000800 */
[----:B------:R-:W-:-:S03]  /*3330*/  IMAD.IADD R47, R21, 0x1, R38 ;  /* 0x00000001152f7824 */ /* 0x000fc600078e0226 */
[----:B------:R3:W-:Y:S01]  /*3340*/  STS [R50+0x1000], R41 ;  /* 0x0010002932007388 */ /* 0x0007e20000000800 */
[----:B-1----:R-:W-:-:S03]  /*3350*/  IMAD.IADD R33, R21, 0x1, R40 ;  /* 0x0000000115217824 */ /* 0x002fc600078e0228 */
[----:B------:R3:W-:Y:S01]  /*3360*/  STS [R50+0x1400], R43 ;  /* 0x0014002b32007388 */ /* 0x0007e20000000800 */
[----:B--2---:R-:W-:-:S03]  /*3370*/  IMAD.IADD R35, R21, 0x1, R42 ;  /* 0x0000000115237824 */ /* 0x004fc600078e022a */
[----:B------:R3:W-:Y:S01]  /*3380*/  STS [R50+0x1800], R47 ;  /* 0x0018002f32007388 */ /* 0x0007e20000000800 */
[----:B------:R-:W-:-:S03]  /*3390*/  IMAD.IADD R49, R21, 0x1, R44 ;  /* 0x0000000115317824 */ /* 0x000fc600078e022c */
[----:B------:R3:W-:Y:S01]  /*33a0*/  STS [R50+0x1c00], R33 ;  /* 0x001c002132007388 */ /* 0x0007e20000000800 */
[----:B------:R-:W-:-:S03]  /*33b0*/  IMAD.IADD R51, R21, 0x1, R46 ;  /* 0x0000000115337824 */ /* 0x000fc600078e022e */
[----:B------:R3:W-:Y:S01]  /*33c0*/  STS [R50+0x2000], R35 ;  /* 0x0020002332007388 */ /* 0x0007e20000000800 */
[----:B0-----:R-:W-:-:S03]  /*33d0*/  IMAD.IADD R53, R21, 0x1, R48 ;  /* 0x0000000115357824 */ /* 0x001fc600078e0230 */
[----:B------:R3:W-:Y:S04]  /*33e0*/  STS [R50+0x2400], R49 ;  /* 0x0024003132007388 */ /* 0x0007e80000000800 */
[----:B------:R3:W-:Y:S04]  /*33f0*/  STS [R50+0x2800], R51 ;  /* 0x0028003332007388 */ /* 0x0007e80000000800 */
[----:B------:R3:W-:Y:S02]  /*3400*/  STS [R50+0x2c00], R53 ;  /* 0x002c003532007388 */ /* 0x0007e40000000800 */
.L_x_32:
[----:B------:R-:W-:Y:S05]  /*3410*/  BSYNC.RECONVERGENT B0 ;  /* 0x0000000000007941 */ /* 0x000fea0003800200 */
.L_x_31:
[----:B------:R-:W-:Y:S01]  /*3420*/  BAR.SYNC.DEFER_BLOCKING 0x0 ;  /* 0x0000000000007b1d */ /* 0x000fe20000010000 */
[----:B------:R-:W-:Y:S01]  /*3430*/  R2P PR, R31, 0x7f ;  /* 0x0000007f1f007804 */ /* 0x000fe20000000000 */
[----:B------:R-:W-:-:S04]  /*3440*/  IMAD.MOV.U32 R46, RZ, RZ, RZ ;  /* 0x000000ffff2e7224 */ /* 0x000fc800078e00ff */
[----:B------:R-:W-:Y:S01]  /*3450*/  BSSY.RECONVERGENT B0, `(.L_x_33) ;  /* 0x0000025000007945 */ /* 0x000fe20003800200 */
[----:B------:R-:W1:Y:S07]  /*3460*/  S2R R48, SR_LEMASK ;  /* 0x0000000000307919 */ /* 0x000e6e0000003a00 */
[----:B------:R-:W-:Y:S02]  /*3470*/  VOTE.ANY R20, PT, P0 ;  /* 0x0000000000147806 */ /* 0x000fe400000e0100 */
[----:B---3--:R-:W-:-:S02]  /*3480*/  VOTE.ANY R33, PT, P1 ;  /* 0x0000000000217806 */ /* 0x008fc400008e0100 */
[----:B------:R-:W-:Y:S02]  /*3490*/  @!P0 LOP3.LUT R20, RZ, R20, RZ, 0x33, !PT ;  /* 0x00000014ff148212 */ /* 0x000fe400078e33ff */
[----:B------:R-:W-:Y:S02]  /*34a0*/  VOTE.ANY R35, PT, P2 ;  /* 0x0000000000237806 */ /* 0x000fe400010e0100 */
[----:B------:R-:W-:Y:S02]  /*34b0*/  @!P1 LOP3.LUT R33, RZ, R33, RZ, 0x33, !PT ;  /* 0x00000021ff219212 */ /* 0x000fe400078e33ff */
[----:B------:R-:W-:Y:S02]  /*34c0*/  VOTE.ANY R37, PT, P3 ;  /* 0x0000000000257806 */ /* 0x000fe400018e0100 */
[----:B------:R-:W-:Y:S02]  /*34d0*/  @!P2 LOP3.LUT R35, RZ, R35, RZ, 0x33, !PT ;  /* 0x00000023ff23a212 */ /* 0x000fe400078e33ff */
[----:B------:R-:W-:-:S02]  /*34e0*/  LOP3.LUT R20, R33, R20, RZ, 0xc0, !PT ;  /* 0x0000001421147212 */ /* 0x000fc400078ec0ff */
[----:B------:R-:W-:Y:S02]  /*34f0*/  @!P3 LOP3.LUT R37, RZ, R37, RZ, 0x33, !PT ;  /* 0x00000025ff25b212 */ /* 0x000fe400078e33ff */
[----:B------:R-:W-:Y:S02]  /*3500*/  LOP3.LUT R20, R35, R20, RZ, 0xc0, !PT ;  /* 0x0000001423147212 */ /* 0x000fe400078ec0ff */
[----:B------:R-:W-:Y:S02]  /*3510*/  VOTE.ANY R33, PT, P4 ;  /* 0x0000000000217806 */ /* 0x000fe400020e0100 */
[----:B------:R-:W-:Y:S02]  /*3520*/  LOP3.LUT P0, RZ, R31, 0x80, RZ, 0xc0, !PT ;  /* 0x000000801fff7812 */ /* 0x000fe4000780c0ff */
[----:B------:R-:W-:Y:S02]  /*3530*/  LOP3.LUT R20, R37, R20, RZ, 0xc0, !PT ;  /* 0x0000001425147212 */ /* 0x000fe400078ec0ff */
[----:B------:R-:W-:-:S02]  /*3540*/  VOTE.ANY R35, PT, P5 ;  /* 0x0000000000237806 */ /* 0x000fc400028e0100 */
[----:B------:R-:W-:Y:S02]  /*3550*/  @!P4 LOP3.LUT R33, RZ, R33, RZ, 0x33, !PT ;  /* 0x00000021ff21c212 */ /* 0x000fe400078e33ff */
[----:B------:R-:W-:Y:S02]  /*3560*/  @!P5 LOP3.LUT R35, RZ, R35, RZ, 0x33, !PT ;  /* 0x00000023ff23d212 */ /* 0x000fe400078e33ff */
[----:B------:R-:W-:Y:S02]  /*3570*/  LOP3.LUT R20, R33, R20, RZ, 0xc0, !PT ;  /* 0x0000001421147212 */ /* 0x000fe400078ec0ff */
[----:B------:R-:W-:Y:S02]  /*3580*/  VOTE.ANY R33, PT, P6 ;  /* 0x0000000000217806 */ /* 0x000fe400030e0100 */
[----:B------:R-:W-:Y:S02]  /*3590*/  LOP3.LUT R20, R35, R20, RZ, 0xc0, !PT ;  /* 0x0000001423147212 */ /* 0x000fe400078ec0ff */
[----:B------:R-:W-:-:S02]  /*35a0*/  VOTE.ANY R35, PT, P0 ;  /* 0x0000000000237806 */ /* 0x000fc400000e0100 */
[----:B------:R-:W-:Y:S02]  /*35b0*/  @!P6 LOP3.LUT R33, RZ, R33, RZ, 0x33, !PT ;  /* 0x00000021ff21e212 */ /* 0x000fe400078e33ff */
[----:B------:R-:W-:Y:S02]  /*35c0*/  @!P0 LOP3.LUT R35, RZ, R35, RZ, 0x33, !PT ;  /* 0x00000023ff238212 */ /* 0x000fe400078e33ff */
[----:B------:R-:W-:Y:S02]  /*35d0*/  LOP3.LUT R20, R33, R20, RZ, 0xc0, !PT ;  /* 0x0000001421147212 */ /* 0x000fe400078ec0ff */
[C---:B------:R-:W-:Y:S02]  /*35e0*/  ISETP.NE.AND P0, PT, R22.reuse, 0x7fffffff, PT ;  /* 0x7fffffff1600780c */ /* 0x040fe40003f05270 */
[----:B------:R-:W-:Y:S02]  /*35f0*/  LOP3.LUT R35, R35, R20, RZ, 0xc0, !PT ;  /* 0x0000001423237212 */ /* 0x000fe400078ec0ff */
[----:B------:R-:W-:-:S02]  /*3600*/  SEL R20, R22, 0x80000000, P0 ;  /* 0x8000000016147807 */ /* 0x000fc40000000000 */
[----:B------:R-:W2:Y:S01]  /*3610*/  FLO.U32 R37, R35 ;  /* 0x0000002300257300 */ /* 0x000ea200000e0000 */
[----:B-1----:R-:W-:Y:S02]  /*3620*/  LOP3.LUT R51, R48, R35, RZ, 0xc0, !PT ;  /* 0x0000002330337212 */ /* 0x002fe400078ec0ff */
[----:B------:R-:W-:-:S04]  /*3630*/  SHF.R.U32.HI R20, RZ, UR5, R20 ;  /* 0x00000005ff147c19 */ /* 0x000fc80008011614 */
[----:B------:R-:W-:Y:S01]  /*3640*/  LOP3.LUT R39, R20, UR4, RZ, 0x30, !PT ;  /* 0x0000000414277c12 */ /* 0x000fe2000f8e30ff */
[----:B------:R-:W1:Y:S01]  /*3650*/  POPC R51, R51 ;  /* 0x0000003300337309 */ /* 0x000e620000000000 */
[----:B--2---:R-:W-:-:S13]  /*3660*/  ISETP.NE.AND P0, PT, R24, R37, PT ;  /* 0x000000251800720c */ /* 0x004fda0003f05270 */
[----:B-1----:R-:W-:Y:S05]  /*3670*/  @P0 BRA `(.L_x_34) ;  /* 0x0000000000080947 */ /* 0x002fea0003800000 */
[----:B------:R-:W-:-:S06]  /*3680*/  IMAD R46, R31, 0x4, R26 ;  /* 0x000000041f2e7824 */ /* 0x000fcc00078e021a */
[----:B------:R1:W2:Y:S02]  /*3690*/  ATOMS.ADD R46, [R46], R51 ;  /* 0x000000332e2e738c */ /* 0x0002a40000000000 */
.L_x_34:
[----:B------:R-:W-:Y:S05]  /*36a0*/  BSYNC.RECONVERGENT B0 ;  /* 0x0000000000007941 */ /* 0x000fea0003800200 */
.L_x_33:
[----:B------:R-:W-:Y:S01]  /*36b0*/  R2P PR, R39, 0x7f ;  /* 0x0000007f27007804 */ /* 0x000fe20000000000 */
[----:B--2---:R2:W3:Y:S01]  /*36c0*/  SHFL.IDX PT, R46, R46, R37, 0x1f ;  /* 0x00001f252e2e7589 */ /* 0x0044e200000e0000 */
[----:B------:R-:W-:Y:S01]  /*36d0*/  BSSY.RECONVERGENT B0, `(.L_x_35) ;  /* 0x0000025000007945 */ /* 0x000fe20003800200 */
[----:B------:R-:W-:-:S10]  /*36e0*/  IMAD.MOV.U32 R44, RZ, RZ, RZ ;  /* 0x000000ffff2c7224 */ /* 0x000fd400078e00ff */
[----:B------:R-:W-:Y:S02]  /*36f0*/  VOTE.ANY R20, PT, P0 ;  /* 0x0000000000147806 */ /* 0x000fe400000e0100 */
[----:B------:R-:W-:Y:S02]  /*3700*/  VOTE.ANY R31, PT, P1 ;  /* 0x00000000001f7806 */ /* 0x000fe400008e0100 */
[----:B------:R-:W-:Y:S02]  /*3710*/  @!P0 LOP3.LUT R20, RZ, R20, RZ, 0x33, !PT ;  /* 0x00000014ff148212 */ /* 0x000fe400078e33ff */
[----:B------:R-:W-:Y:S02]  /*3720*/  VOTE.ANY R33, PT, P2 ;  /* 0x0000000000217806 */ /* 0x000fe400010e0100 */
[----:B------:R-:W-:Y:S02]  /*3730*/  @!P1 LOP3.LUT R31, RZ, R31, RZ, 0x33, !PT ;  /* 0x0000001fff1f9212 */ /* 0x000fe400078e33ff */
[----:B------:R-:W-:-:S02]  /*3740*/  @!P2 LOP3.LUT R33, RZ, R33, RZ, 0x33, !PT ;  /* 0x00000021ff21a212 */ /* 0x000fc400078e33ff */
[----:B------:R-:W-:Y:S02]  /*3750*/  LOP3.LUT R20, R31, R20, RZ, 0xc0, !PT ;  /* 0x000000141f147212 */ /* 0x000fe400078ec0ff */
[----:B------:R-:W-:Y:S02]  /*3760*/  VOTE.ANY R31, PT, P3 ;  /* 0x00000000001f7806 */ /* 0x000fe400018e0100 */
[----:B------:R-:W-:Y:S02]  /*3770*/  LOP3.LUT R20, R33, R20, RZ, 0xc0, !PT ;  /* 0x0000001421147212 */ /* 0x000fe400078ec0ff */
[----:B------:R-:W-:Y:S02]  /*3780*/  LOP3.LUT P0, RZ, R39, 0x80, RZ, 0xc0, !PT ;  /* 0x0000008027ff7812 */ /* 0x000fe4000780c0ff */
[----:B------:R-:W-:Y:S02]  /*3790*/  VOTE.ANY R33, PT, P4 ;  /* 0x0000000000217806 */ /* 0x000fe400020e0100 */
[----:B------:R-:W-:-:S02]  /*37a0*/  @!P3 LOP3.LUT R31, RZ, R31, RZ, 0x33, !PT ;  /* 0x0000001fff1fb212 */ /* 0x000fc400078e33ff */
[----:B------:R-:W-:Y:S02]  /*37b0*/  @!P4 LOP3.LUT R33, RZ, R33, RZ, 0x33, !PT ;  /* 0x00000021ff21c212 */ /* 0x000fe400078e33ff */
[----:B------:R-:W-:Y:S02]  /*37c0*/  LOP3.LUT R20, R31, R20, RZ, 0xc0, !PT ;  /* 0x000000141f147212 */ /* 0x000fe400078ec0ff */
[----:B------:R-:W-:Y:S02]  /*37d0*/  VOTE.ANY R31, PT, P5 ;  /* 0x00000000001f7806 */ /* 0x000fe400028e0100 */
[----:B------:R-:W-:Y:S02]  /*37e0*/  LOP3.LUT R20, R33, R20, RZ, 0xc0, !PT ;  /* 0x0000001421147212 */ /* 0x000fe400078ec0ff */
[----:B------:R-:W-:Y:S02]  /*37f0*/  VOTE.ANY R33, PT, P6 ;  /* 0x0000000000217806 */ /* 0x000fe400030e0100 */
[----:B------:R-:W-:-:S02]  /*3800*/  @!P5 LOP3.LUT R31, RZ, R31, RZ, 0x33, !PT ;  /* 0x0000001fff1fd212 */ /* 0x000fc400078e33ff */
[----:B------:R-:W-:Y:S02]  /*3810*/  VOTE.ANY R35, PT, P0 ;  /* 0x0000000000237806 */ /* 0x000fe400000e0100 */
[----:B------:R-:W-:Y:S02]  /*3820*/  @!P6 LOP3.LUT R33, RZ, R33, RZ, 0x33, !PT ;  /* 0x00000021ff21e212 */ /* 0x000fe400078e33ff */
[----:B------:R-:W-:Y:S02]  /*3830*/  LOP3.LUT R20, R31, R20, RZ, 0xc0, !PT ;  /* 0x000000141f147212 */ /* 0x000fe400078ec0ff */
[----:B------:R-:W-:Y:S02]  /*3840*/  @!P0 LOP3.LUT R35, RZ, R35, RZ, 0x33, !PT ;  /* 0x00000023ff238212 */ /* 0x000fe400078e33ff */
[----:B------:R-:W-:Y:S02]  /*3850*/  LOP3.LUT R20, R33, R20, RZ, 0xc0, !PT ;  /* 0x0000001421147212 */ /* 0x000fe400078ec0ff */
[----:B------:R-:W-:-:S02]  /*3860*/  ISETP.NE.AND P0, PT, R23, 0x7fffffff, PT ;  /* 0x7fffffff1700780c */ /* 0x000fc40003f05270 */
[----:B------:R-:W-:Y:S02]  /*3870*/  LOP3.LUT R35, R35, R20, RZ, 0xc0, !PT ;  /* 0x0000001423237212 */ /* 0x000fe400078ec0ff */
[----:B------:R-:W-:Y:S02]  /*3880*/  SEL R20, R23, 0x80000000, P0 ;  /* 0x8000000017147807 */ /* 0x000fe40000000000 */
[----:B------:R-:W4:Y:S01]  /*3890*/  FLO.U32 R41, R35 ;  /* 0x0000002300297300 */ /* 0x000f2200000e0000 */
[----:B------:R-:W-:Y:S02]  /*38a0*/  LOP3.LUT R49, R48, R35, RZ, 0xc0, !PT ;  /* 0x0000002330317212 */ /* 0x000fe400078ec0ff */
[----:B------:R-:W-:-:S04]  /*38b0*/  SHF.R.U32.HI R20, RZ, UR5, R20 ;  /* 0x00000005ff147c19 */ /* 0x000fc80008011614 */
[----:B------:R-:W-:Y:S01]  /*38c0*/  LOP3.LUT R43, R20, UR4, RZ, 0x30, !PT ;  /* 0x00000004142b7c12 */ /* 0x000fe2000f8e30ff */
[----:B------:R-:W0:Y:S01]  /*38d0*/  POPC R49, R49 ;  /* 0x0000003100317309 */ /* 0x000e220000000000 */
[----:B----4-:R-:W-:-:S13]  /*38e0*/  ISETP.NE.AND P0, PT, R24, R41, PT ;  /* 0x000000291800720c */ /* 0x010fda0003f05270 */
[----:B0-23--:R-:W-:Y:S05]  /*38f0*/  @P0 BRA `(.L_x_36) ;  /* 0x0000000000080947 */ /* 0x00dfea0003800000 */
[----:B------:R-:W-:-:S06]  /*3900*/  IMAD R44, R39, 0x4, R26 ;  /* 0x00000004272c7824 */ /* 0x000fcc00078e021a */
[----:B------:R0:W2:Y:S02]  /*3910*/  ATOMS.ADD R44, [R44], R49 ;  /* 0x000000312c2c738c */ /* 0x0000a40000000000 */
.L_x_36:
[----:B------:R-:W-:Y:S05]  /*3920*/  BSYNC.RECONVERGENT B0 ;  /* 0x0000000000007941 */ /* 0x000fea0003800200 */
.L_x_35:
        /* <DEDUP_REMOVED lines=39> */
.L_x_38:
[----:B------:R-:W-:Y:S05]  /*3ba0*/  BSYNC.RECONVERGENT B0 ;  /* 0x0000000000007941 */ /* 0x000fea0003800200 */
.L_x_37:
        /* <DEDUP_REMOVED lines=39> */
.L_x_40:
[----:B------:R-:W-:Y:S05]  /*3e20*/  BSYNC.RECONVERGENT B0 ;  /* 0x0000000000007941 */ /* 0x000fea0003800200 */
.L_x_39:
        /* <DEDUP_REMOVED lines=39> */
.L_x_42:
[----:B------:R-:W-:Y:S05]  /*40a0*/  BSYNC.RECONVERGENT B0 ;  /* 0x0000000000007941 */ /* 0x000fea0003800200 */
.L_x_41:
        /* <DEDUP_REMOVED lines=39> */
.L_x_44:
[----:B------:R-:W-:Y:S05]  /*4320*/  BSYNC.RECONVERGENT B0 ;  /* 0x0000000000007941 */ /* 0x000fea0003800200 */
.L_x_43:
        /* <DEDUP_REMOVED lines=39> */
.L_x_46:
[----:B------:R-:W-:Y:S05]  /*45a0*/  BSYNC.RECONVERGENT B0 ;  /* 0x0000000000007941 */ /* 0x000fea0003800200 */
.L_x_45:
        /* <DEDUP_REMOVED lines=39> */
.L_x_48:
[----:B------:R-:W-:Y:S05]  /*4820*/  BSYNC.RECONVERGENT B0 ;  /* 0x0000000000007941 */ /* 0x000fea0003800200 */
.L_x_47:
        /* <DEDUP_REMOVED lines=39> */
.L_x_50:
[----:B------:R-:W-:Y:S05]  /*4aa0*/  BSYNC.RECONVERGENT B0 ;  /* 0x0000000000007941 */ /* 0x000fea0003800200 */
.L_x_49:
        /* <DEDUP_REMOVED lines=39> */
.L_x_52:
[----:B------:R-:W-:Y:S05]  /*4d20*/  BSYNC.RECONVERGENT B0 ;  /* 0x0000000000007941 */ /* 0x000fea0003800200 */
.L_x_51:
        /* <DEDUP_REMOVED lines=30> */
[----:B------:R-:W4:Y:S02]  /*4f10*/  FLO.U32 R53, R61 ;  /* 0x0000003d00357300 */ /* 0x000f2400000e0000 */
[----:B------:R-:W-:Y:S02]  /*4f20*/  SHF.R.U32.HI R55, RZ, UR5, R20 ;  /* 0x00000005ff377c19 */ /* 0x000fe40008011614 */
[----:B------:R-:W-:Y:S02]  /*4f30*/  LOP3.LUT R20, R48, R61, RZ, 0xc0, !PT ;  /* 0x0000003d30147212 */ /* 0x000fe400078ec0ff */
[----:B------:R-:W-:-:S04]  /*4f40*/  LOP3.LUT R55, R55, UR4, RZ, 0x30, !PT ;  /* 0x0000000437377c12 */ /* 0x000fc8000f8e30ff */
[----:B------:R-:W0:Y:S01]  /*4f50*/  POPC R20, R20 ;  /* 0x0000001400147309 */ /* 0x000e220000000000 */
[----:B----4-:R-:W-:-:S13]  /*4f60*/  ISETP.NE.AND P0, PT, R24, R53, PT ;  /* 0x000000351800720c */ /* 0x010fda0003f05270 */
[----:B0-23--:R-:W-:Y:S05]  /*4f70*/  @P0 BRA `(.L_x_54) ;  /* 0x0000000000080947 */ /* 0x00dfea0003800000 */
[----:B------:R-:W-:-:S05]  /*4f80*/  IMAD R59, R59, 0x4, R26 ;  /* 0x000000043b3b7824 */ /* 0x000fca00078e021a */
[----:B------:R0:W2:Y:S02]  /*4f90*/  ATOMS.ADD R54, [R59], R20 ;  /* 0x000000143b36738c */ /* 0x0000a40000000000 */
.L_x_54:
[----:B------:R-:W-:Y:S05]  /*4fa0*/  BSYNC.RECONVERGENT B0 ;  /* 0x0000000000007941 */ /* 0x000fea0003800200 */
.L_x_53:
[----:B------:R-:W-:Y:S01]  /*4fb0*/  R2P PR, R55, 0x7f ;  /* 0x0000007f37007804 */ /* 0x000fe20000000000 */
[----:B--2---:R2:W3:Y:S01]  /*4fc0*/  SHFL.IDX PT, R53, R54, R53, 0x1f ;  /* 0x00001f3536357589 */ /* 0x0044e200000e0000 */
[----:B------:R-:W-:Y:S01]  /*4fd0*/  BSSY.RECONVERGENT B0, `(.L_x_55) ;  /* 0x0000025000007945 */ /* 0x000fe20003800200 */
[----:B------:R-:W-:-:S10]  /*4fe0*/  IMAD.MOV.U32 R56, RZ, RZ, RZ ;  /* 0x000000ffff387224 */ /* 0x000fd400078e00ff */
[----:B------:R-:W-:Y:S02]  /*4ff0*/  VOTE.ANY R50, PT, P0 ;  /* 0x0000000000327806 */ /* 0x000fe400000e0100 */
[----:B------:R-:W-:Y:S02]  /*5000*/  VOTE.ANY R57, PT, P1 ;  /* 0x0000000000397806 */ /* 0x000fe400008e0100 */
[----:B------:R-:W-:Y:S02]  /*5010*/  @!P0 LOP3.LUT R50, RZ, R50, RZ, 0x33, !PT ;  /* 0x00000032ff328212 */ /* 0x000fe400078e33ff */
[----:B0-----:R-:W-:Y:S02]  /*5020*/  VOTE.ANY R59, PT, P2 ;  /* 0x00000000003b7806 */ /* 0x001fe400010e0100 */
        /* <DEDUP_REMOVED lines=22> */
[----:B------:R-:W0:Y:S02]  /*5190*/  FLO.U32 R57, R61 ;  /* 0x0000003d00397300 */ /* 0x000e2400000e0000 */
[----:B------:R-:W-:Y:S02]  /*51a0*/  SHF.R.U32.HI R59, RZ, UR5, R50 ;  /* 0x00000005ff3b7c19 */ /* 0x000fe40008011632 */
[----:B------:R-:W-:Y:S02]  /*51b0*/  LOP3.LUT R50, R48, R61, RZ, 0xc0, !PT ;  /* 0x0000003d30327212 */ /* 0x000fe400078ec0ff */
[----:B------:R-:W-:-:S04]  /*51c0*/  LOP3.LUT R59, R59, UR4, RZ, 0x30, !PT ;  /* 0x000000043b3b7c12 */ /* 0x000fc8000f8e30ff */
[----:B------:R-:W4:Y:S01]  /*51d0*/  POPC R50, R50 ;  /* 0x0000003200327309 */ /* 0x000f220000000000 */
[----:B0-----:R-:W-:-:S13]  /*51e0*/  ISETP.NE.AND P0, PT, R24, R57, PT ;  /* 0x000000391800720c */ /* 0x001fda0003f05270 */
[----:B--234-:R-:W-:Y:S05]  /*51f0*/  @P0 BRA `(.L_x_56) ;  /* 0x0000000000080947 */ /* 0x01cfea0003800000 */
[----:B------:R-:W-:-:S05]  /*5200*/  IMAD R55, R55, 0x4, R26 ;  /* 0x0000000437377824 */ /* 0x000fca00078e021a */
[----:B------:R0:W2:Y:S02]  /*5210*/  ATOMS.ADD R56, [R55], R50 ;  /* 0x000000323738738c */ /* 0x0000a40000000000 */
.L_x_56:
[----:B------:R-:W-:Y:S05]  /*5220*/  BSYNC.RECONVERGENT B0 ;  /* 0x0000000000007941 */ /* 0x000fea0003800200 */
.L_x_55:
[----:B------:R-:W-:Y:S01]  /*5230*/  R2P PR, R59, 0x7f ;  /* 0x0000007f3b007804 */ /* 0x000fe20000000000 */
[----:B--2---:R2:W3:Y:S01]  /*5240*/  SHFL.IDX PT, R57, R56, R57, 0x1f ;  /* 0x00001f3938397589 */ /* 0x0044e200000e0000 */
[----:B------:R-:W-:Y:S01]  /*5250*/  BSSY.RECONVERGENT B0, `(.L_x_57) ;  /* 0x0000025000007945 */ /* 0x000fe20003800200 */
[----:B------:R-:W-:-:S10]  /*5260*/  IMAD.MOV.U32 R58, RZ, RZ, RZ ;  /* 0x000000ffff3a7224 */ /* 0x000fd400078e00ff */
[----:B------:R-:W-:Y:S02]  /*5270*/  VOTE.ANY R54, PT, P0 ;  /* 0x0000000000367806 */ /* 0x000fe400000e0100 */
[----:B0-----:R-:W-:Y:S02]  /*5280*/  VOTE.ANY R55, PT, P1 ;  /* 0x0000000000377806 */ /* 0x001fe400008e0100 */
        /* <DEDUP_REMOVED lines=33> */
.L_x_58:
[----:B------:R-:W-:Y:S05]  /*54a0*/  BSYNC.RECONVERGENT B0 ;  /* 0x0000000000007941 */ /* 0x000fea0003800200 */
.L_x_57:
        /* <DEDUP_REMOVED lines=39> */
.L_x_60:
[----:B------:R-:W-:Y:S05]  /*5720*/  BSYNC.RECONVERGENT B0 ;  /* 0x0000000000007941 */ /* 0x000fea0003800200 */
.L_x_59:
[----:B------:R-:W-:Y:S01]  /*5730*/  R2P PR, R63, 0x7f ;  /* 0x0000007f3f007804 */ /* 0x000fe20000000000 */
[----:B--2---:R2:W3:Y:S01]  /*5740*/  SHFL.IDX PT, R59, R60, R59, 0x1f ;  /* 0x00001f3b3c3b7589 */ /* 0x0044e200000e0000 */
[----:B------:R-:W-:Y:S01]  /*5750*/  BSSY.RECONVERGENT B0, `(.L_x_61) ;  /* 0x0000025000007945 */ /* 0x000fe20003800200 */
[----:B------:R-:W-:-:S10]  /*5760*/  IMAD.MOV.U32 R62, RZ, RZ, RZ ;  /* 0x000000ffff3e7224 */ /* 0x000fd400078e00ff */
[----:B------:R-:W-:Y:S02]  /*5770*/  VOTE.ANY R58, PT, P0 ;  /* 0x00000000003a7806 */ /* 0x000fe400000e0100 */
[----:B0-----:R-:W-:Y:S02]  /*5780*/  VOTE.ANY R61, PT, P1 ;  /* 0x00000000003d7806 */ /* 0x001fe400008e0100 */
[----:B------:R-:W-:Y:S02]  /*5790*/  @!P0 LOP3.LUT R58, RZ, R58, RZ, 0x33, !PT ;  /* 0x0000003aff3a8212 */ /* 0x000fe400078e33ff */
[----:B------:R-:W-:Y:S02]  /*57a0*/  @!P1 LOP3.LUT R61, RZ, R61, RZ, 0x33, !PT ;  /* 0x0000003dff3d9212 */ /* 0x000fe400078e33ff */
[----:B------:R-:W-:Y:S02]  /*57b0*/  VOTE.ANY R65, PT, P2 ;  /* 0x0000000000417806 */ /* 0x000fe400010e0100 */
[----:B------:R-:W-:-:S02]  /*57c0*/  LOP3.LUT R58, R61, R58, RZ, 0xc0, !PT ;  /* 0x0000003a3d3a7212 */ /* 0x000fc400078ec0ff */
[----:B------:R-:W-:Y:S02]  /*57d0*/  @!P2 LOP3.LUT R65, RZ, R65, RZ, 0x33, !PT ;  /* 0x00000041ff41a212 */ /* 0x000fe400078e33ff */
[----:B------:R-:W-:Y:S02]  /*57e0*/  VOTE.ANY R61, PT, P3 ;  /* 0x00000000003d7806 */ /* 0x000fe400018e0100 */
[----:B------:R-:W-:Y:S02]  /*57f0*/  LOP3.LUT R58, R65, R58, RZ, 0xc0, !PT ;  /* 0x0000003a413a7212 */ /* 0x000fe400078ec0ff */
[----:B------:R-:W-:Y:S02]  /*5800*/  @!P3 LOP3.LUT R61, RZ, R61, RZ, 0x33, !PT ;  /* 0x0000003dff3db212 */ /* 0x000fe400078e33ff */
[----:B------:R-:W-:Y:S02]  /*5810*/  LOP3.LUT P0, RZ, R63, 0x80, RZ, 0xc0, !PT ;  /* 0x000000803fff7812 */ /* 0x000fe4000780c0ff */
[----:B------:R-:W-:-:S02]  /*5820*/  LOP3.LUT R58, R61, R58, RZ, 0xc0, !PT ;  /* 0x0000003a3d3a7212 */ /* 0x000fc400078ec0ff */
[----:B------:R-:W-:Y:S02]  /*5830*/  VOTE.ANY R61, PT, P4 ;  /* 0x00000000003d7806 */ /* 0x000fe400020e0100 */
[----:B------:R-:W-:Y:S02]  /*5840*/  VOTE.ANY R65, PT, P5 ;  /* 0x0000000000417806 */ /* 0x000fe400028e0100 */
[----:B------:R-:W-:Y:S02]  /*5850*/  @!P4 LOP3.LUT R61, RZ, R61, RZ, 0x33, !PT ;  /* 0x0000003dff3dc212 */ /* 0x000fe400078e33ff */
[----:B------:R-:W-:Y:S02]  /*5860*/  @!P5 LOP3.LUT R65, RZ, R65, RZ, 0x33, !PT ;  /* 0x00000041ff41d212 */ /* 0x000fe400078e33ff */
[----:B------:R-:W-:Y:S02]  /*5870*/  LOP3.LUT R58, R61, R58, RZ, 0xc0, !PT ;  /* 0x0000003a3d3a7212 */ /* 0x000fe400078ec0ff */
[----:B------:R-:W-:-:S02]  /*5880*/  VOTE.ANY R61, PT, P6 ;  /* 0x00000000003d7806 */ /* 0x000fc400030e0100 */
[----:B------:R-:W-:Y:S02]  /*5890*/  LOP3.LUT R58, R65, R58, RZ, 0xc0, !PT ;  /* 0x0000003a413a7212 */ /* 0x000fe400078ec0ff */
[----:B------:R-:W-:Y:S02]  /*58a0*/  @!P6 LOP3.LUT R61, RZ, R61, RZ, 0x33, !PT ;  /* 0x0000003dff3de212 */ /* 0x000fe400078e33ff */
[----:B------:R-:W-:Y:S02]  /*58b0*/  VOTE.ANY R65, PT, P0 ;  /* 0x0000000000417806 */ /* 0x000fe400000e0100 */
[----:B------:R-:W-:Y:S02]  /*58c0*/  LOP3.LUT R58, R61, R58, RZ, 0xc0, !PT ;  /* 0x0000003a3d3a7212 */ /* 0x000fe400078ec0ff */
[----:B------:R-:W-:Y:S02]  /*58d0*/  @!P0 LOP3.LUT R65, RZ, R65, RZ, 0x33, !PT ;  /* 0x00000041ff418212 */ /* 0x000fe400078e33ff */
        /* <DEDUP_REMOVED lines=12> */
.L_x_62:
[----:B------:R-:W-:Y:S05]  /*59a0*/  BSYNC.RECONVERGENT B0 ;  /* 0x0000000000007941 */ /* 0x000fea0003800200 */
.L_x_61:
        /* <DEDUP_REMOVED lines=8> */
[----:B------:R-:W-:Y:S02]  /*5a30*/  LOP3.LUT P0, RZ, R65, 0x80, RZ, 0xc0, !PT ;  /* 0x0000008041ff7812 */ /* 0x000fe4000780c0ff */
[----:B------:R-:W-:-:S02]  /*5a40*/  LOP3.LUT R60, R63, R60, RZ, 0xc0, !PT ;  /* 0x0000003c3f3c7212 */ /* 0x000fc400078ec0ff */
[----:B------:R-:W-:-:S04]  /*5a50*/  VOTE.ANY R63, PT, P2 ;  /* 0x00000000003f7806 */ /* 0x000fc800010e0100 */
[----:B------:R-:W-:-:S04]  /*5a60*/  @!P2 LOP3.LUT R63, RZ, R63, RZ, 0x33, !PT ;  /* 0x0000003fff3fa212 */ /* 0x000fc800078e33ff */
[----:B------:R-:W-:Y:S02]  /*5a70*/  LOP3.LUT R60, R63, R60, RZ, 0xc0, !PT ;  /* 0x0000003c3f3c7212 */ /* 0x000fe400078ec0ff */
        /* <DEDUP_REMOVED lines=13> */
[----:B------:R-:W-:Y:S02]  /*5b50*/  @!P0 LOP3.LUT R63, RZ, R63, RZ, 0x33, !PT ;  /* 0x0000003fff3f8212 */ /* 0x000fe400078e33ff */
[----:B------:R-:W-:Y:S02]  /*5b60*/  ISETP.NE.AND P0, PT, R13, 0x7fffffff, PT ;  /* 0x7fffffff0d00780c */ /* 0x000fe40003f05270 */
[----:B------:R-:W-:Y:S02]  /*5b70*/  LOP3.LUT R69, R63, R60, RZ, 0xc0, !PT ;  /* 0x0000003c3f457212 */ /* 0x000fe400078ec0ff */
[----:B------:R-:W-:Y:S02]  /*5b80*/  SEL R60, R13, 0x80000000, P0 ;  /* 0x800000000d3c7807 */ /* 0x000fe40000000000 */
[----:B------:R-:W0:Y:S02]  /*5b90*/  FLO.U32 R63, R69 ;  /* 0x00000045003f7300 */ /* 0x000e2400000e0000 */
[----:B------:R-:W-:-:S02]  /*5ba0*/  SHF.R.U32.HI R67, RZ, UR5, R60 ;  /* 0x00000005ff437c19 */ /* 0x000fc4000801163c */
[----:B------:R-:W-:Y:S02]  /*5bb0*/  LOP3.LUT R60, R48, R69, RZ, 0xc0, !PT ;  /* 0x00000045303c7212 */ /* 0x000fe400078ec0ff */
[----:B------:R-:W-:-:S04]  /*5bc0*/  LOP3.LUT R67, R67, UR4, RZ, 0x30, !PT ;  /* 0x0000000443437c12 */ /* 0x000fc8000f8e30ff */
[----:B------:R-:W4:Y:S01]  /*5bd0*/  POPC R60, R60 ;  /* 0x0000003c003c7309 */ /* 0x000f220000000000 */
[----:B0-----:R-:W-:-:S13]  /*5be0*/  ISETP.NE.AND P0, PT, R24, R63, PT ;  /* 0x0000003f1800720c */ /* 0x001fda0003f05270 */
[----:B--234-:R-:W-:Y:S05]  /*5bf0*/  @P0 BRA `(.L_x_64) ;  /* 0x0000000000080947 */ /* 0x01cfea0003800000 */
[----:B------:R-:W-:-:S05]  /*5c00*/  IMAD R65, R65, 0x4, R26 ;  /* 0x0000000441417824 */ /* 0x000fca00078e021a */
[----:B------:R0:W2:Y:S02]  /*5c10*/  ATOMS.ADD R64, [R65], R60 ;  /* 0x0000003c4140738c */ /* 0x0000a40000000000 */
.L_x_64:
[----:B------:R-:W-:Y:S05]  /*5c20*/  BSYNC.RECONVERGENT B0 ;  /* 0x0000000000007941 */ /* 0x000fea0003800200 */
.L_x_63:
[----:B------:R-:W-:Y:S01]  /*5c30*/  R2P PR, R67, 0x7f ;  /* 0x0000007f43007804 */ /* 0x000fe20000000000 */
[----:B--2---:R2:W3:Y:S01]  /*5c40*/  SHFL.IDX PT, R63, R64, R63, 0x1f ;  /* 0x00001f3f403f7589 */ /* 0x0044e200000e0000 */
[----:B------:R-:W-:Y:S11]  /*5c50*/  BSSY.RECONVERGENT B0, `(.L_x_65) ;  /* 0x0000021000007945 */ /* 0x000ff60003800200 */
[----:B------:R-:W-:-:S02]  /*5c60*/  VOTE.ANY R62, PT, P0 ;  /* 0x00000000003e7806 */ /* 0x000fc400000e0100 */
[----:B0-----:R-:W-:Y:S02]  /*5c70*/  VOTE.ANY R65, PT, P1 ;  /* 0x0000000000417806 */ /* 0x001fe400008e0100 */
[----:B------:R-:W-:Y:S02]  /*5c80*/  @!P0 LOP3.LUT R62, RZ, R62, RZ, 0x33, !PT ;  /* 0x0000003eff3e8212 */ /* 0x000fe400078e33ff */
[----:B------:R-:W-:Y:S02]  /*5c90*/  @!P1 LOP3.LUT R65, RZ, R65, RZ, 0x33, !PT ;  /* 0x00000041ff419212 */ /* 0x000fe400078e33ff */
[----:B------:R-:W-:Y:S02]  /*5ca0*/  LOP3.LUT P0, RZ, R67, 0x80, RZ, 0xc0, !PT ;  /* 0x0000008043ff7812 */ /* 0x000fe4000780c0ff */
        /* <DEDUP_REMOVED lines=18> */
[----:B------:R-:W-:-:S04]  /*5dd0*/  LOP3.LUT R65, R65, R62, RZ, 0xc0, !PT ;  /* 0x0000003e41417212 */ /* 0x000fc800078ec0ff */
[----:B------:R-:W0:Y:S02]  /*5de0*/  FLO.U32 R69, R65 ;  /* 0x0000004100457300 */ /* 0x000e2400000e0000 */
[----:B0-----:R-:W-:Y:S02]  /*5df0*/  ISETP.NE.AND P0, PT, R24, R69, PT ;  /* 0x000000451800720c */ /* 0x001fe40003f05270 */
[----:B------:R-:W-:Y:S01]  /*5e00*/  LOP3.LUT R24, R48, R65, RZ, 0xc0, !PT ;  /* 0x0000004130187212 */ /* 0x000fe200078ec0ff */
[----:B------:R-:W-:-:S05]  /*5e10*/  IMAD.MOV.U32 R48, RZ, RZ, RZ ;  /* 0x000000ffff307224 */ /* 0x000fca00078e00ff */
[----:B------:R-:W0:Y:S05]  /*5e20*/  POPC R24, R24 ;  /* 0x0000001800187309 */ /* 0x000e2a0000000000 */
[----:B--23--:R-:W-:Y:S05]  /*5e30*/  @P0 BRA `(.L_x_66) ;  /* 0x0000000000080947 */ /* 0x00cfea0003800000 */
[----:B------:R-:W-:-:S05]  /*5e40*/  IMAD R67, R67, 0x4, R26 ;  /* 0x0000000443437824 */ /* 0x000fca00078e021a */
[----:B0-----:R2:W3:Y:S02]  /*5e50*/  ATOMS.ADD R48, [R67], R24 ;  /* 0x000000184330738c */ /* 0x0014e40000000000 */
.L_x_66:
[----:B------:R-:W-:Y:S05]  /*5e60*/  BSYNC.RECONVERGENT B0 ;  /* 0x0000000000007941 */ /* 0x000fea0003800200 */
.L_x_65:
[----:B------:R-:W-:Y:S01]  /*5e70*/  BAR.SYNC.DEFER_BLOCKING 0x0 ;  /* 0x0000000000007b1d */ /* 0x000fe20000010000 */
[----:B------:R-:W-:Y:S01]  /*5e80*/  IMAD.IADD R46, R51, 0x1, R46 ;  /* 0x00000001332e7824 */ /* 0x000fe200078e022e */
[----:B------:R-:W-:Y:S01]  /*5e90*/  ISETP.NE.AND P0, PT, R52, RZ, PT ;  /* 0x000000ff3400720c */ /* 0x000fe20003f05270 */
[----:B------:R-:W-:Y:S02]  /*5ea0*/  IMAD.IADD R26, R49, 0x1, R44 ;  /* 0x00000001311a7824 */ /* 0x000fe400078e022c */
[----:B------:R-:W-:Y:S01]  /*5eb0*/  IMAD.IADD R42, R47, 0x1, R42 ;  /* 0x000000012f2a7824 */ /* 0x000fe200078e022a */
[----:B------:R-:W-:Y:S01]  /*5ec0*/  BSSY B1, `(.L_x_67) ;  /* 0x0000063000017945 */ /* 0x000fe20003800000 */
[----:B------:R-:W-:Y:S01]  /*5ed0*/  IMAD.IADD R40, R43, 0x1, R40 ;  /* 0x000000012b287824 */ /* 0x000fe200078e0228 */
[----:B---3--:R-:W0:Y:S01]  /*5ee0*/  SHFL.IDX PT, R65, R48, R69, 0x1f ;  /* 0x00001f4530417589 */ /* 0x008e2200000e0000 */
[----:B------:R-:W-:Y:S02]  /*5ef0*/  IMAD.IADD R38, R41, 0x1, R38 ;  /* 0x0000000129267824 */ /* 0x000fe400078e0226 */
[----:B------:R-:W-:-:S02]  /*5f00*/  IMAD R44, R46, 0x4, R9 ;  /* 0x000000042e2c7824 */ /* 0x000fc400078e0209 */
[----:B------:R-:W-:Y:S02]  /*5f10*/  IMAD.IADD R36, R39, 0x1, R36 ;  /* 0x0000000127247824 */ /* 0x000fe400078e0224 */
[--C-:B------:R-:W-:Y:S02]  /*5f20*/  IMAD R43, R26, 0x4, R9.reuse ;  /* 0x000000041a2b7824 */ /* 0x100fe400078e0209 */
[----:B------:R-:W-:Y:S02]  /*5f30*/  IMAD.IADD R34, R37, 0x1, R34 ;  /* 0x0000000125227824 */ /* 0x000fe400078e0222 */
[--C-:B------:R-:W-:Y:S02]  /*5f40*/  IMAD R42, R42, 0x4, R9.reuse ;  /* 0x000000042a2a7824 */ /* 0x100fe400078e0209 */
[----:B------:R-:W-:Y:S02]  /*5f50*/  IMAD.IADD R32, R35, 0x1, R32 ;  /* 0x0000000123207824 */ /* 0x000fe400078e0220 */
[----:B------:R-:W-:Y:S01]  /*5f60*/  IMAD R41, R40, 0x4, R9 ;  /* 0x0000000428297824 */ /* 0x000fe200078e0209 */
[----:B------:R3:W-:Y:S01]  /*5f70*/  STS [R44+-0x4], R29 ;  /* 0xfffffc1d2c007388 */ /* 0x0007e20000000800 */
[----:B------:R-:W-:-:S02]  /*5f80*/  IMAD.IADD R30, R33, 0x1, R30 ;  /* 0x00000001211e7824 */ /* 0x000fc400078e021e */
[--C-:B------:R-:W-:Y:S01]  /*5f90*/  IMAD R40, R38, 0x4, R9.reuse ;  /* 0x0000000426287824 */ /* 0x100fe200078e0209 */
[----:B------:R-:W-:Y:S01]  /*5fa0*/  STS [R43+-0x4], R22 ;  /* 0xfffffc162b007388 */ /* 0x000fe20000000800 */
[----:B------:R-:W-:Y:S02]  /*5fb0*/  IMAD.IADD R52, R31, 0x1, R28 ;  /* 0x000000011f347824 */ /* 0x000fe400078e021c */
[----:B------:R-:W-:Y:S01]  /*5fc0*/  IMAD R39, R36, 0x4, R9 ;  /* 0x0000000424277824 */ /* 0x000fe200078e0209 */
[----:B------:R-:W-:Y:S01]  /*5fd0*/  STS [R42+-0x4], R23 ;  /* 0xfffffc172a007388 */ /* 0x000fe20000000800 */
[----:B------:R-:W-:Y:S02]  /*5fe0*/  IMAD.IADD R20, R20, 0x1, R53 ;  /* 0x0000000114147824 */ /* 0x000fe400078e0235 */
[----:B------:R-:W-:Y:S01]  /*5ff0*/  IMAD R38, R34, 0x4, R9 ;  /* 0x0000000422267824 */ /* 0x000fe200078e0209 */
[----:B------:R-:W-:Y:S01]  /*6000*/  STS [R41+-0x4], R16 ;  /* 0xfffffc1029007388 */ /* 0x000fe20000000800 */
[----:B------:R-:W-:-:S02]  /*6010*/  IMAD.IADD R50, R50, 0x1, R57 ;  /* 0x0000000132327824 */ /* 0x000fc400078e0239 */
[----:B------:R-:W-:Y:S01]  /*6020*/  IMAD R37, R32, 0x4, R9 ;  /* 0x0000000420257824 */ /* 0x000fe200078e0209 */
        /* <DEDUP_REMOVED lines=13> */
[----:B0-----:R-:W-:Y:S02]  /*6100*/  IMAD.IADD R28, R24, 0x1, R65 ;  /* 0x00000001181c7824 */ /* 0x001fe400078e0241 */
[--C-:B------:R-:W-:Y:S01]  /*6110*/  IMAD R32, R54, 0x4, R9.reuse ;  /* 0x0000000436207824 */ /* 0x100fe200078e0209 */
[----:B------:R-:W-:Y:S01]  /*6120*/  STS [R35+-0x4], R12 ;  /* 0xfffffc0c23007388 */ /* 0x000fe20000000800 */
[----:B------:R-:W-:-:S02]  /*6130*/  IMAD R31, R56, 0x4, R9 ;  /* 0x00000004381f7824 */ /* 0x000fc400078e0209 */
[--C-:B------:R-:W-:Y:S01]  /*6140*/  IMAD R30, R58, 0x4, R9.reuse ;  /* 0x000000043a1e7824 */ /* 0x100fe200078e0209 */
[----:B------:R0:W-:Y:S01]  /*6150*/  STS [R34+-0x4], R19 ;  /* 0xfffffc1322007388 */ /* 0x0001e20000000800 */
[--C-:B---3--:R-:W-:Y:S02]  /*6160*/  IMAD R29, R60, 0x4, R9.reuse ;  /* 0x000000043c1d7824 */ /* 0x108fe400078e0209 */
[--C-:B------:R-:W-:Y:S01]  /*6170*/  IMAD R28, R28, 0x4, R9.reuse ;  /* 0x000000041c1c7824 */ /* 0x100fe200078e0209 */
[----:B------:R3:W-:Y:S04]  /*6180*/  STS [R33+-0x4], R14 ;  /* 0xfffffc0e21007388 */ /* 0x0007e80000000800 */
[----:B------:R3:W-:Y:S01]  /*6190*/  STS [R32+-0x4], R11 ;  /* 0xfffffc0b20007388 */ /* 0x0007e20000000800 */
[----:B0-----:R-:W-:-:S03]  /*61a0*/  IMAD R19, R3, 0x8, R9 ;  /* 0x0000000803137824 */ /* 0x001fc600078e0209 */
[----:B------:R3:W-:Y:S04]  /*61b0*/  STS [R31+-0x4], R4 ;  /* 0xfffffc041f007388 */ /* 0x0007e80000000800 */
[----:B------:R3:W-:Y:S04]  /*61c0*/  STS [R30+-0x4], R15 ;  /* 0xfffffc0f1e007388 */ /* 0x0007e80000000800 */
[----:B------:R3:W-:Y:S04]  /*61d0*/  STS [R29+-0x4], R6 ;  /* 0xfffffc061d007388 */ /* 0x0007e80000000800 */
[----:B------:R3:W-:Y:S01]  /*61e0*/  STS [R28+-0x4], R13 ;  /* 0xfffffc0d1c007388 */ /* 0x0007e20000000800 */
[----:B------:R-:W-:Y:S05]  /*61f0*/  @P0 BRA `(.L_x_68) ;  /* 0x0000000000bc0947 */ /* 0x000fea0003800000 */
[----:B------:R-:W0:Y:S02]  /*6200*/  LDCU.64 UR8, c[0x0][0x398] ;  /* 0x00007300ff0877ac */ /* 0x000e240008000a00 */
[----:B0-----:R-:W-:-:S04]  /*6210*/  LEA R12, P0, R3, UR8, 0x3 ;  /* 0x00000008030c7c11 */ /* 0x001fc8000f8018ff */
[----:B---3--:R-:W-:-:S05]  /*6220*/  LEA.HI.X R13, R3, UR9, RZ, 0x3, P0 ;  /* 0x00000009030d7c11 */ /* 0x008fca00080f1cff */
[----:B------:R-:W3:Y:S01]  /*6230*/  LDG.E.64 R10, desc[UR6][R12.64] ;  /* 0x000000060c0a7981 */ /* 0x000ee2000c1e1b00 */
[----:B------:R-:W-:Y:S02]  /*6240*/  SHF.R.S32.HI R15, RZ, 0x1f, R21 ;  /* 0x0000001fff0f7819 */ /* 0x000fe40000011415 */
[----:B---3--:R-:W-:-:S05]  /*6250*/  IADD3 R10, P0, PT, -R21, R10, RZ ;  /* 0x0000000a150a7210 */ /* 0x008fca0007f1e1ff */
[----:B------:R-:W-:Y:S01]  /*6260*/  IMAD.X R11, R11, 0x1, ~R15, P0 ;  /* 0x000000010b0b7824 */ /* 0x000fe200000e0e0f */
[----:B------:R-:W-:Y:S01]  /*6270*/  ISETP.GE.AND P0, PT, R45, 0x1, PT ;  /* 0x000000012d00780c */ /* 0x000fe20003f06270 */
[----:B------:R-:W-:-:S03]  /*6280*/  IMAD.MOV.U32 R15, RZ, RZ, R0 ;  /* 0x000000ffff0f7224 */ /* 0x000fc600078e0000 */
[----:B------:R0:W-:Y:S09]  /*6290*/  STS.64 [R19+0x6600], R10 ;  /* 0x0066000a13007388 */ /* 0x0001f20000000a00 */
[----:B------:R-:W-:Y:S05]  /*62a0*/  @!P0 BRA `(.L_x_69) ;  /* 0x00000000006c8947 */ /* 0x000fea0003800000 */
[----:B------:R-:W-:Y:S01]  /*62b0*/  BSSY B0, `(.L_x_70) ;  /* 0x0000019000007945 */ /* 0x000fe20003800000 */
[----:B------:R-:W-:Y:S02]  /*62c0*/  IMAD.MOV.U32 R4, RZ, RZ, -0x1 ;  /* 0xffffffffff047424 */ /* 0x000fe400078e00ff */
[----:B------:R-:W-:Y:S02]  /*62d0*/  IMAD.MOV.U32 R6, RZ, RZ, R45 ;  /* 0x000000ffff067224 */ /* 0x000fe400078e002d */
[----:B------:R-:W-:-:S07]  /*62e0*/  IMAD.MOV.U32 R15, RZ, RZ, R0 ;  /* 0x000000ffff0f7224 */ /* 0x000fce00078e0000 */
.L_x_74:
[----:B0-----:R-:W0:Y:S01]  /*62f0*/  LDC.64 R10, c[0x0][0x380] ;  /* 0x0000e000ff0a7b82 */ /* 0x001e220000000a00 */
[----:B------:R-:W-:Y:S01]  /*6300*/  VIADD R17, R6, 0xffffffff ;  /* 0xffffffff06117836 */ /* 0x000fe20000000000 */
[----:B------:R-:W-:Y:S03]  /*6310*/  BSSY B2, `(.L_x_71) ;  /* 0x0000008000027945 */ /* 0x000fe60003800000 */
[----:B------:R-:W-:-:S04]  /*6320*/  IMAD R13, R17, 0x100, R3 ;  /* 0x00000100110d7824 */ /* 0x000fc800078e0203 */
[----:B0-----:R-:W-:-:S07]  /*6330*/  IMAD.WIDE R10, R13, 0x4, R10 ;  /* 0x000000040d0a7825 */ /* 0x001fce00078e020a */
.L_x_72:
[----:B------:R-:W-:Y:S05]  /*6340*/  YIELD ;  /* 0x0000000000007946 */ /* 0x000fea0003800000 */
[----:B------:R0:W-:Y:S06]  /*6350*/  MEMBAR.SC.CTA ;  /* 0x0000000000007992 */ /* 0x0001ec0000000000 */
[----:B0-----:R-:W3:Y:S02]  /*6360*/  LDG.E.STRONG.SYS R12, desc[UR6][R10.64] ;  /* 0x000000060a0c7981 */ /* 0x001ee4000c1f5900 */
[----:B---3--:R-:W-:-:S13]  /*6370*/  ISETP.NE.AND P0, PT, R12, RZ, PT ;  /* 0x000000ff0c00720c */ /* 0x008fda0003f05270 */
[----:B------:R-:W-:Y:S05]  /*6380*/  @!P0 BRA `(.L_x_72) ;  /* 0xfffffffc00ec8947 */ /* 0x000fea000383ffff */
[----:B------:R-:W-:Y:S05]  /*6390*/  BSYNC B2 ;  /* 0x0000000000027941 */ /* 0x000fea0003800000 */
.L_x_71:
[----:B------:R-:W-:Y:S01]  /*63a0*/  BSSY.RECONVERGENT B2, `(.L_x_73) ;  /* 0x0000006000027945 */ /* 0x000fe20003800200 */
[C---:B------:R-:W-:Y:S02]  /*63b0*/  ISETP.GT.AND P0, PT, R12.reuse, -0x1, PT ;  /* 0xffffffff0c00780c */ /* 0x040fe40003f04270 */
[----:B------:R-:W-:Y:S01]  /*63c0*/  LOP3.LUT R12, R12, 0x3fffffff, RZ, 0xc0, !PT ;  /* 0x3fffffff0c0c7812 */ /* 0x000fe200078ec0ff */
[----:B------:R-:W-:Y:S05]  /*63d0*/  WARPSYNC.EXCLUSIVE R4 ;  /* 0x0000000004007348 */ /* 0x000fea0003a00000 */
[----:B------:R-:W-:-:S05]  /*63e0*/  IMAD.IADD R15, R12, 0x1, R15 ;  /* 0x000000010c0f7824 */ /* 0x000fca00078e020f */
[----:B------:R-:W-:-:S07]  /*63f0*/  VOTE.ANY R4, PT, P0 ;  /* 0x0000000000047806 */ /* 0x000fce00000e0100 */
[----:B------:R-:W-:Y:S05]  /*6400*/  BSYNC.RECONVERGENT B2 ;  /* 0x0000000000027941 */ /* 0x000fea0003800200 */
.L_x_73:
[----:B------:R-:W-:Y:S01]  /*6410*/  ISETP.GT.U32.AND P1, PT, R6, 0x1, PT ;  /* 0x000000010600780c */ /* 0x000fe20003f24070 */
[----:B------:R-:W-:-:S12]  /*6420*/  IMAD.MOV.U32 R6, RZ, RZ, R17 ;  /* 0x000000ffff067224 */ /* 0x000fd800078e0011 */
[----:B------:R-:W-:Y:S05]  /*6430*/  @P0 BRA P1, `(.L_x_74) ;  /* 0xfffffffc00ac0947 */ /* 0x000fea000083ffff */
[----:B------:R-:W-:Y:S05]  /*6440*/  BSYNC B0 ;  /* 0x0000000000007941 */ /* 0x000fea0003800000 */
.L_x_70:
[----:B------:R3:W4:Y:S02]  /*6450*/  LDS.64 R10, [R19+0x6600] ;  /* 0x00660000130a7984 */ /* 0x0007240000000a00 */
.L_x_69:
[----:B------:R-:W5:Y:S01]  /*6460*/  LDC.64 R12, c[0x0][0x380] ;  /* 0x0000e000ff0c7b82 */ /* 0x000f620000000a00 */
[C---:B------:R-:W-:Y:S01]  /*6470*/  IMAD.IADD R17, R15.reuse, 0x1, -R0 ;  /* 0x000000010f117824 */ /* 0x040fe200078e0a00 */
[----:B------:R-:W-:Y:S01]  /*6480*/  LOP3.LUT R15, R15, 0x80000000, RZ, 0xfc, !PT ;  /* 0x800000000f0f7812 */ /* 0x000fe200078efcff */
[----:B------:R-:W-:-:S03]  /*6490*/  IMAD R23, R45, 0x100, R3 ;  /* 0x000001002d177824 */ /* 0x000fc600078e0203 */
[----:B0---4-:R-:W-:-:S04]  /*64a0*/  IADD3 R10, P0, PT, R17, R10, RZ ;  /* 0x0000000a110a7210 */ /* 0x011fc80007f1e0ff */
[----:B------:R-:W-:-:S05]  /*64b0*/  LEA.HI.X.SX32 R11, R17, R11, 0x1, P0 ;  /* 0x0000000b110b7211 */ /* 0x000fca00000f0eff */
[----:B------:R0:W-:Y:S01]  /*64c0*/  STS.64 [R19+0x6600], R10 ;  /* 0x0066000a13007388 */ /* 0x0001e20000000a00 */
[----:B-----5:R-:W-:-:S05]  /*64d0*/  IMAD.WIDE R12, R23, 0x4, R12 ;  /* 0x00000004170c7825 */ /* 0x020fca00078e020c */
[----:B------:R0:W-:Y:S02]  /*64e0*/  STG.E.STRONG.SYS desc[UR6][R12.64], R15 ;  /* 0x0000000f0c007986 */ /* 0x0001e4000c115906 */
.L_x_68:
[----:B------:R-:W-:Y:S05]  /*64f0*/  BSYNC B1 ;  /* 0x0000000000017941 */ /* 0x000fea0003800000 */
.L_x_67:
[----:B------:R-:W4:Y:S01]  /*6500*/  LDC R27, c[0x0][0x3c0] ;  /* 0x0000f000ff1b7b82 */ /* 0x000f220000000800 */
[----:B---3--:R-:W-:-:S07]  /*6510*/  VIADD R4, R5, 0x1980 ;  /* 0x0000198005047836 */ /* 0x008fce0000000000 */
[----:B0-----:R-:W0:Y:S01]  /*6520*/  LDC.64 R12, c[0x0][0x390] ;  /* 0x0000e400ff0c7b82 */ /* 0x001e220000000a00 */
[----:B----4-:R-:W-:Y:S02]  /*6530*/  ISETP.GE.AND P0, PT, R4, R27, PT ;  /* 0x0000001b0400720c */ /* 0x010fe40003f06270 */
[----:B0-----:R-:W-:-:S04]  /*6540*/  ISETP.EQ.U32.AND P1, PT, R12, RZ, PT ;  /* 0x000000ff0c00720c */ /* 0x001fc80003f22070 */
[----:B------:R-:W-:-:S04]  /*6550*/  ISETP.EQ.OR.EX P0, PT, R13, RZ, !P0, P1 ;  /* 0x000000ff0d00720c */ /* 0x000fc80004702710 */
[----:B------:R-:W-:-:S13]  /*6560*/  ISETP.GT.U32.OR P0, PT, R3, 0xff, P0 ;  /* 0x000000ff0300780c */ /* 0x000fda0000704470 */
[----:B------:R-:W-:Y:S05]  /*6570*/  @P0 BRA `(.L_x_75) ;  /* 0x0000000000200947 */ /* 0x000fea0003800000 */
[----:B------:R-:W0:Y:S01]  /*6580*/  LDS.64 R10, [R19+0x6600] ;  /* 0x00660000130a7984 */ /* 0x000e220000000a00 */
[C---:B------:R-:W-:Y:S02]  /*6590*/  LEA R12, P2, R3.reuse, R12, 0x3 ;  /* 0x0000000c030c7211 */ /* 0x040fe400078418ff */
[--C-:B------:R-:W-:Y:S02]  /*65a0*/  SHF.R.S32.HI R15, RZ, 0x1f, R0.reuse ;  /* 0x0000001fff0f7819 */ /* 0x100fe40000011400 */
[----:B------:R-:W-:Y:S02]  /*65b0*/  LEA.HI.X R13, R3, R13, RZ, 0x3, P2 ;  /* 0x0000000d030d7211 */ /* 0x000fe400010f1cff */
[----:B0-----:R-:W-:Y:S02]  /*65c0*/  IADD3 R10, P0, P1, R10, R21, R0 ;  /* 0x000000150a0a7210 */ /* 0x001fe4000791e000 */
[----:B------:R-:W-:-:S04]  /*65d0*/  SHF.R.S32.HI R21, RZ, 0x1f, R21 ;  /* 0x0000001fff157819 */ /* 0x000fc80000011415 */
[----:B------:R-:W-:-:S05]  /*65e0*/  IADD3.X R11, PT, PT, R11, R21, R15, P0, P1 ;  /* 0x000000150b0b7210 */ /* 0x000fca00007e240f */
[----:B------:R0:W-:Y:S02]  /*65f0*/  STG.E.64 desc[UR6][R12.64], R10 ;  /* 0x0000000a0c007986 */ /* 0x0001e4000c101b06 */
.L_x_75:
[----:B------:R-:W-:Y:S01]  /*6600*/  ISETP.GT.AND P0, PT, R4, R27, PT ;  /* 0x0000001b0400720c */ /* 0x000fe20003f04270 */
[----:B------:R-:W-:Y:S05]  /*6610*/  WARPSYNC.ALL ;  /* 0x0000000000007948 */ /* 0x000fea0003800000 */
[----:B------:R-:W-:Y:S01]  /*6620*/  BAR.SYNC.DEFER_BLOCKING 0x0 ;  /* 0x0000000000007b1d */ /* 0x000fe20000010000 */
[----:B------:R-:W-:-:S06]  /*6630*/  IMAD R26, R3, 0x4, R9 ;  /* 0x00000004031a7824 */ /* 0x000fcc00078e0209 */
[----:B------:R-:W-:Y:S05]  /*6640*/  @P0 BRA `(.L_x_76) ;  /* 0x00000010004c0947 */ /* 0x000fea0003800000 */
[----:B------:R-:W3:Y:S01]  /*6650*/  LDS R0, [R26] ;  /* 0x000000001a007984 */ /* 0x000ee20000000800 */
[----:B------:R-:W4:Y:S01]  /*6660*/  LDCU UR5, c[0x0][0x3c4] ;  /* 0x00007880ff0577ac */ /* 0x000f220008000800 */
[----:B------:R-:W5:Y:S01]  /*6670*/  LDCU.64 UR8, c[0x0][0x3a0] ;  /* 0x00007400ff0877ac */ /* 0x000f620008000a00 */
[----:B---3--:R-:W-:-:S04]  /*6680*/  ISETP.NE.AND P1, PT, R0, 0x7fffffff, PT ;  /* 0x7fffffff0000780c */ /* 0x008fc80003f25270 */
[C---:B------:R-:W-:Y:S02]  /*6690*/  SEL R4, R0.reuse, 0x80000000, P1 ;  /* 0x8000000000047807 */ /* 0x040fe40000800000 */
[----:B------:R-:W-:Y:S02]  /*66a0*/  ISETP.GE.AND P1, PT, R0, RZ, PT ;  /* 0x000000ff0000720c */ /* 0x000fe40003f26270 */
[----:B----4-:R-:W-:-:S04]  /*66b0*/  SHF.R.U32.HI R4, RZ, UR5, R4 ;  /* 0x00000005ff047c19 */ /* 0x010fc80008011604 */
[----:B------:R-:W-:-:S05]  /*66c0*/  LOP3.LUT R4, R4, UR4, RZ, 0x30, !PT ;  /* 0x0000000404047c12 */ /* 0x000fca000f8e30ff */
[----:B------:R-:W-:-:S05]  /*66d0*/  IMAD R4, R4, 0x8, R9 ;  /* 0x0000000804047824 */ /* 0x000fca00078e0209 */
[----:B0-----:R-:W0:Y:S02]  /*66e0*/  LDS.64 R10, [R4+0x6600] ;  /* 0x00660000040a7984 */ /* 0x001e240000000a00 */
[----:B0-----:R-:W-:-:S05]  /*66f0*/  IADD3 R6, P2, PT, R10, R3, RZ ;  /* 0x000000030a067210 */ /* 0x001fca0007f5e0ff */
[----:B------:R-:W-:Y:S01]  /*6700*/  IMAD.X R13, RZ, RZ, R11, P2 ;  /* 0x000000ffff0d7224 */ /* 0x000fe200010e060b */
[C---:B-----5:R-:W-:Y:S02]  /*6710*/  LEA R12, P2, R6.reuse, UR8, 0x2 ;  /* 0x00000008060c7c11 */ /* 0x060fe4000f8410ff */
[----:B------:R-:W-:Y:S02]  /*6720*/  SEL R11, RZ, 0x7fffffff, !P1 ;  /* 0x7fffffffff0b7807 */ /* 0x000fe40004800000 */
[----:B------:R-:W-:Y:S02]  /*6730*/  LEA.HI.X R13, R6, UR9, R13, 0x2, P2 ;  /* 0x00000009060d7c11 */ /* 0x000fe400090f140d */
[----:B------:R-:W-:-:S05]  /*6740*/  LOP3.LUT R15, R11, R0, RZ, 0x3c, !PT ;  /* 0x000000000b0f7212 */ /* 0x000fca00078e3cff */
[----:B------:R-:W-:Y:S01]  /*6750*/  STG.E desc[UR6][R12.64], R15 ;  /* 0x0000000f0c007986 */ /* 0x000fe2000c101906 */
[----:B------:R-:W-:-:S03]  /*6760*/  NOP ;  /* 0x0000000000007918 */ /* 0x000fc60000000000 */
[----:B------:R-:W0:Y:S02]  /*6770*/  LDS R0, [R26+0x600] ;  /* 0x000600001a007984 */ /* 0x000e240000000800 */
[----:B0-----:R-:W-:-:S04]  /*6780*/  ISETP.NE.AND P1, PT, R0, 0x7fffffff, PT ;  /* 0x7fffffff0000780c */ /* 0x001fc80003f25270 */
[C---:B------:R-:W-:Y:S02]  /*6790*/  SEL R4, R0.reuse, 0x80000000, P1 ;  /* 0x8000000000047807 */ /* 0x040fe40000800000 */
[----:B------:R-:W-:Y:S02]  /*67a0*/  ISETP.GE.AND P1, PT, R0, RZ, PT ;  /* 0x000000ff0000720c */ /* 0x000fe40003f26270 */
[----:B------:R-:W-:-:S04]  /*67b0*/  SHF.R.U32.HI R4, RZ, UR5, R4 ;  /* 0x00000005ff047c19 */ /* 0x000fc80008011604 */
[----:B------:R-:W-:-:S05]  /*67c0*/  LOP3.LUT R4, R4, UR4, RZ, 0x30, !PT ;  /* 0x0000000404047c12 */ /* 0x000fca000f8e30ff */
[----:B------:R-:W-:-:S05]  /*67d0*/  IMAD R4, R4, 0x8, R9 ;  /* 0x0000000804047824 */ /* 0x000fca00078e0209 */
[----:B------:R-:W0:Y:S02]  /*67e0*/  LDS.64 R10, [R4+0x6600] ;  /* 0x00660000040a7984 */ /* 0x000e240000000a00 */
[----:B0-----:R-:W-:-:S05]  /*67f0*/  IADD3 R6, P2, PT, R10, R3, RZ ;  /* 0x000000030a067210 */ /* 0x001fca0007f5e0ff */
[----:B------:R-:W-:Y:S01]  /*6800*/  IMAD.X R13, RZ, RZ, R11, P2 ;  /* 0x000000ffff0d7224 */ /* 0x000fe200010e060b */
[C---:B------:R-:W-:Y:S02]  /*6810*/  LEA R12, P2, R6.reuse, UR8, 0x2 ;  /* 0x00000008060c7c11 */ /* 0x040fe4000f8410ff */
        /* <DEDUP_REMOVED lines=235> */
[----:B------:R-:W-:Y:S01]  /*76d0*/  IMAD R4, R4, 0x8, R9 ;  /* 0x0000000804047824 */ /* 0x000fe200078e0209 */
[----:B------:R-:W-:-:S04]  /*76e0*/  SEL R9, RZ, 0x7fffffff, !P1 ;  /* 0x7fffffffff097807 */ /* 0x000fc80004800000 */
[----:B------:R-:W0:Y:S01]  /*76f0*/  LDS.64 R10, [R4+0x6600] ;  /* 0x00660000040a7984 */ /* 0x000e220000000a00 */
[----:B------:R-:W-:Y:S02]  /*7700*/  LOP3.LUT R9, R9, R0, RZ, 0x3c, !PT ;  /* 0x0000000009097212 */ /* 0x000fe400078e3cff */
[----:B0-----:R-:W-:-:S05]  /*7710*/  IADD3 R6, P2, PT, R10, R3, RZ ;  /* 0x000000030a067210 */ /* 0x001fca0007f5e0ff */
[----:B------:R-:W-:Y:S01]  /*7720*/  IMAD.X R11, RZ, RZ, R11, P2 ;  /* 0x000000ffff0b7224 */ /* 0x000fe200010e060b */
[----:B------:R-:W-:-:S04]  /*7730*/  LEA R10, P2, R6, UR8, 0x2 ;  /* 0x00000008060a7c11 */ /* 0x000fc8000f8410ff */
[----:B------:R-:W-:-:S05]  /*7740*/  LEA.HI.X R11, R6, UR9, R11, 0x2, P2 ;  /* 0x00000009060b7c11 */ /* 0x000fca00090f140b */
[----:B------:R0:W-:Y:S01]  /*7750*/  STG.E desc[UR6][R10.64+0x6000], R9 ;  /* 0x006000090a007986 */ /* 0x0001e2000c101906 */
[----:B------:R-:W-:Y:S01]  /*7760*/  NOP ;  /* 0x0000000000007918 */ /* 0x000fe20000000000 */
[----:B------:R-:W-:Y:S05]  /*7770*/  BRA `(.L_x_77) ;  /* 0x00000018001c7947 */ /* 0x000fea0003800000 */
.L_x_76:
[----:B0-----:R-:W-:Y:S01]  /*7780*/  IMAD R11, R45, -0x1980, R27 ;  /* 0xffffe6802d0b7824 */ /* 0x001fe200078e021b */
[----:B------:R-:W-:Y:S01]  /*7790*/  BSSY.RECONVERGENT B0, `(.L_x_78) ;  /* 0x000001d000007945 */ /* 0x000fe20003800200 */
[C---:B------:R-:W-:Y:S02]  /*77a0*/  VIADD R0, R3.reuse, 0x180 ;  /* 0x0000018003007836 */ /* 0x040fe40000000000 */
[C---:B------:R-:W-:Y:S01]  /*77b0*/  VIADD R6, R3.reuse, 0x480 ;  /* 0x0000048003067836 */ /* 0x040fe20000000000 */
[CC--:B------:R-:W-:Y:S01]  /*77c0*/  ISETP.GE.AND P4, PT, R3.reuse, R11.reuse, PT ;  /* 0x0000000b0300720c */ /* 0x0c0fe20003f86270 */
[C---:B------:R-:W-:Y:S01]  /*77d0*/  VIADD R4, R3.reuse, 0x300 ;  /* 0x0000030003047836 */ /* 0x040fe20000000000 */
[-C--:B------:R-:W-:Y:S01]  /*77e0*/  ISETP.GE.AND P5, PT, R0, R11.reuse, PT ;  /* 0x0000000b0000720c */ /* 0x080fe20003fa6270 */
[C---:B------:R-:W-:Y:S01]  /*77f0*/  VIADD R0, R3.reuse, 0x600 ;  /* 0x0000060003007836 */ /* 0x040fe20000000000 */
[-C--:B------:R-:W-:Y:S01]  /*7800*/  ISETP.GE.AND P2, PT, R6, R11.reuse, PT ;  /* 0x0000000b0600720c */ /* 0x080fe20003f46270 */
[----:B------:R-:W-:Y:S01]  /*7810*/  VIADD R6, R3, 0x780 ;  /* 0x0000078003067836 */ /* 0x000fe20000000000 */
[----:B------:R-:W-:-:S02]  /*7820*/  ISETP.GE.AND P3, PT, R4, R11, PT ;  /* 0x0000000b0400720c */ /* 0x000fc40003f66270 */
[----:B------:R-:W-:-:S05]  /*7830*/  ISETP.GE.AND P1, PT, R0, R11, PT ;  /* 0x0000000b0000720c */ /* 0x000fca0003f26270 */
[----:B------:R-:W-:Y:S08]  /*7840*/  @P4 BRA `(.L_x_79) ;  /* 0x0000000000444947 */ /* 0x000ff00003800000 */
[----:B------:R-:W0:Y:S01]  /*7850*/  LDS R0, [R26] ;  /* 0x000000001a007984 */ /* 0x000e220000000800 */
[----:B------:R-:W3:Y:S01]  /*7860*/  LDCU UR5, c[0x0][0x3c4] ;  /* 0x00007880ff0577ac */ /* 0x000ee20008000800 */
[----:B------:R-:W4:Y:S01]  /*7870*/  LDCU.64 UR8, c[0x0][0x3a0] ;  /* 0x00007400ff0877ac */ /* 0x000f220008000a00 */
[----:B0-----:R-:W-:-:S04]  /*7880*/  ISETP.NE.AND P4, PT, R0, 0x7fffffff, PT ;  /* 0x7fffffff0000780c */ /* 0x001fc80003f85270 */
[C---:B------:R-:W-:Y:S02]  /*7890*/  SEL R4, R0.reuse, 0x80000000, P4 ;  /* 0x8000000000047807 */ /* 0x040fe40002000000 */
[----:B------:R-:W-:Y:S02]  /*78a0*/  ISETP.GE.AND P4, PT, R0, RZ, PT ;  /* 0x000000ff0000720c */ /* 0x000fe40003f86270 */
[----:B---3--:R-:W-:Y:S02]  /*78b0*/  SHF.R.U32.HI R4, RZ, UR5, R4 ;  /* 0x00000005ff047c19 */ /* 0x008fe40008011604 */
[----:B------:R-:W-:Y:S02]  /*78c0*/  SEL R15, RZ, 0x7fffffff, !P4 ;  /* 0x7fffffffff0f7807 */ /* 0x000fe40006000000 */
[----:B------:R-:W-:Y:S02]  /*78d0*/  LOP3.LUT R4, R4, UR4, RZ, 0x30, !PT ;  /* 0x0000000404047c12 */ /* 0x000fe4000f8e30ff */
[----:B------:R-:W-:-:S03]  /*78e0*/  LOP3.LUT R15, R15, R0, RZ, 0x3c, !PT ;  /* 0x000000000f0f7212 */ /* 0x000fc600078e3cff */
[----:B------:R-:W-:-:S05]  /*78f0*/  IMAD R4, R4, 0x8, R9 ;  /* 0x0000000804047824 */ /* 0x000fca00078e0209 */
[----:B------:R-:W0:Y:S02]  /*7900*/  LDS.64 R12, [R4+0x6600] ;  /* 0x00660000040c7984 */ /* 0x000e240000000a00 */
[----:B0-----:R-:W-:-:S04]  /*7910*/  IADD3 R10, P6, PT, R12, R3, RZ ;  /* 0x000000030c0a7210 */ /* 0x001fc80007fde0ff */
[----:B----4-:R-:W-:Y:S01]  /*7920*/  LEA R12, P4, R10, UR8, 0x2 ;  /* 0x000000080a0c7c11 */ /* 0x010fe2000f8810ff */
[----:B------:R-:W-:-:S05]  /*7930*/  IMAD.X R13, RZ, RZ, R13, P6 ;  /* 0x000000ffff0d7224 */ /* 0x000fca00030e060d */
[----:B------:R-:W-:-:S05]  /*7940*/  LEA.HI.X R13, R10, UR9, R13, 0x2, P4 ;  /* 0x000000090a0d7c11 */ /* 0x000fca000a0f140d */
[----:B------:R0:W-:Y:S02]  /*7950*/  STG.E desc[UR6][R12.64], R15 ;  /* 0x0000000f0c007986 */ /* 0x0001e4000c101906 */
.L_x_79:
[----:B------:R-:W-:Y:S05]  /*7960*/  BSYNC.RECONVERGENT B0 ;  /* 0x0000000000007941 */ /* 0x000fea0003800200 */
.L_x_78:
[----:B------:R-:W-:Y:S01]  /*7970*/  NOP ;  /* 0x0000000000007918 */ /* 0x000fe20000000000 */
[----:B------:R-:W-:Y:S01]  /*7980*/  BSSY.RECONVERGENT B0, `(.L_x_80) ;  /* 0x0000015000007945 */ /* 0x000fe20003800200 */
[----:B------:R-:W-:Y:S01]  /*7990*/  ISETP.GE.AND P4, PT, R6, R11, PT ;  /* 0x0000000b0600720c */ /* 0x000fe20003f86270 */
[----:B------:R-:W-:Y:S02]  /*79a0*/  VIADD R6, R3, 0x900 ;  /* 0x0000090003067836 */ /* 0x000fe40000000000 */
[----:B------:R-:W-:Y:S10]  /*79b0*/  @P5 BRA `(.L_x_81) ;  /* 0x0000000000445947 */ /* 0x000ff40003800000 */
[----:B------:R-:W3:Y:S01]  /*79c0*/  LDS R0, [R26+0x600] ;  /* 0x000600001a007984 */ /* 0x000ee20000000800 */
[----:B------:R-:W4:Y:S01]  /*79d0*/  LDCU UR5, c[0x0][0x3c4] ;  /* 0x00007880ff0577ac */ /* 0x000f220008000800 */
[----:B------:R-:W5:Y:S01]  /*79e0*/  LDCU.64 UR8, c[0x0][0x3a0] ;  /* 0x00007400ff0877ac */ /* 0x000f620008000a00 */
[----:B---3--:R-:W-:-:S04]  /*79f0*/  ISETP.NE.AND P5, PT, R0, 0x7fffffff, PT ;  /* 0x7fffffff0000780c */ /* 0x008fc80003fa5270 */
[C---:B------:R-:W-:Y:S02]  /*7a00*/  SEL R4, R0.reuse, 0x80000000, P5 ;  /* 0x8000000000047807 */ /* 0x040fe40002800000 */
[----:B------:R-:W-:Y:S02]  /*7a10*/  ISETP.GE.AND P5, PT, R0, RZ, PT ;  /* 0x000000ff0000720c */ /* 0x000fe40003fa6270 */
[----:B----4-:R-:W-:Y:S02]  /*7a20*/  SHF.R.U32.HI R4, RZ, UR5, R4 ;  /* 0x00000005ff047c19 */ /* 0x010fe40008011604 */
[----:B0-----:R-:W-:Y:S02]  /*7a30*/  SEL R15, RZ, 0x7fffffff, !P5 ;  /* 0x7fffffffff0f7807 */ /* 0x001fe40006800000 */
[----:B------:R-:W-:Y:S02]  /*7a40*/  LOP3.LUT R4, R4, UR4, RZ, 0x30, !PT ;  /* 0x0000000404047c12 */ /* 0x000fe4000f8e30ff */
[----:B------:R-:W-:-:S03]  /*7a50*/  LOP3.LUT R15, R15, R0, RZ, 0x3c, !PT ;  /* 0x000000000f0f7212 */ /* 0x000fc600078e3cff */
[----:B------:R-:W-:-:S05]  /*7a60*/  IMAD R4, R4, 0x8, R9 ;  /* 0x0000000804047824 */ /* 0x000fca00078e0209 */
[----:B------:R-:W0:Y:S02]  /*7a70*/  LDS.64 R12, [R4+0x6600] ;  /* 0x00660000040c7984 */ /* 0x000e240000000a00 */
[----:B0-----:R-:W-:-:S04]  /*7a80*/  IADD3 R10, P6, PT, R12, R3, RZ ;  /* 0x000000030c0a7210 */ /* 0x001fc80007fde0ff */
[----:B-----5:R-:W-:Y:S01]  /*7a90*/  LEA R12, P5, R10, UR8, 0x2 ;  /* 0x000000080a0c7c11 */ /* 0x020fe2000f8a10ff */
[----:B------:R-:W-:-:S05]  /*7aa0*/  IMAD.X R13, RZ, RZ, R13, P6 ;  /* 0x000000ffff0d7224 */ /* 0x000fca00030e060d */
[----:B------:R-:W-:-:S05]  /*7ab0*/  LEA.HI.X R13, R10, UR9, R13, 0x2, P5 ;  /* 0x000000090a0d7c11 */ /* 0x000fca000a8f140d */
[----:B------:R3:W-:Y:S02]  /*7ac0*/  STG.E desc[UR6][R12.64+0x600], R15 ;  /* 0x0006000f0c007986 */ /* 0x0007e4000c101906 */
.L_x_81:
[----:B------:R-:W-:Y:S05]  /*7ad0*/  BSYNC.RECONVERGENT B0 ;  /* 0x0000000000007941 */ /* 0x000fea0003800200 */
.L_x_80:
[----:B------:R-:W-:Y:S01]  /*7ae0*/  NOP ;  /* 0x0000000000007918 */ /* 0x000fe20000000000 */
[----:B------:R-:W-:Y:S01]  /*7af0*/  BSSY.RECONVERGENT B0, `(.L_x_82) ;  /* 0x0000015000007945 */ /* 0x000fe20003800200 */
[----:B------:R-:W-:Y:S01]  /*7b00*/  ISETP.GE.AND P5, PT, R6, R11, PT ;  /* 0x0000000b0600720c */ /* 0x000fe20003fa6270 */
[----:B------:R-:W-:Y:S02]  /*7b10*/  VIADD R6, R3, 0xa80 ;  /* 0x00000a8003067836 */ /* 0x000fe40000000000 */
[----:B------:R-:W-:Y:S10]  /*7b20*/  @P3 BRA `(.L_x_83) ;  /* 0x0000000000443947 */ /* 0x000ff40003800000 */
[----:B------:R-:W4:Y:S01]  /*7b30*/  LDS R0, [R26+0xc00] ;  /* 0x000c00001a007984 */ /* 0x000f220000000800 */
[----:B------:R-:W5:Y:S01]  /*7b40*/  LDCU UR5, c[0x0][0x3c4] ;  /* 0x00007880ff0577ac */ /* 0x000f620008000800 */
[----:B------:R-:W1:Y:S01]  /*7b50*/  LDCU.64 UR8, c[0x0][0x3a0] ;  /* 0x00007400ff0877ac */ /* 0x000e620008000a00 */
[----:B----4-:R-:W-:-:S04]  /*7b60*/  ISETP.NE.AND P3, PT, R0, 0x7fffffff, PT ;  /* 0x7fffffff0000780c */ /* 0x010fc80003f65270 */
[C---:B------:R-:W-:Y:S02]  /*7b70*/  SEL R4, R0.reuse, 0x80000000, P3 ;  /* 0x8000000000047807 */ /* 0x040fe40001800000 */
[----:B------:R-:W-:Y:S02]  /*7b80*/  ISETP.GE.AND P3, PT, R0, RZ, PT ;  /* 0x000000ff0000720c */ /* 0x000fe40003f66270 */
[----:B-----5:R-:W-:Y:S02]  /*7b90*/  SHF.R.U32.HI R4, RZ, UR5, R4 ;  /* 0x00000005ff047c19 */ /* 0x020fe40008011604 */
[----:B0--3--:R-:W-:Y:S02]  /*7ba0*/  SEL R15, RZ, 0x7fffffff, !P3 ;  /* 0x7fffffffff0f7807 */ /* 0x009fe40005800000 */
[----:B------:R-:W-:Y:S02]  /*7bb0*/  LOP3.LUT R4, R4, UR4, RZ, 0x30, !PT ;  /* 0x0000000404047c12 */ /* 0x000fe4000f8e30ff */
[----:B------:R-:W-:-:S03]  /*7bc0*/  LOP3.LUT R15, R15, R0, RZ, 0x3c, !PT ;  /* 0x000000000f0f7212 */ /* 0x000fc600078e3cff */
[----:B------:R-:W-:-:S05]  /*7bd0*/  IMAD R4, R4, 0x8, R9 ;  /* 0x0000000804047824 */ /* 0x000fca00078e0209 */
[----:B------:R-:W0:Y:S02]  /*7be0*/  LDS.64 R12, [R4+0x6600] ;  /* 0x00660000040c7984 */ /* 0x000e240000000a00 */
[----:B0-----:R-:W-:-:S04]  /*7bf0*/  IADD3 R10, P6, PT, R12, R3, RZ ;  /* 0x000000030c0a7210 */ /* 0x001fc80007fde0ff */
[----:B-1----:R-:W-:Y:S01]  /*7c00*/  LEA R12, P3, R10, UR8, 0x2 ;  /* 0x000000080a0c7c11 */ /* 0x002fe2000f8610ff */
[----:B------:R-:W-:-:S05]  /*7c10*/  IMAD.X R13, RZ, RZ, R13, P6 ;  /* 0x000000ffff0d7224 */ /* 0x000fca00030e060d */
[----:B------:R-:W-:-:S05]  /*7c20*/  LEA.HI.X R13, R10, UR9, R13, 0x2, P3 ;  /* 0x000000090a0d7c11 */ /* 0x000fca00098f140d */
[----:B------:R4:W-:Y:S02]  /*7c30*/  STG.E desc[UR6][R12.64+0xc00], R15 ;  /* 0x000c000f0c007986 */ /* 0x0009e4000c101906 */
.L_x_83:
[----:B------:R-:W-:Y:S05]  /*7c40*/  BSYNC.RECONVERGENT B0 ;  /* 0x0000000000007941 */ /* 0x000fea0003800200 */
.L_x_82:
[----:B------:R-:W-:Y:S01]  /*7c50*/  NOP ;  /* 0x0000000000007918 */ /* 0x000fe20000000000 */
[----:B------:R-:W-:Y:S01]  /*7c60*/  BSSY.RECONVERGENT B0, `(.L_x_84) ;  /* 0x0000015000007945 */ /* 0x000fe20003800200 */
[----:B------:R-:W-:Y:S02]  /*7c70*/  ISETP.GE.AND P3, PT, R6, R11, PT ;  /* 0x0000000b0600720c */ /* 0x000fe40003f66270 */
[----:B------:R-:W-:Y:S01]  /*7c80*/  LOP3.LUT R6, R3, 0xc00, RZ, 0xfc, !PT ;  /* 0x00000c0003067812 */ /* 0x000fe200078efcff */
[----:B------:R-:W-:Y:S10]  /*7c90*/  @P2 BRA `(.L_x_85) ;  /* 0x0000000000442947 */ /* 0x000ff40003800000 */
[----:B------:R-:W5:Y:S01]  /*7ca0*/  LDS R0, [R26+0x1200] ;  /* 0x001200001a007984 */ /* 0x000f620000000800 */
[----:B------:R-:W0:Y:S01]  /*7cb0*/  LDCU UR5, c[0x0][0x3c4] ;  /* 0x00007880ff0577ac */ /* 0x000e220008000800 */
[----:B------:R-:W1:Y:S01]  /*7cc0*/  LDCU.64 UR8, c[0x0][0x3a0] ;  /* 0x00007400ff0877ac */ /* 0x000e620008000a00 */
[----:B-----5:R-:W-:-:S04]  /*7cd0*/  ISETP.NE.AND P2, PT, R0, 0x7fffffff, PT ;  /* 0x7fffffff0000780c */ /* 0x020fc80003f45270 */
[C---:B------:R-:W-:Y:S02]  /*7ce0*/  SEL R4, R0.reuse, 0x80000000, P2 ;  /* 0x8000000000047807 */ /* 0x040fe40001000000 */
[----:B------:R-:W-:Y:S02]  /*7cf0*/  ISETP.GE.AND P2, PT, R0, RZ, PT ;  /* 0x000000ff0000720c */ /* 0x000fe40003f46270 */
[----:B0-----:R-:W-:Y:S02]  /*7d00*/  SHF.R.U32.HI R4, RZ, UR5, R4 ;  /* 0x00000005ff047c19 */ /* 0x001fe40008011604 */
[----:B---34-:R-:W-:Y:S02]  /*7d10*/  SEL R15, RZ, 0x7fffffff, !P2 ;  /* 0x7fffffffff0f7807 */ /* 0x018fe40005000000 */
        /* <DEDUP_REMOVED lines=9> */
.L_x_85:
[----:B------:R-:W-:Y:S05]  /*7db0*/  BSYNC.RECONVERGENT B0 ;  /* 0x0000000000007941 */ /* 0x000fea0003800200 */
.L_x_84:
[----:B------:R-:W-:Y:S01]  /*7dc0*/  NOP ;  /* 0x0000000000007918 */ /* 0x000fe20000000000 */
[----:B------:R-:W-:Y:S01]  /*7dd0*/  BSSY.RECONVERGENT B0, `(.L_x_86) ;  /* 0x0000015000007945 */ /* 0x000fe20003800200 */
[----:B------:R-:W-:Y:S01]  /*7de0*/  ISETP.GE.AND P2, PT, R6, R11, PT ;  /* 0x0000000b0600720c */ /* 0x000fe20003f46270 */
[----:B------:R-:W-:Y:S02]  /*7df0*/  VIADD R6, R3, 0xd80 ;  /* 0x00000d8003067836 */ /* 0x000fe40000000000 */
        /* <DEDUP_REMOVED lines=18> */
.L_x_87:
[----:B------:R-:W-:Y:S05]  /*7f20*/  BSYNC.RECONVERGENT B0 ;  /* 0x0000000000007941 */ /* 0x000fea0003800200 */
.L_x_86:
        /* <DEDUP_REMOVED lines=22> */
.L_x_89:
[----:B------:R-:W-:Y:S05]  /*8090*/  BSYNC.RECONVERGENT B0 ;  /* 0x0000000000007941 */ /* 0x000fea0003800200 */
.L_x_88:
        /* <DEDUP_REMOVED lines=22> */
.L_x_91:
[----:B------:R-:W-:Y:S05]  /*8200*/  BSYNC.RECONVERGENT B0 ;  /* 0x0000000000007941 */ /* 0x000fea0003800200 */
.L_x_90:
        /* <DEDUP_REMOVED lines=22> */
.L_x_93:
[----:B------:R-:W-:Y:S05]  /*8370*/  BSYNC.RECONVERGENT B0 ;  /* 0x0000000000007941 */ /* 0x000fea0003800200 */
.L_x_92:
        /* <DEDUP_REMOVED lines=22> */
.L_x_95:
[----:B------:R-:W-:Y:S05]  /*84e0*/  BSYNC.RECONVERGENT B0 ;  /* 0x0000000000007941 */ /* 0x000fea0003800200 */
.L_x_94:
        /* <DEDUP_REMOVED lines=22> */
.L_x_97:
[----:B------:R-:W-:Y:S05]  /*8650*/  BSYNC.RECONVERGENT B0 ;  /* 0x0000000000007941 */ /* 0x000fea0003800200 */
.L_x_96:
        /* <DEDUP_REMOVED lines=22> */
.L_x_99:
[----:B------:R-:W-:Y:S05]  /*87c0*/  BSYNC.RECONVERGENT B0 ;  /* 0x0000000000007941 */ /* 0x000fea0003800200 */
.L_x_98:
        /* <DEDUP_REMOVED lines=22> */
.L_x_101:
[----:B------:R-:W-:Y:S05]  /*8930*/  BSYNC.RECONVERGENT B0 ;  /* 0x0000000000007941 */ /* 0x000fea0003800200 */
.L_x_100:
[----:B------:R-:W-:Y:S01]  /*8940*/  NOP ;  /* 0x0000000000007918 */ /* 0x000fe20000000000 */
[----:B------:R-:W-:Y:S01]  /*8950*/  BSSY.RECONVERGENT B0, `(.L_x_102) ;  /* 0x0000014000007945 */ /* 0x000fe20003800200 */
[----:B------:R-:W-:-:S03]  /*8960*/  ISETP.GE.AND P5, PT, R6, R11, PT ;  /* 0x0000000b0600720c */ /* 0x000fc60003fa6270 */
        /* <DEDUP_REMOVED lines=18> */
.L_x_103:
[----:B------:R-:W-:Y:S05]  /*8a90*/  BSYNC.RECONVERGENT B0 ;  /* 0x0000000000007941 */ /* 0x000fea0003800200 */
.L_x_102:
[----:B------:R-:W-:Y:S01]  /*8aa0*/  NOP ;  /* 0x0000000000007918 */ /* 0x000fe20000000000 */
[----:B------:R-:W-:Y:S04]  /*8ab0*/  BSSY.RECONVERGENT B0, `(.L_x_104) ;  /* 0x0000013000007945 */ /* 0x000fe80003800200 */
[----:B------:R-:W-:Y:S05]  /*8ac0*/  @P2 BRA `(.L_x_105) ;  /* 0x0000000000442947 */ /* 0x000fea0003800000 */
        /* <DEDUP_REMOVED lines=12> */
[----:B0-----:R-:W-:-:S05]  /*8b90*/  IADD3 R6, P3, PT, R10, R3, RZ ;  /* 0x000000030a067210 */ /* 0x001fca0007f7e0ff */
[----:B------:R-:W-:Y:S01]  /*8ba0*/  IMAD.X R11, RZ, RZ, R11, P3 ;  /* 0x000000ffff0b7224 */ /* 0x000fe200018e060b */
[----:B-1----:R-:W-:-:S04]  /*8bb0*/  LEA R10, P3, R6, UR8, 0x2 ;  /* 0x00000008060a7c11 */ /* 0x002fc8000f8610ff */
[----:B------:R-:W-:-:S05]  /*8bc0*/  LEA.HI.X R11, R6, UR9, R11, 0x2, P3 ;  /* 0x00000009060b7c11 */ /* 0x000fca00098f140b */
[----:B------:R0:W-:Y:S04]  /*8bd0*/  STG.E desc[UR6][R10.64+0x4e00], R13 ;  /* 0x004e000d0a007986 */ /* 0x0001e8000c101906 */
.L_x_105:
[----:B------:R-:W-:Y:S05]  /*8be0*/  BSYNC.RECONVERGENT B0 ;  /* 0x0000000000007941 */ /* 0x000fea0003800200 */
.L_x_104:
        /* <DEDUP_REMOVED lines=20> */
.L_x_107:
[----:B------:R-:W-:Y:S05]  /*8d30*/  BSYNC.RECONVERGENT B0 ;  /* 0x0000000000007941 */ /* 0x000fea0003800200 */
.L_x_106:
        /* <DEDUP_REMOVED lines=20> */
.L_x_109:
[----:B------:R-:W-:Y:S05]  /*8e80*/  BSYNC.RECONVERGENT B0 ;  /* 0x0000000000007941 */ /* 0x000fea0003800200 */
.L_x_108:
        /* <DEDUP_REMOVED lines=9> */
[----:B0-----:R-:W-:-:S04]  /*8f20*/  SHF.R.U32.HI R4, RZ, UR5, R4 ;  /* 0x00000005ff047c19 */ /* 0x001fc80008011604 */
[----:B------:R-:W-:-:S05]  /*8f30*/  LOP3.LUT R4, R4, UR4, RZ, 0x30, !PT ;  /* 0x0000000404047c12 */ /* 0x000fca000f8e30ff */
[----:B------:R-:W-:Y:S01]  /*8f40*/  IMAD R4, R4, 0x8, R9 ;  /* 0x0000000804047824 */ /* 0x000fe200078e0209 */
[----:B------:R-:W-:-:S04]  /*8f50*/  SEL R9, RZ, 0x7fffffff, !P1 ;  /* 0x7fffffffff097807 */ /* 0x000fc80004800000 */
[----:B------:R-:W0:Y:S01]  /*8f60*/  LDS.64 R10, [R4+0x6600] ;  /* 0x00660000040a7984 */ /* 0x000e220000000a00 */
[----:B------:R-:W-:Y:S02]  /*8f70*/  LOP3.LUT R9, R9, R0, RZ, 0x3c, !PT ;  /* 0x0000000009097212 */ /* 0x000fe400078e3cff */
[----:B0-----:R-:W-:-:S05]  /*8f80*/  IADD3 R6, P2, PT, R10, R3, RZ ;  /* 0x000000030a067210 */ /* 0x001fca0007f5e0ff */
[----:B------:R-:W-:Y:S01]  /*8f90*/  IMAD.X R11, RZ, RZ, R11, P2 ;  /* 0x000000ffff0b7224 */ /* 0x000fe200010e060b */
[----:B-1----:R-:W-:-:S04]  /*8fa0*/  LEA R10, P2, R6, UR8, 0x2 ;  /* 0x00000008060a7c11 */ /* 0x002fc8000f8410ff */
[----:B------:R-:W-:-:S05]  /*8fb0*/  LEA.HI.X R11, R6, UR9, R11, 0x2, P2 ;  /* 0x00000009060b7c11 */ /* 0x000fca00090f140b */
[----:B------:R0:W-:Y:S04]  /*8fc0*/  STG.E desc[UR6][R10.64+0x6000], R9 ;  /* 0x006000090a007986 */ /* 0x0001e8000c101906 */
.L_x_111:
[----:B------:R-:W-:Y:S05]  /*8fd0*/  BSYNC.RECONVERGENT B0 ;  /* 0x0000000000007941 */ /* 0x000fea0003800200 */
.L_x_110:
[----:B------:R-:W-:Y:S01]  /*8fe0*/  NOP ;  /* 0x0000000000007918 */ /* 0x000fe20000000000 */
.L_x_77:
[----:B------:R-:W5:Y:S01]  /*8ff0*/  LDS R0, [R26] ;  /* 0x000000001a007984 */ /* 0x000f620000000800 */
[----:B------:R-:W1:Y:S03]  /*9000*/  LDCU UR5, c[0x0][0x3c4] ;  /* 0x00007880ff0577ac */ /* 0x000e660008000800 */
[----:B------:R-:W2:Y:S04]  /*9010*/  LDS R4, [R26+0x600] ;  /* 0x000600001a047984 */ /* 0x000ea80000000800 */
[----:B------:R-:W1:Y:S04]  /*9020*/  LDS R6, [R26+0xc00] ;  /* 0x000c00001a067984 */ /* 0x000e680000000800 */
[----:B0-----:R-:W0:Y:S04]  /*9030*/  LDS R9, [R26+0x1200] ;  /* 0x001200001a097984 */ /* 0x001e280000000800 */
[----:B------:R-:W0:Y:S04]  /*9040*/  LDS R10, [R26+0x1800] ;  /* 0x001800001a0a7984 */ /* 0x000e280000000800 */
[----:B------:R-:W0:Y:S04]  /*9050*/  LDS R11, [R26+0x1e00] ;  /* 0x001e00001a0b7984 */ /* 0x000e280000000800 */
[----:B---34-:R-:W3:Y:S04]  /*9060*/  LDS R12, [R26+0x2400] ;  /* 0x002400001a0c7984 */ /* 0x018ee80000000800 */
[----:B------:R-:W4:Y:S04]  /*9070*/  LDS R13, [R26+0x2a00] ;  /* 0x002a00001a0d7984 */ /* 0x000f280000000800 */
[----:B------:R-:W4:Y:S04]  /*9080*/  LDS R14, [R26+0x3000] ;  /* 0x003000001a0e7984 */ /* 0x000f280000000800 */
[----:B------:R-:W4:Y:S04]  /*9090*/  LDS R15, [R26+0x3600] ;  /* 0x003600001a0f7984 */ /* 0x000f280000000800 */
[----:B------:R-:W4:Y:S01]  /*90a0*/  LDS R16, [R26+0x3c00] ;  /* 0x003c00001a107984 */ /* 0x000f220000000800 */
[----:B-----5:R-:W-:-:S03]  /*90b0*/  ISETP.NE.AND P5, PT, R0, 0x7fffffff, PT ;  /* 0x7fffffff0000780c */ /* 0x020fc60003fa5270 */
[----:B------:R-:W5:Y:S01]  /*90c0*/  LDS R17, [R26+0x4200] ;  /* 0x004200001a117984 */ /* 0x000f620000000800 */
[----:B--2---:R-:W-:Y:S02]  /*90d0*/  ISETP.NE.AND P4, PT, R4, 0x7fffffff, PT ;  /* 0x7fffffff0400780c */ /* 0x004fe40003f85270 */
[----:B------:R-:W-:Y:S01]  /*90e0*/  SEL R0, R0, 0x80000000, P5 ;  /* 0x8000000000007807 */ /* 0x000fe20002800000 */
[----:B------:R-:W2:Y:S01]  /*90f0*/  LDS R18, [R26+0x4800] ;  /* 0x004800001a127984 */ /* 0x000ea20000000800 */
[----:B-1----:R-:W-:Y:S02]  /*9100*/  ISETP.NE.AND P3, PT, R6, 0x7fffffff, PT ;  /* 0x7fffffff0600780c */ /* 0x002fe40003f65270 */
[----:B------:R-:W-:Y:S01]  /*9110*/  SEL R4, R4, 0x80000000, P4 ;  /* 0x8000000004047807 */ /* 0x000fe20002000000 */
[----:B------:R-:W1:Y:S01]  /*9120*/  LDS R19, [R26+0x4e00] ;  /* 0x004e00001a137984 */ /* 0x000e620000000800 */
[----:B0-----:R-:W-:Y:S02]  /*9130*/  ISETP.NE.AND P2, PT, R9, 0x7fffffff, PT ;  /* 0x7fffffff0900780c */ /* 0x001fe40003f45270 */
[----:B------:R-:W-:Y:S01]  /*9140*/  SEL R6, R6, 0x80000000, P3 ;  /* 0x8000000006067807 */ /* 0x000fe20001800000 */
[----:B------:R-:W0:Y:S01]  /*9150*/  LDS R20, [R26+0x5400] ;  /* 0x005400001a147984 */ /* 0x000e220000000800 */
[----:B------:R-:W-:-:S02]  /*9160*/  ISETP.NE.AND P1, PT, R10, 0x7fffffff, PT ;  /* 0x7fffffff0a00780c */ /* 0x000fc40003f25270 */
[----:B------:R-:W-:Y:S01]  /*9170*/  SEL R9, R9, 0x80000000, P2 ;  /* 0x8000000009097807 */ /* 0x000fe20001000000 */
[----:B------:R-:W0:Y:S01]  /*9180*/  LDS R21, [R26+0x5a00] ;  /* 0x005a00001a157984 */ /* 0x000e220000000800 */
[----:B------:R-:W-:Y:S02]  /*9190*/  SEL R10, R10, 0x80000000, P1 ;  /* 0x800000000a0a7807 */ /* 0x000fe40000800000 */
[C---:B------:R-:W-:Y:S01]  /*91a0*/  ISETP.NE.AND P6, PT, R11.reuse, 0x7fffffff, PT ;  /* 0x7fffffff0b00780c */ /* 0x040fe20003fc5270 */
[----:B------:R-:W0:Y:S01]  /*91b0*/  LDS R22, [R26+0x6000] ;  /* 0x006000001a167984 */ /* 0x000e220000000800 */
[----:B---3--:R-:W-:Y:S02]  /*91c0*/  ISETP.NE.AND P5, PT, R12, 0x7fffffff, PT ;  /* 0x7fffffff0c00780c */ /* 0x008fe40003fa5270 */
[----:B------:R-:W-:Y:S02]  /*91d0*/  SEL R11, R11, 0x80000000, P6 ;  /* 0x800000000b0b7807 */ /* 0x000fe40003000000 */
[----:B----4-:R-:W-:-:S02]  /*91e0*/  ISETP.NE.AND P4, PT, R13, 0x7fffffff, PT ;  /* 0x7fffffff0d00780c */ /* 0x010fc40003f85270 */
[----:B------:R-:W-:Y:S02]  /*91f0*/  SEL R12, R12, 0x80000000, P5 ;  /* 0x800000000c0c7807 */ /* 0x000fe40002800000 */
[C---:B------:R-:W-:Y:S02]  /*9200*/  ISETP.NE.AND P3, PT, R14.reuse, 0x7fffffff, PT ;  /* 0x7fffffff0e00780c */ /* 0x040fe40003f65270 */
[----:B------:R-:W-:Y:S02]  /*9210*/  SEL R13, R13, 0x80000000, P4 ;  /* 0x800000000d0d7807 */ /* 0x000fe40002000000 */
[----:B------:R-:W-:Y:S02]  /*9220*/  ISETP.NE.AND P2, PT, R15, 0x7fffffff, PT ;  /* 0x7fffffff0f00780c */ /* 0x000fe40003f45270 */
[----:B------:R-:W-:Y:S02]  /*9230*/  SEL R14, R14, 0x80000000, P3 ;  /* 0x800000000e0e7807 */ /* 0x000fe40001800000 */
[----:B------:R-:W-:-:S02]  /*9240*/  ISETP.NE.AND P1, PT, R16, 0x7fffffff, PT ;  /* 0x7fffffff1000780c */ /* 0x000fc40003f25270 */
[----:B------:R-:W-:Y:S02]  /*9250*/  SEL R15, R15, 0x80000000, P2 ;  /* 0x800000000f0f7807 */ /* 0x000fe40001000000 */
[----:B------:R-:W-:Y:S02]  /*9260*/  SEL R16, R16, 0x80000000, P1 ;  /* 0x8000000010107807 */ /* 0x000fe40000800000 */
[C---:B-----5:R-:W-:Y:S02]  /*9270*/  ISETP.NE.AND P6, PT, R17.reuse, 0x7fffffff, PT ;  /* 0x7fffffff1100780c */ /* 0x060fe40003fc5270 */
[----:B--2---:R-:W-:Y:S02]  /*9280*/  ISETP.NE.AND P5, PT, R18, 0x7fffffff, PT ;  /* 0x7fffffff1200780c */ /* 0x004fe40003fa5270 */
[----:B------:R-:W-:Y:S02]  /*9290*/  SEL R17, R17, 0x80000000, P6 ;  /* 0x8000000011117807 */ /* 0x000fe40003000000 */
[----:B-1----:R-:W-:-:S02]  /*92a0*/  ISETP.NE.AND P4, PT, R19, 0x7fffffff, PT ;  /* 0x7fffffff1300780c */ /* 0x002fc40003f85270 */
[----:B------:R-:W-:Y:S02]  /*92b0*/  SEL R18, R18, 0x80000000, P5 ;  /* 0x8000000012127807 */ /* 0x000fe40002800000 */
[C---:B0-----:R-:W-:Y:S02]  /*92c0*/  ISETP.NE.AND P3, PT, R20.reuse, 0x7fffffff, PT ;  /* 0x7fffffff1400780c */ /* 0x041fe40003f65270 */
[----:B------:R-:W-:Y:S02]  /*92d0*/  SEL R19, R19, 0x80000000, P4 ;  /* 0x8000000013137807 */ /* 0x000fe40002000000 */
[----:B------:R-:W-:Y:S02]  /*92e0*/  ISETP.NE.AND P2, PT, R21, 0x7fffffff, PT ;  /* 0x7fffffff1500780c */ /* 0x000fe40003f45270 */
[----:B------:R-:W-:Y:S02]  /*92f0*/  SEL R20, R20, 0x80000000, P3 ;  /* 0x8000000014147807 */ /* 0x000fe40001800000 */
[----:B------:R-:W-:-:S02]  /*9300*/  ISETP.NE.AND P1, PT, R22, 0x7fffffff, PT ;  /* 0x7fffffff1600780c */ /* 0x000fc40003f25270 */
[----:B------:R-:W-:Y:S02]  /*9310*/  SEL R21, R21, 0x80000000, P2 ;  /* 0x8000000015157807 */ /* 0x000fe40001000000 */
[----:B------:R-:W-:Y:S02]  /*9320*/  SEL R22, R22, 0x80000000, P1 ;  /* 0x8000000016167807 */ /* 0x000fe40000800000 */
[----:B------:R-:W-:Y:S02]  /*9330*/  SHF.R.U32.HI R0, RZ, UR5, R0 ;  /* 0x00000005ff007c19 */ /* 0x000fe40008011600 */
[----:B------:R-:W-:Y:S02]  /*9340*/  SHF.R.U32.HI R10, RZ, UR5, R10 ;  /* 0x00000005ff0a7c19 */ /* 0x000fe4000801160a */
[----:B------:R-:W-:Y:S02]  /*9350*/  SHF.R.U32.HI R11, RZ, UR5, R11 ;  /* 0x00000005ff0b7c19 */ /* 0x000fe4000801160b */
[----:B------:R-:W-:-:S02]  /*9360*/  SHF.R.U32.HI R12, RZ, UR5, R12 ;  /* 0x00000005ff0c7c19 */ /* 0x000fc4000801160c */
[----:B------:R-:W-:Y:S02]  /*9370*/  SHF.R.U32.HI R13, RZ, UR5, R13 ;  /* 0x00000005ff0d7c19 */ /* 0x000fe4000801160d */
[----:B------:R-:W-:Y:S02]  /*9380*/  SHF.R.U32.HI R14, RZ, UR5, R14 ;  /* 0x00000005ff0e7c19 */ /* 0x000fe4000801160e */
        /* <DEDUP_REMOVED lines=11> */
[----:B------:R-:W-:Y:S02]  /*9440*/  LOP3.LUT R25, R0, UR4, RZ, 0x30, !PT ;  /* 0x0000000400197c12 */ /* 0x000fe4000f8e30ff */
[----:B------:R-:W-:Y:S02]  /*9450*/  LOP3.LUT R21, R10, UR4, RZ, 0x30, !PT ;  /* 0x000000040a157c12 */ /* 0x000fe4000f8e30ff */
[----:B------:R-:W-:Y:S02]  /*9460*/  LOP3.LUT R20, R11, UR4, RZ, 0x30, !PT ;  /* 0x000000040b147c12 */ /* 0x000fe4000f8e30ff */
[----:B------:R-:W-:Y:S02]  /*9470*/  LOP3.LUT R19, R12, UR4, RZ, 0x30, !PT ;  /* 0x000000040c137c12 */ /* 0x000fe4000f8e30ff */
[----:B------:R-:W-:-:S02]  /*9480*/  LOP3.LUT R18, R13, UR4, RZ, 0x30, !PT ;  /* 0x000000040d127c12 */ /* 0x000fc4000f8e30ff */
[----:B------:R-:W-:Y:S02]  /*9490*/  LOP3.LUT R17, R14, UR4, RZ, 0x30, !PT ;  /* 0x000000040e117c12 */ /* 0x000fe4000f8e30ff */
        /* <DEDUP_REMOVED lines=10> */
[----:B------:R-:W-:Y:S01]  /*9540*/  LOP3.LUT R0, R52, UR4, RZ, 0x30, !PT ;  /* 0x0000000434007c12 */ /* 0x000fe2000f8e30ff */
[----:B------:R-:W-:Y:S06]  /*9550*/  @P0 BRA `(.L_x_112) ;  /* 0x0000000000640947 */ /* 0x000fec0003800000 */
[----:B------:R-:W0:Y:S01]  /*9560*/  LDCU.64 UR4, c[0x0][0x3b8] ;  /* 0x00007700ff0477ac */ /* 0x000e220008000a00 */
[----:B------:R-:W-:Y:S01]  /*9570*/  IMAD R5, R45, 0x1980, RZ ;  /* 0x000019802d057824 */ /* 0x000fe200078e02ff */
[----:B------:R-:W-:-:S04]  /*9580*/  LOP3.LUT R2, R7, 0x1f, R3, 0xf8, !PT ;  /* 0x0000001f07027812 */ /* 0x000fc800078ef803 */
[----:B------:R-:W-:-:S04]  /*9590*/  IADD3 R3, P1, PT, R5, R2, RZ ;  /* 0x0000000205037210 */ /* 0x000fc80007f3e0ff */
[----:B------:R-:W-:Y:S02]  /*95a0*/  LEA.HI.X.SX32 R4, R5, RZ, 0x1, P1 ;  /* 0x000000ff05047211 */ /* 0x000fe400008f0eff */
[----:B0-----:R-:W-:-:S04]  /*95b0*/  LEA R2, P1, R3, UR4, 0x2 ;  /* 0x0000000403027c11 */ /* 0x001fc8000f8210ff */
        /* <DEDUP_REMOVED lines=19> */
.L_x_112:
[----:B------:R-:W0:Y:S01]  /*96f0*/  LDCU.64 UR4, c[0x0][0x3b8] ;  /* 0x00007700ff0477ac */ /* 0x000e220008000a00 */
[--C-:B------:R-:W-:Y:S01]  /*9700*/  IMAD.IADD R9, R27, 0x1, -R5.reuse ;  /* 0x000000011b097824 */ /* 0x100fe200078e0a05 */
[----:B------:R-:W-:Y:S01]  /*9710*/  SHF.R.S32.HI R62, RZ, 0x1f, R5 ;  /* 0x0000001fff3e7819 */ /* 0x000fe20000011405 */
[C---:B------:R-:W-:Y:S01]  /*9720*/  VIADD R2, R8.reuse, 0x20 ;  /* 0x0000002008027836 */ /* 0x040fe20000000000 */
[----:B------:R-:W-:Y:S01]  /*9730*/  IADD3 R64, P2, PT, R5, R8, RZ ;  /* 0x0000000805407210 */ /* 0x000fe20007f5e0ff */
[----:B------:R-:W-:-:S03]  /*9740*/  VIADD R4, R8, 0x40 ;  /* 0x0000004008047836 */ /* 0x000fc60000000000 */
[-C--:B------:R-:W-:Y:S01]  /*9750*/  ISETP.GE.AND P6, PT, R2, R9.reuse, PT ;  /* 0x000000090200720c */ /* 0x080fe20003fc6270 */
[----:B------:R-:W-:Y:S01]  /*9760*/  VIADD R2, R8, 0x60 ;  /* 0x0000006008027836 */ /* 0x000fe20000000000 */
[-C--:B------:R-:W-:Y:S01]  /*9770*/  ISETP.GE.AND P5, PT, R4, R9.reuse, PT ;  /* 0x000000090400720c */ /* 0x080fe20003fa6270 */
[C---:B------:R-:W-:Y:S02]  /*9780*/  VIADD R4, R8.reuse, 0x80 ;  /* 0x0000008008047836 */ /* 0x040fe40000000000 */
[----:B------:R-:W-:Y:S01]  /*9790*/  IMAD.X R65, RZ, RZ, R62, P2 ;  /* 0x000000ffff417224 */ /* 0x000fe200010e063e */
[-C--:B------:R-:W-:Y:S02]  /*97a0*/  ISETP.GE.AND P2, PT, R8, R9.reuse, PT ;  /* 0x000000090800720c */ /* 0x080fe40003f46270 */
[-C--:B------:R-:W-:Y:S02]  /*97b0*/  ISETP.GE.AND P1, PT, R2, R9.reuse, PT ;  /* 0x000000090200720c */ /* 0x080fe40003f26270 */
[----:B------:R-:W-:Y:S01]  /*97c0*/  ISETP.GE.AND P4, PT, R4, R9, PT ;  /* 0x000000090400720c */ /* 0x000fe20003f86270 */
[----:B------:R-:W-:Y:S01]  /*97d0*/  VIADD R4, R8, 0xa0 ;  /* 0x000000a008047836 */ /* 0x000fe20000000000 */
[----:B0-----:R-:W-:-:S02]  /*97e0*/  LEA R2, P3, R64, UR4, 0x2 ;  /* 0x0000000440027c11 */ /* 0x001fc4000f8610ff */
[----:B------:R-:W-:-:S04]  /*97f0*/  SHF.L.U64.HI R3, R64, 0x2, R65 ;  /* 0x0000000240037819 */ /* 0x000fc80000010241 */
[----:B------:R-:W-:Y:S02]  /*9800*/  IADD3.X R3, PT, PT, R3, UR5, RZ, P3, !PT ;  /* 0x0000000503037c10 */ /* 0x000fe40009ffe4ff */
[-C--:B------:R-:W-:Y:S01]  /*9810*/  ISETP.GE.AND P3, PT, R4, R9.reuse, PT ;  /* 0x000000090400720c */ /* 0x080fe20003f66270 */
[----:B------:R-:W-:Y:S02]  /*9820*/  VIADD R4, R8, 0xc0 ;  /* 0x000000c008047836 */ /* 0x000fe40000000000 */
[----:B------:R-:W5:Y:S03]  /*9830*/  @!P2 LDG.E R57, desc[UR6][R2.64] ;  /* 0x000000060239a981 */ /* 0x000f66000c1e1900 */
[-C--:B------:R-:W-:Y:S01]  /*9840*/  ISETP.GE.AND P2, PT, R4, R9.reuse, PT ;  /* 0x000000090400720c */ /* 0x080fe20003f46270 */
[----:B------:R-:W-:Y:S01]  /*9850*/  VIADD R4, R8, 0xe0 ;  /* 0x000000e008047836 */ /* 0x000fe20000000000 */
[----:B------:R-:W5:Y:S04]  /*9860*/  @!P6 LDG.E R56, desc[UR6][R2.64+0x80] ;  /* 0x000080060238e981 */ /* 0x000f68000c1e1900 */
[-C--:B------:R-:W-:Y:S01]  /*9870*/  ISETP.GE.AND P6, PT, R4, R9.reuse, PT ;  /* 0x000000090400720c */ /* 0x080fe20003fc6270 */
[----:B------:R-:W-:Y:S01]  /*9880*/  VIADD R4, R8, 0x100 ;  /* 0x0000010008047836 */ /* 0x000fe20000000000 */
[----:B------:R-:W5:Y:S04]  /*9890*/  @!P5 LDG.E R55, desc[UR6][R2.64+0x100] ;  /* 0x000100060237d981 */ /* 0x000f68000c1e1900 */
[-C--:B------:R-:W-:Y:S01]  /*98a0*/  ISETP.GE.AND P5, PT, R4, R9.reuse, PT ;  /* 0x000000090400720c */ /* 0x080fe20003fa6270 */
[----:B------:R-:W-:Y:S01]  /*98b0*/  VIADD R4, R8, 0x120 ;  /* 0x0000012008047836 */ /* 0x000fe20000000000 */
[----:B------:R-:W5:Y:S04]  /*98c0*/  @!P2 LDG.E R51, desc[UR6][R2.64+0x300] ;  /* 0x000300060233a981 */ /* 0x000f68000c1e1900 */
[----:B------:R-:W-:Y:S01]  /*98d0*/  ISETP.GE.AND P2, PT, R4, R9, PT ;  /* 0x000000090400720c */ /* 0x000fe20003f46270 */
[----:B------:R-:W5:Y:S04]  /*98e0*/  @!P1 LDG.E R54, desc[UR6][R2.64+0x180] ;  /* 0x0001800602369981 */ /* 0x000f68000c1e1900 */
[----:B------:R-:W5:Y:S02]  /*98f0*/  @!P4 LDG.E R53, desc[UR6][R2.64+0x200] ;  /* 0x000200060235c981 */ /* 0x000f64000c1e1900 */
[----:B------:R-:W-:-:S02]  /*9900*/  @!P5 LEA R4, P1, R64, UR4, 0x2 ;  /* 0x000000044004dc11 */ /* 0x000fc4000f8210ff */
[----:B------:R-:W5:Y:S02]  /*9910*/  @!P3 LDG.E R52, desc[UR6][R2.64+0x280] ;  /* 0x000280060234b981 */ /* 0x000f64000c1e1900 */
[C-C-:B------:R-:W-:Y:S02]  /*9920*/  @!P5 LEA.HI.X R5, R64.reuse, UR5, R65.reuse, 0x2, P1 ;  /* 0x000000054005dc11 */ /* 0x140fe400088f1441 */
[----:B------:R0:W5:Y:S01]  /*9930*/  @!P6 LDG.E R50, desc[UR6][R2.64+0x380] ;  /* 0x000380060232e981 */ /* 0x000162000c1e1900 */
[----:B------:R-:W-:Y:S01]  /*9940*/  @!P2 LEA R6, P1, R64, UR4, 0x2 ;  /* 0x000000044006ac11 */ /* 0x000fe2000f8210ff */
[----:B------:R-:W-:Y:S02]  /*9950*/  VIADD R66, R8, 0x140 ;  /* 0x0000014008427836 */ /* 0x000fe40000000000 */
[----:B------:R1:W5:Y:S01]  /*9960*/  @!P5 LDG.E R49, desc[UR6][R4.64+0x400] ;  /* 0x000400060431d981 */ /* 0x000362000c1e1900 */
[----:B------:R-:W-:Y:S01]  /*9970*/  @!P2 LEA.HI.X R7, R64, UR5, R65, 0x2, P1 ;  /* 0x000000054007ac11 */ /* 0x000fe200088f1441 */
[----:B0-----:R-:W-:Y:S01]  /*9980*/  VIADD R2, R8, 0x200 ;  /* 0x0000020008027836 */ /* 0x001fe20000000000 */
[----:B------:R-:W-:-:S03]  /*9990*/  ISETP.GE.AND P3, PT, R66, R9, PT ;  /* 0x000000094200720c */ /* 0x000fc60003f66270 */
[----:B------:R0:W5:Y:S01]  /*99a0*/  @!P2 LDG.E R48, desc[UR6][R6.64+0x480] ;  /* 0x000480060630a981 */ /* 0x000162000c1e1900 */
[----:B------:R-:W-:Y:S01]  /*99b0*/  ISETP.GE.AND P1, PT, R2, R9, PT ;  /* 0x000000090200720c */ /* 0x000fe20003f26270 */
[----:B------:R-:W-:-:S05]  /*99c0*/  VIADD R66, R8, 0x160 ;  /* 0x0000016008427836 */ /* 0x000fca0000000000 */
[----:B------:R-:W-:-:S07]  /*99d0*/  ISETP.GE.AND P4, PT, R66, R9, PT ;  /* 0x000000094200720c */ /* 0x000fce0003f86270 */
[----:B------:R-:W2:Y:S01]  /*99e0*/  @!P1 S2R R67, SR_TID.X ;  /* 0x0000000000439919 */ /* 0x000ea20000002100 */
[----:B------:R-:W-:Y:S01]  /*99f0*/  @!P3 LEA R2, P2, R64, UR4, 0x2 ;  /* 0x000000044002bc11 */ /* 0x000fe2000f8410ff */
[----:B------:R-:W-:-:S03]  /*9a00*/  VIADD R66, R8, 0x180 ;  /* 0x0000018008427836 */ /* 0x000fc60000000000 */
[----:B------:R-:W-:Y:S02]  /*9a10*/  @!P3 LEA.HI.X R3, R64, UR5, R65, 0x2, P2 ;  /* 0x000000054003bc11 */ /* 0x000fe400090f1441 */
[----:B------:R-:W-:-:S03]  /*9a20*/  ISETP.GE.AND P2, PT, R66, R9, PT ;  /* 0x000000094200720c */ /* 0x000fc60003f46270 */
[----:B------:R2:W5:Y:S01]  /*9a30*/  @!P3 LDG.E R47, desc[UR6][R2.64+0x500] ;  /* 0x00050006022fb981 */ /* 0x000562000c1e1900 */
[----:B-1----:R-:W-:Y:S01]  /*9a40*/  @!P4 LEA R4, P3, R64, UR4, 0x2 ;  /* 0x000000044004cc11 */ /* 0x002fe2000f8610ff */
[----:B0-----:R-:W-:-:S03]  /*9a50*/  VIADD R6, R8, 0x1a0 ;  /* 0x000001a008067836 */ /* 0x001fc60000000000 */
[----:B------:R-:W-:Y:S01]  /*9a60*/  @!P4 LEA.HI.X R5, R64, UR5, R65, 0x2, P3 ;  /* 0x000000054005cc11 */ /* 0x000fe200098f1441 */
[----:B------:R-:W-:Y:S01]  /*9a70*/  VIADD R66, R8, 0x1c0 ;  /* 0x000001c008427836 */ /* 0x000fe20000000000 */
[----:B------:R-:W-:-:S03]  /*9a80*/  ISETP.GE.AND P5, PT, R6, R9, PT ;  /* 0x000000090600720c */ /* 0x000fc60003fa6270 */
[----:B------:R0:W5:Y:S01]  /*9a90*/  @!P4 LDG.E R46, desc[UR6][R4.64+0x580] ;  /* 0x00058006042ec981 */ /* 0x000162000c1e1900 */
[----:B------:R-:W-:Y:S01]  /*9aa0*/  @!P2 LEA R6, P4, R64, UR4, 0x2 ;  /* 0x000000044006ac11 */ /* 0x000fe2000f8810ff */
[----:B------:R-:W-:Y:S01]  /*9ab0*/  VIADD R8, R8, 0x1e0 ;  /* 0x000001e008087836 */ /* 0x000fe20000000000 */
[-C--:B------:R-:W-:Y:S02]  /*9ac0*/  ISETP.GE.AND P3, PT, R66, R9.reuse, PT ;  /* 0x000000094200720c */ /* 0x080fe40003f66270 */
[----:B------:R-:W-:Y:S02]  /*9ad0*/  @!P2 LEA.HI.X R7, R64, UR5, R65, 0x2, P4 ;  /* 0x000000054007ac11 */ /* 0x000fe4000a0f1441 */
[----:B------:R-:W-:Y:S02]  /*9ae0*/  ISETP.GE.AND P4, PT, R8, R9, PT ;  /* 0x000000090800720c */ /* 0x000fe40003f86270 */
[C---:B--2---:R-:W-:Y:S01]  /*9af0*/  @!P1 LOP3.LUT R2, R67.reuse, 0x3e0, RZ, 0xc0, !PT ;  /* 0x000003e043029812 */ /* 0x044fe200078ec0ff */
[----:B------:R1:W5:Y:S01]  /*9b00*/  @!P2 LDG.E R61, desc[UR6][R6.64+0x600] ;  /* 0x00060006063da981 */ /* 0x000362000c1e1900 */
[----:B------:R-:W-:Y:S01]  /*9b10*/  @!P1 LOP3.LUT R67, R67, 0x1f, RZ, 0xc0, !PT ;  /* 0x0000001f43439812 */ /* 0x000fe200078ec0ff */
[----:B------:R-:W-:Y:S01]  /*9b20*/  @!P1 IMAD R66, R45, 0x1980, RZ ;  /* 0x000019802d429824 */ /* 0x000fe200078e02ff */
[----:B------:R-:W-:-:S03]  /*9b30*/  @!P5 LEA R8, P2, R64, UR4, 0x2 ;  /* 0x000000044008dc11 */ /* 0x000fc6000f8410ff */
[----:B------:R-:W-:Y:S01]  /*9b40*/  @!P1 IMAD R67, R2, 0x11, R67 ;  /* 0x0000001102439824 */ /* 0x000fe200078e0243 */
[C-C-:B------:R-:W-:Y:S02]  /*9b50*/  @!P5 LEA.HI.X R9, R64.reuse, UR5, R65.reuse, 0x2, P2 ;  /* 0x000000054009dc11 */ /* 0x140fe400090f1441 */
[----:B------:R-:W-:Y:S02]  /*9b60*/  @!P3 LEA R2, P2, R64, UR4, 0x2 ;  /* 0x000000044002bc11 */ /* 0x000fe4000f8410ff */
[----:B------:R-:W-:Y:S01]  /*9b70*/  @!P1 IADD3 R67, P6, PT, R66, R67, RZ ;  /* 0x0000004342439210 */ /* 0x000fe20007fde0ff */
[----:B------:R2:W5:Y:S01]  /*9b80*/  @!P5 LDG.E R60, desc[UR6][R8.64+0x680] ;  /* 0x00068006083cd981 */ /* 0x000562000c1e1900 */
[C-C-:B------:R-:W-:Y:S02]  /*9b90*/  @!P3 LEA.HI.X R3, R64.reuse, UR5, R65.reuse, 0x2, P2 ;  /* 0x000000054003bc11 */ /* 0x140fe400090f1441 */
[C---:B0-----:R-:W-:Y:S01]  /*9ba0*/  @!P4 LEA R4, P5, R64.reuse, UR4, 0x2 ;  /* 0x000000044004cc11 */ /* 0x041fe2000f8a10ff */
[----:B------:R-:W-:Y:S01]  /*9bb0*/  @!P1 IMAD.X R62, RZ, RZ, R62, P6 ;  /* 0x000000ffff3e9224 */ /* 0x000fe200030e063e */
[----:B-1----:R-:W-:Y:S01]  /*9bc0*/  @!P1 LEA R6, P2, R67, UR4, 0x2 ;  /* 0x0000000443069c11 */ /* 0x002fe2000f8410ff */
[----:B------:R2:W5:Y:S01]  /*9bd0*/  @!P3 LDG.E R59, desc[UR6][R2.64+0x700] ;  /* 0x00070006023bb981 */ /* 0x000562000c1e1900 */
[----:B------:R-:W-:-:S02]  /*9be0*/  @!P4 LEA.HI.X R5, R64, UR5, R65, 0x2, P5 ;  /* 0x000000054005cc11 */ /* 0x000fc4000a8f1441 */
[----:B------:R-:W-:-:S03]  /*9bf0*/  @!P1 LEA.HI.X R7, R67, UR5, R62, 0x2, P2 ;  /* 0x0000000543079c11 */ /* 0x000fc600090f143e */
[----:B------:R2:W5:Y:S04]  /*9c00*/  @!P4 LDG.E R58, desc[UR6][R4.64+0x780] ;  /* 0x00078006043ac981 */ /* 0x000568000c1e1900 */
[----:B------:R2:W5:Y:S02]  /*9c10*/  @!P1 LDG.E R63, desc[UR6][R6.64+0x800] ;  /* 0x00080006063f9981 */ /* 0x000564000c1e1900 */
.L_x_113:
[----:B------:R-:W-:Y:S08]  /*9c20*/  BAR.SYNC.DEFER_BLOCKING 0x0 ;  /* 0x0000000000007b1d */ /* 0x000ff00000010000 */
[----:B------:R-:W1:Y:S01]  /*9c30*/  S2UR UR5, SR_CgaCtaId ;  /* 0x00000000000579c3 */ /* 0x000e620000008800 */
[----:B------:R-:W-:Y:S01]  /*9c40*/  UMOV UR4, 0x400 ;  /* 0x0000040000047882 */ /* 0x000fe20000000000 */
[----:B0-2---:R-:W0:Y:S01]  /*9c50*/  S2R R2, SR_TID.X ;  /* 0x0000000000027919 */ /* 0x005e220000002100 */
[----:B-----5:R2:W-:Y:S04]  /*9c60*/  STS [R44+-0x4], R57 ;  /* 0xfffffc392c007388 */ /* 0x0205e80000000800 */
[----:B------:R2:W-:Y:S01]  /*9c70*/  STS [R43+-0x4], R56 ;  /* 0xfffffc382b007388 */ /* 0x0005e20000000800 */
[----:B-1----:R-:W-:-:S03]  /*9c80*/  ULEA UR4, UR5, UR4, 0x18 ;  /* 0x0000000405047291 */ /* 0x002fc6000f8ec0ff */
[----:B------:R2:W-:Y:S04]  /*9c90*/  STS [R42+-0x4], R55 ;  /* 0xfffffc372a007388 */ /* 0x0005e80000000800 */
        /* <DEDUP_REMOVED lines=13> */
[----:B------:R2:W-:Y:S01]  /*9d70*/  STS [R28+-0x4], R63 ;  /* 0xfffffc3f1c007388 */ /* 0x0005e20000000800 */
[----:B------:R-:W-:Y:S06]  /*9d80*/  BAR.SYNC.DEFER_BLOCKING 0x0 ;  /* 0x0000000000007b1d */ /* 0x000fec0000010000 */
[----:B0-----:R-:W-:Y:S05]  /*9d90*/  @P0 BRA `(.L_x_114) ;  /* 0x00000008006c0947 */ /* 0x001fea0003800000 */
[----:B------:R-:W-:Y:S01]  /*9da0*/  LEA R25, R25, UR4, 0x3 ;  /* 0x0000000419197c11 */ /* 0x000fe2000f8e18ff */
[----:B------:R-:W-:Y:S01]  /*9db0*/  LDS R3, [R26] ;  /* 0x000000001a037984 */ /* 0x000fe20000000800 */
[----:B------:R-:W0:Y:S01]  /*9dc0*/  LDCU.64 UR8, c[0x0][0x3b0] ;  /* 0x00007600ff0877ac */ /* 0x000e220008000a00 */
[----:B------:R-:W-:Y:S02]  /*9dd0*/  LEA R24, R24, UR4, 0x3 ;  /* 0x0000000418187c11 */ /* 0x000fe4000f8e18ff */
[----:B------:R-:W1:Y:S01]  /*9de0*/  LDS.64 R4, [R25+0x6600] ;  /* 0x0066000019047984 */ /* 0x000e620000000a00 */
[----:B------:R-:W-:Y:S02]  /*9df0*/  LEA R27, R23, UR4, 0x3 ;  /* 0x00000004171b7c11 */ /* 0x000fe4000f8e18ff */
[----:B------:R-:W-:Y:S02]  /*9e00*/  LEA R22, R22, UR4, 0x3 ;  /* 0x0000000416167c11 */ /* 0x000fe4000f8e18ff */
[----:B------:R-:W-:-:S02]  /*9e10*/  LEA R20, R20, UR4, 0x3 ;  /* 0x0000000414147c11 */ /* 0x000fc4000f8e18ff */
[----:B------:R-:W-:Y:S02]  /*9e20*/  LEA R18, R18, UR4, 0x3 ;  /* 0x0000000412127c11 */ /* 0x000fe4000f8e18ff */
[----:B------:R-:W-:Y:S02]  /*9e30*/  LEA R16, R16, UR4, 0x3 ;  /* 0x0000000410107c11 */ /* 0x000fe4000f8e18ff */
[----:B------:R-:W-:Y:S02]  /*9e40*/  LEA R14, R14, UR4, 0x3 ;  /* 0x000000040e0e7c11 */ /* 0x000fe4000f8e18ff */
[----:B------:R-:W-:Y:S02]  /*9e50*/  LEA R12, R12, UR4, 0x3 ;  /* 0x000000040c0c7c11 */ /* 0x000fe4000f8e18ff */
[----:B------:R-:W-:Y:S02]  /*9e60*/  LEA R10, R10, UR4, 0x3 ;  /* 0x000000040a0a7c11 */ /* 0x000fe4000f8e18ff */
[----:B-1----:R-:W-:-:S05]  /*9e70*/  IADD3 R4, P0, PT, R4, R2, RZ ;  /* 0x0000000204047210 */ /* 0x002fca0007f1e0ff */
[----:B------:R-:W-:Y:S01]  /*9e80*/  IMAD.X R5, RZ, RZ, R5, P0 ;  /* 0x000000ffff057224 */ /* 0x000fe200000e0605 */
[----:B0-----:R-:W-:-:S04]  /*9e90*/  LEA R6, P0, R4, UR8, 0x2 ;  /* 0x0000000804067c11 */ /* 0x001fc8000f8010ff */
[----:B------:R-:W-:-:S05]  /*9ea0*/  LEA.HI.X R7, R4, UR9, R5, 0x2, P0 ;  /* 0x0000000904077c11 */ /* 0x000fca00080f1405 */
[----:B------:R-:W-:Y:S01]  /*9eb0*/  STG.E desc[UR6][R6.64], R3 ;  /* 0x0000000306007986 */ /* 0x000fe2000c101906 */
[----:B------:R-:W-:-:S03]  /*9ec0*/  NOP ;  /* 0x0000000000007918 */ /* 0x000fc60000000000 */
[----:B------:R0:W1:Y:S04]  /*9ed0*/  LDS.64 R4, [R24+0x6600] ;  /* 0x0066000018047984 */ /* 0x0000680000000a00 */
[----:B------:R-:W3:Y:S01]  /*9ee0*/  LDS R25, [R26+0x600] ;  /* 0x000600001a197984 */ /* 0x000ee20000000800 */
[----:B0-----:R-:W-:Y:S02]  /*9ef0*/  LEA R24, R21, UR4, 0x3 ;  /* 0x0000000415187c11 */ /* 0x001fe4000f8e18ff */
[----:B-1----:R-:W-:-:S05]  /*9f00*/  IADD3 R4, P0, PT, R4, R2, RZ ;  /* 0x0000000204047210 */ /* 0x002fca0007f1e0ff */
[----:B------:R-:W-:Y:S01]  /*9f10*/  IMAD.X R5, RZ, RZ, R5, P0 ;  /* 0x000000ffff057224 */ /* 0x000fe200000e0605 */
[----:B------:R-:W-:-:S04]  /*9f20*/  LEA R8, P0, R4, UR8, 0x2 ;  /* 0x0000000804087c11 */ /* 0x000fc8000f8010ff */
[----:B------:R-:W-:-:S05]  /*9f30*/  LEA.HI.X R9, R4, UR9, R5, 0x2, P0 ;  /* 0x0000000904097c11 */ /* 0x000fca00080f1405 */
[----:B---3--:R-:W-:Y:S01]  /*9f40*/  STG.E desc[UR6][R8.64+0x600], R25 ;  /* 0x0006001908007986 */ /* 0x008fe2000c101906 */
[----:B------:R-:W-:-:S03]  /*9f50*/  NOP ;  /* 0x0000000000007918 */ /* 0x000fc60000000000 */
[----:B------:R-:W0:Y:S04]  /*9f60*/  LDS.64 R4, [R27+0x6600] ;  /* 0x006600001b047984 */ /* 0x000e280000000a00 */
[----:B------:R-:W1:Y:S01]  /*9f70*/  LDS R3, [R26+0xc00] ;  /* 0x000c00001a037984 */ /* 0x000e620000000800 */
[----:B0-----:R-:W-:-:S05]  /*9f80*/  IADD3 R4, P0, PT, R4, R2, RZ ;  /* 0x0000000204047210 */ /* 0x001fca0007f1e0ff */
[----:B------:R-:W-:Y:S01]  /*9f90*/  IMAD.X R5, RZ, RZ, R5, P0 ;  /* 0x000000ffff057224 */ /* 0x000fe200000e0605 */
[----:B------:R-:W-:-:S04]  /*9fa0*/  LEA R6, P0, R4, UR8, 0x2 ;  /* 0x0000000804067c11 */ /* 0x000fc8000f8010ff */
[----:B------:R-:W-:-:S05]  /*9fb0*/  LEA.HI.X R7, R4, UR9, R5, 0x2, P0 ;  /* 0x0000000904077c11 */ /* 0x000fca00080f1405 */
[----:B-1----:R-:W-:Y:S01]  /*9fc0*/  STG.E desc[UR6][R6.64+0xc00], R3 ;  /* 0x000c000306007986 */ /* 0x002fe2000c101906 */
        /* <DEDUP_REMOVED lines=107> */
[----:B------:R-:W-:Y:S02]  /*a680*/  LEA.HI.X R9, R4, UR9, R5, 0x2, P0 ;  /* 0x0000000904097c11 */ /* 0x000fe400080f1405 */
[----:B------:R-:W-:-:S03]  /*a690*/  LEA R4, R0, UR4, 0x3 ;  /* 0x0000000400047c11 */ /* 0x000fc6000f8e18ff */
        /* <DEDUP_REMOVED lines=9> */
[----:B------:R-:W-:Y:S01]  /*a730*/  NOP ;  /* 0x0000000000007918 */ /* 0x000fe20000000000 */
[----:B------:R-:W-:Y:S05]  /*a740*/  EXIT ;  /* 0x000000000000794d */ /* 0x000fea0003800000 */
.L_x_114:
[----:B------:R-:W-:Y:S01]  /*a750*/  LEA R25, R25, UR4, 0x3 ;  /* 0x0000000419197c11 */ /* 0x000fe2000f8e18ff */
[----:B------:R-:W-:Y:S01]  /*a760*/  IMAD R27, R45, -0x1980, R27 ;  /* 0xffffe6802d1b7824 */ /* 0x000fe200078e021b */
[----:B------:R-:W-:Y:S01]  /*a770*/  LEA R24, R24, UR4, 0x3 ;  /* 0x0000000418187c11 */ /* 0x000fe2000f8e18ff */
[C---:B------:R-:W-:Y:S01]  /*a780*/  VIADD R8, R2.reuse, 0x180 ;  /* 0x0000018002087836 */ /* 0x040fe20000000000 */
[----:B------:R-:W-:Y:S01]  /*a790*/  LEA R23, R23, UR4, 0x3 ;  /* 0x0000000417177c11 */ /* 0x000fe2000f8e18ff */
[----:B------:R-:W0:Y:S01]  /*a7a0*/  LDS.64 R4, [R25+0x6600] ;  /* 0x0066000019047984 */ /* 0x000e220000000a00 */
[----:B------:R-:W-:Y:S02]  /*a7b0*/  ISETP.GE.AND P1, PT, R2, R27, PT ;  /* 0x0000001b0200720c */ /* 0x000fe40003f26270 */
[----:B------:R-:W-:Y:S02]  /*a7c0*/  LEA R22, R22, UR4, 0x3 ;  /* 0x0000000416167c11 */ /* 0x000fe4000f8e18ff */
[----:B------:R-:W-:-:S02]  /*a7d0*/  LEA R21, R21, UR4, 0x3 ;  /* 0x0000000415157c11 */ /* 0x000fc4000f8e18ff */
[----:B------:R-:W-:Y:S02]  /*a7e0*/  LEA R20, R20, UR4, 0x3 ;  /* 0x0000000414147c11 */ /* 0x000fe4000f8e18ff */
[----:B------:R-:W-:Y:S02]  /*a7f0*/  LEA R19, R19, UR4, 0x3 ;  /* 0x0000000413137c11 */ /* 0x000fe4000f8e18ff */
[----:B------:R-:W-:Y:S02]  /*a800*/  LEA R18, R18, UR4, 0x3 ;  /* 0x0000000412127c11 */ /* 0x000fe4000f8e18ff */
[----:B------:R-:W-:Y:S01]  /*a810*/  LEA R17, R17, UR4, 0x3 ;  /* 0x0000000411117c11 */ /* 0x000fe2000f8e18ff */
[----:B------:R-:W1:Y:S01]  /*a820*/  @!P1 LDS R3, [R26] ;  /* 0x000000001a039984 */ /* 0x000e620000000800 */
[----:B------:R-:W3:Y:S01]  /*a830*/  @!P1 LDC.64 R6, c[0x0][0x3b0] ;  /* 0x0000ec00ff069b82 */ /* 0x000ee20000000a00 */
[----:B------:R-:W-:Y:S02]  /*a840*/  LEA R16, R16, UR4, 0x3 ;  /* 0x0000000410107c11 */ /* 0x000fe4000f8e18ff */
[----:B------:R-:W-:-:S02]  /*a850*/  LEA R15, R15, UR4, 0x3 ;  /* 0x000000040f0f7c11 */ /* 0x000fc4000f8e18ff */
[----:B------:R-:W-:Y:S02]  /*a860*/  LEA R14, R14, UR4, 0x3 ;  /* 0x000000040e0e7c11 */ /* 0x000fe4000f8e18ff */
[----:B------:R-:W-:Y:S02]  /*a870*/  LEA R13, R13, UR4, 0x3 ;  /* 0x000000040d0d7c11 */ /* 0x000fe4000f8e18ff */
[----:B------:R-:W-:Y:S02]  /*a880*/  LEA R12, R12, UR4, 0x3 ;  /* 0x000000040c0c7c11 */ /* 0x000fe4000f8e18ff */
[----:B------:R-:W-:Y:S02]  /*a890*/  LEA R11, R11, UR4, 0x3 ;  /* 0x000000040b0b7c11 */ /* 0x000fe4000f8e18ff */
[----:B------:R-:W-:Y:S02]  /*a8a0*/  LEA R10, R10, UR4, 0x3 ;  /* 0x000000040a0a7c11 */ /* 0x000fe4000f8e18ff */
[----:B0-----:R-:W-:-:S05]  /*a8b0*/  @!P1 IADD3 R4, P0, PT, R4, R2, RZ ;  /* 0x0000000204049210 */ /* 0x001fca0007f1e0ff */
[----:B------:R-:W-:Y:S01]  /*a8c0*/  @!P1 IMAD.X R5, RZ, RZ, R5, P0 ;  /* 0x000000ffff059224 */ /* 0x000fe200000e0605 */
[----:B---3--:R-:W-:-:S04]  /*a8d0*/  @!P1 LEA R6, P0, R4, R6, 0x2 ;  /* 0x0000000604069211 */ /* 0x008fc800078010ff */
[----:B------:R-:W-:-:S05]  /*a8e0*/  @!P1 LEA.HI.X R7, R4, R7, R5, 0x2, P0 ;  /* 0x0000000704079211 */ /* 0x000fca00000f1405 */
[----:B-1----:R0:W-:Y:S01]  /*a8f0*/  @!P1 STG.E desc[UR6][R6.64], R3 ;  /* 0x0000000306009986 */ /* 0x0021e2000c101906 */
[----:B------:R-:W-:-:S03]  /*a900*/  NOP ;  /* 0x0000000000007918 */ /* 0x000fc60000000000 */
[----:B------:R-:W1:Y:S01]  /*a910*/  LDS.64 R4, [R24+0x6600] ;  /* 0x0066000018047984 */ /* 0x000e620000000a00 */
[----:B------:R-:W-:Y:S01]  /*a920*/  ISETP.GE.AND P1, PT, R8, R27, PT ;  /* 0x0000001b0800720c */ /* 0x000fe20003f26270 */
[----:B0-----:R-:W-:-:S12]  /*a930*/  VIADD R6, R2, 0x300 ;  /* 0x0000030002067836 */ /* 0x001fd80000000000 */
[----:B------:R-:W0:Y:S01]  /*a940*/  @!P1 LDS R25, [R26+0x600] ;  /* 0x000600001a199984 */ /* 0x000e220000000800 */
[----:B------:R-:W3:Y:S01]  /*a950*/  @!P1 LDC.64 R8, c[0x0][0x3b0] ;  /* 0x0000ec00ff089b82 */ /* 0x000ee20000000a00 */
[----:B-1----:R-:W-:-:S05]  /*a960*/  @!P1 IADD3 R4, P0, PT, R4, R2, RZ ;  /* 0x0000000204049210 */ /* 0x002fca0007f1e0ff */
[----:B------:R-:W-:Y:S01]  /*a970*/  @!P1 IMAD.X R5, RZ, RZ, R5, P0 ;  /* 0x000000ffff059224 */ /* 0x000fe200000e0605 */
[----:B---3--:R-:W-:-:S04]  /*a980*/  @!P1 LEA R8, P0, R4, R8, 0x2 ;  /* 0x0000000804089211 */ /* 0x008fc800078010ff */
[----:B------:R-:W-:-:S05]  /*a990*/  @!P1 LEA.HI.X R9, R4, R9, R5, 0x2, P0 ;  /* 0x0000000904099211 */ /* 0x000fca00000f1405 */
[----:B0-----:R0:W-:Y:S01]  /*a9a0*/  @!P1 STG.E desc[UR6][R8.64+0x600], R25 ;  /* 0x0006001908009986 */ /* 0x0011e2000c101906 */
        /* <DEDUP_REMOVED lines=57> */
[----:B------:R-:W-:Y:S02]  /*ad40*/  ISETP.GE.AND P1, PT, R8, R27, PT ;  /* 0x0000001b0800720c */ /* 0x000fe40003f26270 */
[----:B0-----:R-:W-:-:S11]  /*ad50*/  LOP3.LUT R6, R2, 0xc00, RZ, 0xfc, !PT ;  /* 0x00000c0002067812 */ /* 0x001fd600078efcff */
        /* <DEDUP_REMOVED lines=83> */
[----:B0-----:R-:W-:Y:S01]  /*b290*/  @!P1 STG.E desc[UR6][R6.64+0x5400], R3 ;  /* 0x0054000306009986 */ /* 0x001fe2000c101906 */
[----:B------:R-:W-:-:S03]  /*b2a0*/  NOP ;  /* 0x0000000000007918 */ /* 0x000fc60000000000 */
[----:B------:R-:W0:Y:S01]  /*b2b0*/  LDS.64 R4, [R10+0x6600] ;  /* 0x006600000a047984 */ /* 0x000e220000000a00 */
[----:B------:R-:W-:-:S13]  /*b2c0*/  ISETP.GE.AND P1, PT, R8, R27, PT ;  /* 0x0000001b0800720c */ /* 0x000fda0003f26270 */
[----:B------:R-:W1:Y:S01]  /*b2d0*/  @!P1 LDS R11, [R26+0x5a00] ;  /* 0x005a00001a0b9984 */ /* 0x000e620000000800 */
[----:B------:R-:W3:Y:S01]  /*b2e0*/  @!P1 LDC.64 R8, c[0x0][0x3b0] ;  /* 0x0000ec00ff089b82 */ /* 0x000ee20000000a00 */
[----:B0-----:R-:W-:-:S05]  /*b2f0*/  @!P1 IADD3 R4, P0, PT, R4, R2, RZ ;  /* 0x0000000204049210 */ /* 0x001fca0007f1e0ff */
[----:B------:R-:W-:Y:S01]  /*b300*/  @!P1 IMAD.X R5, RZ, RZ, R5, P0 ;  /* 0x000000ffff059224 */ /* 0x000fe200000e0605 */
[----:B---3--:R-:W-:-:S04]  /*b310*/  @!P1 LEA R8, P0, R4, R8, 0x2 ;  /* 0x0000000804089211 */ /* 0x008fc800078010ff */
[----:B------:R-:W-:Y:S02]  /*b320*/  @!P1 LEA.HI.X R9, R4, R9, R5, 0x2, P0 ;  /* 0x0000000904099211 */ /* 0x000fe400000f1405 */
[----:B------:R-:W-:Y:S02]  /*b330*/  LEA R5, R0, UR4, 0x3 ;  /* 0x0000000400057c11 */ /* 0x000fe4000f8e18ff */
[----:B------:R-:W-:Y:S01]  /*b340*/  LOP3.LUT R0, R2, 0x1800, RZ, 0xfc, !PT ;  /* 0x0000180002007812 */ /* 0x000fe200078efcff */
[----:B-1----:R-:W-:Y:S01]  /*b350*/  @!P1 STG.E desc[UR6][R8.64+0x5a00], R11 ;  /* 0x005a000b08009986 */ /* 0x002fe2000c101906 */
[----:B------:R-:W-:-:S03]  /*b360*/  NOP ;  /* 0x0000000000007918 */ /* 0x000fc60000000000 */
[----:B------:R-:W0:Y:S01]  /*b370*/  LDS.64 R4, [R5+0x6600] ;  /* 0x0066000005047984 */ /* 0x000e220000000a00 */
[----:B------:R-:W-:-:S13]  /*b380*/  ISETP.GE.AND P1, PT, R0, R27, PT ;  /* 0x0000001b0000720c */ /* 0x000fda0003f26270 */
[----:B------:R-:W1:Y:S01]  /*b390*/  @!P1 LDS R7, [R26+0x6000] ;  /* 0x006000001a079984 */ /* 0x000e620000000800 */
[----:B------:R-:W3:Y:S01]  /*b3a0*/  @!P1 LDC.64 R12, c[0x0][0x3b0] ;  /* 0x0000ec00ff0c9b82 */ /* 0x000ee20000000a00 */
[----:B0-----:R-:W-:-:S05]  /*b3b0*/  IADD3 R0, P0, PT, R4, R2, RZ ;  /* 0x0000000204007210 */ /* 0x001fca0007f1e0ff */
[----:B------:R-:W-:Y:S01]  /*b3c0*/  IMAD.X R4, RZ, RZ, R5, P0 ;  /* 0x000000ffff047224 */ /* 0x000fe200000e0605 */
[----:B---3--:R-:W-:-:S04]  /*b3d0*/  @!P1 LEA R2, P0, R0, R12, 0x2 ;  /* 0x0000000c00029211 */ /* 0x008fc800078010ff */
[----:B------:R-:W-:-:S05]  /*b3e0*/  @!P1 LEA.HI.X R3, R0, R13, R4, 0x2, P0 ;  /* 0x0000000d00039211 */ /* 0x000fca00000f1404 */
[----:B-1----:R-:W-:Y:S01]  /*b3f0*/  @!P1 STG.E desc[UR6][R2.64+0x6000], R7 ;  /* 0x0060000702009986 */ /* 0x002fe2000c101906 */
[----:B------:R-:W-:Y:S01]  /*b400*/  NOP ;  /* 0x0000000000007918 */ /* 0x000fe20000000000 */
[----:B------:R-:W-:Y:S05]  /*b410*/  EXIT ;  /* 0x000000000000794d */ /* 0x000fea0003800000 */
.L_x_30:
[----:B------:R-:W-:Y:S02]  /*b420*/  IMAD.MOV.U32 R49, RZ, RZ, R40 ;  /* 0x000000ffff317224 */ /* 0x000fe400078e0028 */
[----:B------:R-:W-:Y:S02]  /*b430*/  IMAD.MOV.U32 R48, RZ, RZ, 0x1 ;  /* 0x00000001ff307424 */ /* 0x000fe400078e00ff */
[----:B------:R-:W-:Y:S02]  /*b440*/  IMAD.MOV.U32 R51, RZ, RZ, RZ ;  /* 0x000000ffff337224 */ /* 0x000fe400078e00ff */
[----:B------:R-:W-:-:S07]  /*b450*/  IMAD.MOV.U32 R46, RZ, RZ, -0x1 ;  /* 0xffffffffff2e7424 */ /* 0x000fce00078e00ff */
[----:B------:R-:W-:Y:S05]  /*b460*/  WARPSYNC.COLLECTIVE R46, `(.L_x_115) ;  /* 0x000000002e087348 */ /* 0x000fea0003c00000 */
[----:B------:R0:W1:Y:S02]  /*b470*/  SHFL.UP P0, R47, R49, R48, R51 ;  /* 0x04000030312f7389 */ /* 0x0000640000000033 */
[----:B01----:R-:W-:Y:S05]  /*b480*/  ENDCOLLECTIVE ;  /* 0x000000000000791b */ /* 0x003fea0003800000 */
.L_x_115:
[----:B------:R-:W-:Y:S02]  /*b490*/  IMAD.MOV.U32 R48, RZ, RZ, 0x2 ;  /* 0x00000002ff307424 */ /* 0x000fe400078e00ff */
[----:B------:R-:W-:-:S04]  /*b4a0*/  IMAD.MOV.U32 R41, RZ, RZ, R47 ;  /* 0x000000ffff297224 */ /* 0x000fc800078e002f */
[----:B------:R-:W-:-:S04]  /*b4b0*/  @P0 IMAD.IADD R41, R40, 0x1, R41 ;  /* 0x0000000128290824 */ /* 0x000fc800078e0229 */
[----:B------:R-:W-:-:S07]  /*b4c0*/  IMAD.MOV.U32 R49, RZ, RZ, R41 ;  /* 0x000000ffff317224 */ /* 0x000fce00078e0029 */
[----:B------:R-:W-:Y:S05]  /*b4d0*/  WARPSYNC.COLLECTIVE R46, `(.L_x_116) ;  /* 0x000000002e087348 */ /* 0x000fea0003c00000 */
[----:B------:R0:W1:Y:S02]  /*b4e0*/  SHFL.UP P0, R47, R49, R48, R51 ;  /* 0x04000030312f7389 */ /* 0x0000640000000033 */
[----:B01----:R-:W-:Y:S05]  /*b4f0*/  ENDCOLLECTIVE ;  /* 0x000000000000791b */ /* 0x003fea0003800000 */
.L_x_116:
[----:B------:R-:W-:Y:S02]  /*b500*/  IMAD.MOV.U32 R48, RZ, RZ, 0x4 ;  /* 0x00000004ff307424 */ /* 0x000fe400078e00ff */
[----:B------:R-:W-:-:S04]  /*b510*/  IMAD.MOV.U32 R42, RZ, RZ, R47 ;  /* 0x000000ffff2a7224 */ /* 0x000fc800078e002f */
[----:B------:R-:W-:-:S04]  /*b520*/  @P0 IMAD.IADD R42, R41, 0x1, R42 ;  /* 0x00000001292a0824 */ /* 0x000fc800078e022a */
[----:B------:R-:W-:-:S07]  /*b530*/  IMAD.MOV.U32 R49, RZ, RZ, R42 ;  /* 0x000000ffff317224 */ /* 0x000fce00078e002a */
[----:B------:R-:W-:Y:S05]  /*b540*/  WARPSYNC.COLLECTIVE R46, `(.L_x_117) ;  /* 0x000000002e087348 */ /* 0x000fea0003c00000 */
[----:B------:R0:W1:Y:S02]  /*b550*/  SHFL.UP P0, R47, R49, R48, R51 ;  /* 0x04000030312f7389 */ /* 0x0000640000000033 */
[----:B01----:R-:W-:Y:S05]  /*b560*/  ENDCOLLECTIVE ;  /* 0x000000000000791b */ /* 0x003fea0003800000 */
.L_x_117:
[----:B------:R-:W-:Y:S02]  /*b570*/  IMAD.MOV.U32 R48, RZ, RZ, 0x8 ;  /* 0x00000008ff307424 */ /* 0x000fe400078e00ff */
[----:B------:R-:W-:-:S04]  /*b580*/  IMAD.MOV.U32 R43, RZ, RZ, R47 ;  /* 0x000000ffff2b7224 */ /* 0x000fc800078e002f */
[----:B------:R-:W-:-:S04]  /*b590*/  @P0 IMAD.IADD R43, R42, 0x1, R43 ;  /* 0x000000012a2b0824 */ /* 0x000fc800078e022b */
[----:B------:R-:W-:-:S07]  /*b5a0*/  IMAD.MOV.U32 R49, RZ, RZ, R43 ;  /* 0x000000ffff317224 */ /* 0x000fce00078e002b */
[----:B------:R-:W-:Y:S05]  /*b5b0*/  WARPSYNC.COLLECTIVE R46, `(.L_x_118) ;  /* 0x000000002e087348 */ /* 0x000fea0003c00000 */
[----:B------:R0:W1:Y:S02]  /*b5c0*/  SHFL.UP P0, R47, R49, R48, R51 ;  /* 0x04000030312f7389 */ /* 0x0000640000000033 */
[----:B01----:R-:W-:Y:S05]  /*b5d0*/  ENDCOLLECTIVE ;  /* 0x000000000000791b */ /* 0x003fea0003800000 */
.L_x_118:
[----:B------:R-:W-:Y:S02]  /*b5e0*/  IMAD.MOV.U32 R48, RZ, RZ, 0x10 ;  /* 0x00000010ff307424 */ /* 0x000fe400078e00ff */
[----:B------:R-:W-:-:S04]  /*b5f0*/  IMAD.MOV.U32 R44, RZ, RZ, R47 ;  /* 0x000000ffff2c7224 */ /* 0x000fc800078e002f */
[----:B------:R-:W-:-:S04]  /*b600*/  @P0 IMAD.IADD R44, R43, 0x1, R44 ;  /* 0x000000012b2c0824 */ /* 0x000fc800078e022c */
[----:B------:R-:W-:-:S07]  /*b610*/  IMAD.MOV.U32 R49, RZ, RZ, R44 ;  /* 0x000000ffff317224 */ /* 0x000fce00078e002c */
[----:B------:R-:W-:Y:S05]  /*b620*/  WARPSYNC.COLLECTIVE R46, `(.L_x_119) ;  /* 0x000000002e087348 */ /* 0x000fea0003c00000 */
[----:B------:R0:W1:Y:S02]  /*b630*/  SHFL.UP P0, R47, R49, R48, R51 ;  /* 0x04000030312f7389 */ /* 0x0000640000000033 */
[----:B01----:R-:W-:Y:S05]  /*b640*/  ENDCOLLECTIVE ;  /* 0x000000000000791b */ /* 0x003fea0003800000 */
.L_x_119:
[----:B------:R-:W-:Y:S05]  /*b650*/  BRA `(.L_x_120) ;  /* 0xffffff7800507947 */ /* 0x000fea000383ffff */
.L_x_121:
[----:B------:R-:W-:-:S00]  /*b660*/  BRA `(.L_x_121) ;  /* 0xfffffffc00fc7947 */ /* 0x000fc0000383ffff */
[----:B------:R-:W-:-:S00]  /*b670*/  NOP ;  /* 0x0000000000007918 */ /* 0x000fc00000000000 */
        /* <DEDUP_REMOVED lines=8> */
.L_x_653:


//--------------------- .text._ZN3cub18CUB_300001_SM_10006detail10radix_sort33DeviceRadixSortExclusiveSumKernelINS1_5radix10policy_hubIffyE10Policy1000EyEEvPT0_ --------------------------
	.section	.text._ZN3cub18CUB_300001_SM_10006detail10radix_sort33DeviceRadixSortExclusiveSumKernelINS1_5radix10policy_hubIffyE10Policy1000EyEEvPT0_,"ax",@progbits
	.align	128
        .global         _ZN3cub18CUB_300001_SM_10006detail10radix_sort33DeviceRadixSortExclusiveSumKernelINS1_5radix10policy_hubIffyE10Policy1000EyEEvPT0_
        .type           _ZN3cub18CUB_300001_SM_10006detail10radix_sort33DeviceRadixSortExclusiveSumKernelINS1_5radix10policy_hubIffyE10Policy1000EyEEvPT0_,@function
        .size           _ZN3cub18CUB_300001_SM_10006detail10radix_sort33DeviceRadixSortExclusiveSumKernelINS1_5radix10policy_hubIffyE10Policy1000EyEEvPT0_,(.L_x_654 - _ZN3cub18CUB_300001_SM_10006detail10radix_sort33DeviceRadixSortExclusiveSumKernelINS1_5radix10policy_hubIffyE10Policy1000EyEEvPT0_)
        .other          _ZN3cub18CUB_300001_SM_10006detail10radix_sort33DeviceRadixSortExclusiveSumKernelINS1_5radix10policy_hubIffyE10Policy1000EyEEvPT0_,@"STO_CUDA_ENTRY STV_DEFAULT"
_ZN3cub18CUB_300001_SM_10006detail10radix_sort33DeviceRadixSortExclusiveSumKernelINS1_5radix10policy_hubIffyE10Policy1000EyEEvPT0_:
.text._ZN3cub18CUB_300001_SM_10006detail10radix_sort33DeviceRadixSortExclusiveSumKernelINS1_5radix10policy_hubIffyE10Policy1000EyEEvPT0_:
[----:B------:R-:W-:Y:S01]  /*0000*/  LDC R1, c[0x0][0x37c] ;  /* 0x0000df00ff017b82 */ /* 0x000fe20000000800 */
[----:B------:R-:W0:Y:S07]  /*0010*/  S2R R18, SR_TID.X ;  /* 0x0000000000127919 */ /* 0x000e2e0000002100 */
[----:B------:R-:W1:Y:S01]  /*0020*/  LDC.64 R16, c[0x0][0x380] ;  /* 0x0000e000ff107b82 */ /* 0x000e620000000a00 */
[----:B------:R-:W2:Y:S01]  /*0030*/  LDCU.64 UR4, c[0x0][0x358] ;  /* 0x00006b00ff0477ac */ /* 0x000ea20008000a00 */
[----:B------:R-:W3:Y:S01]  /*0040*/  S2R R5, SR_CTAID.X ;  /* 0x0000000000057919 */ /* 0x000ee20000002500 */
[----:B0-----:R-:W-:Y:S01]  /*0050*/  ISETP.GT.U32.AND P1, PT, R18, 0xff, PT ;  /* 0x000000ff1200780c */ /* 0x001fe20003f24070 */
[----:B---3--:R-:W-:-:S04]  /*0060*/  IMAD R5, R5, 0x100, R18 ;  /* 0x0000010005057824 */ /* 0x008fc800078e0212 */
[----:B-1----:R-:W-:-:S08]  /*0070*/  IMAD.WIDE R16, R5, 0x8, R16 ;  /* 0x0000000805107825 */ /* 0x002fd000078e0210 */
[----:B--2---:R-:W2:Y:S01]  /*0080*/  @!P1 LDG.E.64 R2, desc[UR4][R16.64] ;  /* 0x0000000410029981 */ /* 0x004ea2000c1e1b00 */
[----:B------:R-:W-:Y:S02]  /*0090*/  MOV R0, 0x400 ;  /* 0x0000040000007802 */ /* 0x000fe40000000f00 */
[C---:B------:R-:W-:Y:S01]  /*00a0*/  ISETP.GT.U32.AND P0, PT, R18.reuse, 0x1f, PT ;  /* 0x0000001f1200780c */ /* 0x040fe20003f04070 */
[----:B------:R-:W0:Y:S02]  /*00b0*/  S2R R5, SR_CgaCtaId ;  /* 0x0000000000057919 */ /* 0x000e240000008800 */
[----:B0-----:R-:W-:Y:S02]  /*00c0*/  LEA R5, R5, R0, 0x18 ;  /* 0x0000000005057211 */ /* 0x001fe400078ec0ff */
[----:B------:R-:W-:-:S05]  /*00d0*/  LEA.HI R0, R18, R18, RZ, 0x1d ;  /* 0x0000001212007211 */ /* 0x000fca00078fe8ff */
[----:B------:R-:W-:-:S05]  /*00e0*/  IMAD R0, R0, 0x8, R5 ;  /* 0x0000000800007824 */ /* 0x000fca00078e0205 */
[----:B--2---:R0:W-:Y:S01]  /*00f0*/  STS.64 [R0+0x10], R2 ;  /* 0x0000100200007388 */ /* 0x0041e20000000a00 */
[----:B------:R-:W-:Y:S06]  /*0100*/  BAR.SYNC.DEFER_BLOCKING 0x0 ;  /* 0x0000000000007b1d */ /* 0x000fec0000010000 */
[----:B------:R-:W-:Y:S05]  /*0110*/  @P0 BRA `(.L_x_122) ;  /* 0x0000000400240947 */ /* 0x000fea0003800000 */
[----:B------:R-:W-:Y:S01]  /*0120*/  IMAD R18, R18, 0x48, R5 ;  /* 0x0000004812127824 */ /* 0x000fe200078e0205 */
[----:B------:R-:W-:-:S04]  /*0130*/  UMOV UR6, 0xffffffff ;  /* 0xffffffff00067882 */ /* 0x000fc80000000000 */
[----:B------:R-:W-:Y:S04]  /*0140*/  LDS.64 R14, [R18+0x10] ;  /* 0x00001000120e7984 */ /* 0x000fe80000000a00 */
[----:B------:R-:W-:Y:S04]  /*0150*/  LDS.64 R12, [R18+0x18] ;  /* 0x00001800120c7984 */ /* 0x000fe80000000a00 */
[----:B------:R-:W1:Y:S04]  /*0160*/  LDS.64 R10, [R18+0x20] ;  /* 0x00002000120a7984 */ /* 0x000e680000000a00 */
[----:B------:R-:W-:Y:S04]  /*0170*/  LDS.64 R8, [R18+0x28] ;  /* 0x0000280012087984 */ /* 0x000fe80000000a00 */
[----:B------:R-:W2:Y:S04]  /*0180*/  LDS.64 R6, [R18+0x30] ;  /* 0x0000300012067984 */ /* 0x000ea80000000a00 */
[----:B------:R-:W-:Y:S04]  /*0190*/  LDS.64 R4, [R18+0x38] ;  /* 0x0000380012047984 */ /* 0x000fe80000000a00 */
[----:B0-----:R-:W0:Y:S04]  /*01a0*/  LDS.64 R2, [R18+0x40] ;  /* 0x0000400012027984 */ /* 0x001e280000000a00 */
[----:B------:R-:W3:Y:S01]  /*01b0*/  LDS.64 R20, [R18+0x48] ;  /* 0x0000480012147984 */ /* 0x000ee20000000a00 */
[----:B-1----:R-:W-:-:S04]  /*01c0*/  IADD3 R19, P3, P4, R10, R12, R14 ;  /* 0x0000000c0a137210 */ /* 0x002fc80007c7e00e */
[----:B------:R-:W-:Y:S02]  /*01d0*/  IADD3.X R23, PT, PT, R11, R13, R15, P3, P4 ;  /* 0x0000000d0b177210 */ /* 0x000fe40001fe840f */
[----:B--2---:R-:W-:-:S04]  /*01e0*/  IADD3 R19, P0, P2, R6, R19, R8 ;  /* 0x0000001306137210 */ /* 0x004fc80007a1e008 */
[----:B------:R-:W-:Y:S02]  /*01f0*/  IADD3.X R23, PT, PT, R7, R23, R9, P0, P2 ;  /* 0x0000001707177210 */ /* 0x000fe400007e4409 */
[----:B0-----:R-:W-:-:S04]  /*0200*/  IADD3 R19, P3, P4, R2, R19, R4 ;  /* 0x0000001302137210 */ /* 0x001fc80007c7e004 */
[----:B---3--:R-:W-:Y:S02]  /*0210*/  IADD3 R20, P0, PT, R20, R19, RZ ;  /* 0x0000001314147210 */ /* 0x008fe40007f1e0ff */
[----:B------:R-:W-:-:S05]  /*0220*/  IADD3.X R19, PT, PT, R3, R23, R5, P3, P4 ;  /* 0x0000001703137210 */ /* 0x000fca0001fe8405 */
[----:B------:R-:W-:Y:S01]  /*0230*/  IMAD.X R19, R21, 0x1, R19, P0 ;  /* 0x0000000115137824 */ /* 0x000fe200000e0613 */
[----:B------:R-:W-:Y:S06]  /*0240*/  BRA.DIV UR6, `(.L_x_123) ;  /* 0x0000000206f07947 */ /* 0x000fec000b800000 */
[----:B------:R-:W0:Y:S04]  /*0250*/  SHFL.UP PT, R27, R20, 0x1, RZ ;  /* 0x04200000141b7989 */ /* 0x000e2800000e00ff */
[----:B------:R-:W1:Y:S01]  /*0260*/  SHFL.UP P0, R25, R19, 0x1, RZ ;  /* 0x0420000013197989 */ /* 0x000e6200000000ff */
[----:B0-----:R-:W-:-:S04]  /*0270*/  IADD3 R22, P2, PT, R27, R20, RZ ;  /* 0x000000141b167210 */ /* 0x001fc80007f5e0ff */
[----:B-1----:R-:W-:Y:S01]  /*0280*/  SEL R27, R22, R27, P0 ;  /* 0x0000001b161b7207 */ /* 0x002fe20000000000 */
[----:B------:R-:W-:-:S04]  /*0290*/  IMAD.X R26, R25, 0x1, R19, P2 ;  /* 0x00000001191a7824 */ /* 0x000fc800010e0613 */
[----:B------:R-:W0:Y:S01]  /*02a0*/  SHFL.UP PT, R28, R27, 0x2, RZ ;  /* 0x044000001b1c7989 */ /* 0x000e2200000e00ff */
[----:B------:R-:W-:-:S05]  /*02b0*/  SEL R26, R26, R25, P0 ;  /* 0x000000191a1a7207 */ /* 0x000fca0000000000 */
[----:B------:R-:W1:Y:S01]  /*02c0*/  SHFL.UP P0, R25, R26, 0x2, RZ ;  /* 0x044000001a197989 */ /* 0x000e6200000000ff */
[----:B0-----:R-:W-:-:S05]  /*02d0*/  IADD3 R21, P2, PT, R28, R27, RZ ;  /* 0x0000001b1c157210 */ /* 0x001fca0007f5e0ff */
[----:B-1----:R-:W-:Y:S01]  /*02e0*/  IMAD.X R22, R25, 0x1, R26, P2 ;  /* 0x0000000119167824 */ /* 0x002fe200010e061a */
[----:B------:R-:W-:-:S04]  /*02f0*/  SEL R28, R21, R28, P0 ;  /* 0x0000001c151c7207 */ /* 0x000fc80000000000 */
[----:B------:R-:W-:Y:S01]  /*0300*/  SEL R29, R22, R25, P0 ;  /* 0x00000019161d7207 */ /* 0x000fe20000000000 */
        /* <DEDUP_REMOVED lines=12> */
[----:B------:R0:W1:Y:S04]  /*03d0*/  SHFL.UP PT, R28, R27, 0x10, RZ ;  /* 0x060000001b1c7989 */ /* 0x00006800000e00ff */
[----:B------:R0:W2:Y:S02]  /*03e0*/  SHFL.UP P0, R25, R26, 0x10, RZ ;  /* 0x060000001a197989 */ /* 0x0000a400000000ff */
.L_x_134:
[----:B-1----:R-:W-:-:S04]  /*03f0*/  IADD3 R21, P2, PT, R28, R27, RZ ;  /* 0x0000001b1c157210 */ /* 0x002fc80007f5e0ff */
[----:B--2---:R-:W-:Y:S01]  /*0400*/  SEL R21, R21, R28, P0 ;  /* 0x0000001c15157207 */ /* 0x004fe20000000000 */
[----:B------:R-:W-:-:S05]  /*0410*/  IMAD.X R22, R25, 0x1, R26, P2 ;  /* 0x0000000119167824 */ /* 0x000fca00010e061a */
[----:B------:R-:W-:Y:S02]  /*0420*/  SEL R22, R22, R25, P0 ;  /* 0x0000001916167207 */ /* 0x000fe40000000000 */
[----:B------:R-:W-:-:S05]  /*0430*/  IADD3 R20, P0, PT, R21, -R20, RZ ;  /* 0x8000001415147210 */ /* 0x000fca0007f1e0ff */
[----:B------:R-:W-:Y:S01]  /*0440*/  IMAD.X R21, R22, 0x1, ~R19, P0 ;  /* 0x0000000116157824 */ /* 0x000fe200000e0e13 */
[----:B------:R-:W-:-:S04]  /*0450*/  IADD3 R14, P0, PT, R14, R20, RZ ;  /* 0x000000140e0e7210 */ /* 0x000fc80007f1e0ff */
[----:B------:R1:W-:Y:S01]  /*0460*/  STS.64 [R18+0x10], R20 ;  /* 0x0000101412007388 */ /* 0x0003e20000000a00 */
[----:B------:R-:W-:Y:S01]  /*0470*/  IMAD.X R15, R15, 0x1, R21, P0 ;  /* 0x000000010f0f7824 */ /* 0x000fe200000e0615 */
        /* <DEDUP_REMOVED lines=17> */
[----:B------:R-:W-:-:S05]  /*0590*/  IMAD.X R3, R3, 0x1, R5, P0 ;  /* 0x0000000103037824 */ /* 0x000fca00000e0605 */
[----:B------:R1:W-:Y:S03]  /*05a0*/  STS.64 [R18+0x48], R2 ;  /* 0x0000480212007388 */ /* 0x0003e60000000a00 */
.L_x_122:
[----:B------:R-:W-:Y:S05]  /*05b0*/  WARPSYNC.ALL ;  /* 0x0000000000007948 */ /* 0x000fea0003800000 */
[----:B------:R-:W-:Y:S06]  /*05c0*/  BAR.SYNC.DEFER_BLOCKING 0x0 ;  /* 0x0000000000007b1d */ /* 0x000fec0000010000 */
[----:B------:R-:W-:Y:S05]  /*05d0*/  @P1 EXIT ;  /* 0x000000000000194d */ /* 0x000fea0003800000 */
[----:B01----:R-:W0:Y:S04]  /*05e0*/  LDS.64 R2, [R0+0x10] ;  /* 0x0000100000027984 */ /* 0x003e280000000a00 */
[----:B0-----:R-:W-:Y:S01]  /*05f0*/  STG.E.64 desc[UR4][R16.64], R2 ;  /* 0x0000000210007986 */ /* 0x001fe2000c101b04 */
[----:B------:R-:W-:Y:S05]  /*0600*/  EXIT ;  /* 0x000000000000794d */ /* 0x000fea0003800000 */
.L_x_123:
[----:B------:R-:W-:Y:S02]  /*0610*/  IMAD.MOV.U32 R24, RZ, RZ, R20 ;  /* 0x000000ffff187224 */ /* 0x000fe400078e0014 */
[----:B------:R-:W-:Y:S02]  /*0620*/  IMAD.MOV.U32 R23, RZ, RZ, 0x1 ;  /* 0x00000001ff177424 */ /* 0x000fe400078e00ff */
[----:B------:R-:W-:Y:S02]  /*0630*/  IMAD.MOV.U32 R22, RZ, RZ, RZ ;  /* 0x000000ffff167224 */ /* 0x000fe400078e00ff */
[----:B------:R-:W-:-:S07]  /*0640*/  IMAD.MOV.U32 R21, RZ, RZ, -0x1 ;  /* 0xffffffffff157424 */ /* 0x000fce00078e00ff */
[----:B------:R-:W-:Y:S05]  /*0650*/  WARPSYNC.COLLECTIVE R21, `(.L_x_124) ;  /* 0x0000000015087348 */ /* 0x000fea0003c00000 */
[----:B------:R0:W1:Y:S02]  /*0660*/  SHFL.UP P0, R25, R24, R23, R22 ;  /* 0x0400001718197389 */ /* 0x0000640000000016 */
[----:B01----:R-:W-:Y:S05]  /*0670*/  ENDCOLLECTIVE ;  /* 0x000000000000791b */ /* 0x003fea0003800000 */
.L_x_124:
[----:B------:R-:W-:Y:S02]  /*0680*/  IMAD.MOV.U32 R24, RZ, RZ, R19 ;  /* 0x000000ffff187224 */ /* 0x000fe400078e0013 */
[----:B------:R-:W-:-:S07]  /*0690*/  IMAD.MOV.U32 R27, RZ, RZ, R25 ;  /* 0x000000ffff1b7224 */ /* 0x000fce00078e0019 */
[----:B------:R-:W-:Y:S05]  /*06a0*/  WARPSYNC.COLLECTIVE R21, `(.L_x_125) ;  /* 0x0000000015087348 */ /* 0x000fea0003c00000 */
[----:B------:R0:W1:Y:S02]  /*06b0*/  SHFL.UP P0, R25, R24, R23, R22 ;  /* 0x0400001718197389 */ /* 0x0000640000000016 */
[----:B01----:R-:W-:Y:S05]  /*06c0*/  ENDCOLLECTIVE ;  /* 0x000000000000791b */ /* 0x003fea0003800000 */
.L_x_125:
[----:B------:R-:W-:Y:S01]  /*06d0*/  IADD3 R26, P2, PT, R27, R20, RZ ;  /* 0x000000141b1a7210 */ /* 0x000fe20007f5e0ff */
[----:B------:R-:W-:-:S03]  /*06e0*/  IMAD.MOV.U32 R23, RZ, RZ, 0x2 ;  /* 0x00000002ff177424 */ /* 0x000fc600078e00ff */
[----:B------:R-:W-:Y:S01]  /*06f0*/  SEL R27, R26, R27, P0 ;  /* 0x0000001b1a1b7207 */ /* 0x000fe20000000000 */
[----:B------:R-:W-:-:S04]  /*0700*/  IMAD.X R26, R25, 0x1, R19, P2 ;  /* 0x00000001191a7824 */ /* 0x000fc800010e0613 */
[----:B------:R-:W-:Y:S01]  /*0710*/  IMAD.MOV.U32 R24, RZ, RZ, R27 ;  /* 0x000000ffff187224 */ /* 0x000fe200078e001b */
[----:B------:R-:W-:-:S07]  /*0720*/  SEL R26, R26, R25, P0 ;  /* 0x000000191a1a7207 */ /* 0x000fce0000000000 */
[----:B------:R-:W-:Y:S05]  /*0730*/  WARPSYNC.COLLECTIVE R21, `(.L_x_126) ;  /* 0x0000000015087348 */ /* 0x000fea0003c00000 */
[----:B------:R0:W1:Y:S02]  /*0740*/  SHFL.UP P0, R25, R24, R23, R22 ;  /* 0x0400001718197389 */ /* 0x0000640000000016 */
[----:B01----:R-:W-:Y:S05]  /*0750*/  ENDCOLLECTIVE ;  /* 0x000000000000791b */ /* 0x003fea0003800000 */
.L_x_126:
[----:B------:R-:W-:Y:S02]  /*0760*/  IMAD.MOV.U32 R24, RZ, RZ, R26 ;  /* 0x000000ffff187224 */ /* 0x000fe400078e001a */
[----:B------:R-:W-:-:S07]  /*0770*/  IMAD.MOV.U32 R28, RZ, RZ, R25 ;  /* 0x000000ffff1c7224 */ /* 0x000fce00078e0019 */
[----:B------:R-:W-:Y:S05]  /*0780*/  WARPSYNC.COLLECTIVE R21, `(.L_x_127) ;  /* 0x0000000015087348 */ /* 0x000fea0003c00000 */
[----:B------:R0:W1:Y:S02]  /*0790*/  SHFL.UP P0, R25, R24, R23, R22 ;  /* 0x0400001718197389 */ /* 0x0000640000000016 */
[----:B01----:R-:W-:Y:S05]  /*07a0*/  ENDCOLLECTIVE ;  /* 0x000000000000791b */ /* 0x003fea0003800000 */
.L_x_127:
        /* <DEDUP_REMOVED lines=9> */
.L_x_128:
[----:B------:R-:W-:Y:S02]  /*0840*/  IMAD.MOV.U32 R24, RZ, RZ, R29 ;  /* 0x000000ffff187224 */ /* 0x000fe400078e001d */
[----:B------:R-:W-:-:S07]  /*0850*/  IMAD.MOV.U32 R27, RZ, RZ, R25 ;  /* 0x000000ffff1b7224 */ /* 0x000fce00078e0019 */
[----:B------:R-:W-:Y:S05]  /*0860*/  WARPSYNC.COLLECTIVE R21, `(.L_x_129) ;  /* 0x0000000015087348 */ /* 0x000fea0003c00000 */
[----:B------:R0:W1:Y:S02]  /*0870*/  SHFL.UP P0, R25, R24, R23, R22 ;  /* 0x0400001718197389 */ /* 0x0000640000000016 */
[----:B01----:R-:W-:Y:S05]  /*0880*/  ENDCOLLECTIVE ;  /* 0x000000000000791b */ /* 0x003fea0003800000 */
.L_x_129:
        /* <DEDUP_REMOVED lines=9> */
.L_x_130:
[----:B------:R-:W-:Y:S02]  /*0920*/  IMAD.MOV.U32 R24, RZ, RZ, R29 ;  /* 0x000000ffff187224 */ /* 0x000fe400078e001d */
[----:B------:R-:W-:-:S07]  /*0930*/  IMAD.MOV.U32 R27, RZ, RZ, R25 ;  /* 0x000000ffff1b7224 */ /* 0x000fce00078e0019 */
[----:B------:R-:W-:Y:S05]  /*0940*/  WARPSYNC.COLLECTIVE R21, `(.L_x_131) ;  /* 0x0000000015087348 */ /* 0x000fea0003c00000 */
[----:B------:R0:W1:Y:S02]  /*0950*/  SHFL.UP P0, R25, R24, R23, R22 ;  /* 0x0400001718197389 */ /* 0x0000640000000016 */
[----:B01----:R-:W-:Y:S05]  /*0960*/  ENDCOLLECTIVE ;  /* 0x000000000000791b */ /* 0x003fea0003800000 */
.L_x_131:
        /* <DEDUP_REMOVED lines=9> */
.L_x_132:
[----:B------:R-:W-:Y:S02]  /*0a00*/  IMAD.MOV.U32 R24, RZ, RZ, R26 ;  /* 0x000000ffff187224 */ /* 0x000fe400078e001a */
[----:B------:R-:W-:-:S07]  /*0a10*/  IMAD.MOV.U32 R28, RZ, RZ, R25 ;  /* 0x000000ffff1c7224 */ /* 0x000fce00078e0019 */
[----:B------:R-:W-:Y:S05]  /*0a20*/  WARPSYNC.COLLECTIVE R21, `(.L_x_133) ;  /* 0x0000000015087348 */ /* 0x000fea0003c00000 */
[----:B------:R0:W1:Y:S02]  /*0a30*/  SHFL.UP P0, R25, R24, R23, R22 ;  /* 0x0400001718197389 */ /* 0x0000640000000016 */
[----:B01----:R-:W-:Y:S05]  /*0a40*/  ENDCOLLECTIVE ;  /* 0x000000000000791b */ /* 0x003fea0003800000 */
.L_x_133:
[----:B------:R-:W-:Y:S05]  /*0a50*/  BRA `(.L_x_134) ;  /* 0xfffffff800647947 */ /* 0x000fea000383ffff */
.L_x_135:
        /* <DEDUP_REMOVED lines=10> */
.L_x_654:


//--------------------- .text._ZN3cub18CUB_300001_SM_10006detail10radix_sort30DeviceRadixSortHistogramKernelINS1_5radix10policy_hubIffyE10Policy1000ELNS0_9SortOrderE1EfyNS1_21identity_decomposer_tEEEvPT2_PKT1_SA_iiT3_ --------------------------
	.section	.text._ZN3cub18CUB_300001_SM_10006detail10radix_sort30DeviceRadixSortHistogramKernelINS1_5radix10policy_hubIffyE10Policy1000ELNS0_9SortOrderE1EfyNS1_21identity_decomposer_tEEEvPT2_PKT1_SA_iiT3_,"ax",@progbits
	.align	128
        .global         _ZN3cub18CUB_300001_SM_10006detail10radix_sort30DeviceRadixSortHistogramKernelINS1_5radix10policy_hubIffyE10Policy1000ELNS0_9SortOrderE1EfyNS1_21identity_decomposer_tEEEvPT2_PKT1_SA_iiT3_
        .type           _ZN3cub18CUB_300001_SM_10006detail10radix_sort30DeviceRadixSortHistogramKernelINS1_5radix10policy_hubIffyE10Policy1000ELNS0_9SortOrderE1EfyNS1_21identity_decomposer_tEEEvPT2_PKT1_SA_iiT3_,@function
        .size           _ZN3cub18CUB_300001_SM_10006detail10radix_sort30DeviceRadixSortHistogramKernelINS1_5radix10policy_hubIffyE10Policy1000ELNS0_9SortOrderE1EfyNS1_21identity_decomposer_tEEEvPT2_PKT1_SA_iiT3_,(.L_x_655 - _ZN3cub18CUB_300001_SM_10006detail10radix_sort30DeviceRadixSortHistogramKernelINS1_5radix10policy_hubIffyE10Policy1000ELNS0_9SortOrderE1EfyNS1_21identity_decomposer_tEEEvPT2_PKT1_SA_iiT3_)
        .other          _ZN3cub18CUB_300001_SM_10006detail10radix_sort30DeviceRadixSortHistogramKernelINS1_5radix10policy_hubIffyE10Policy1000ELNS0_9SortOrderE1EfyNS1_21identity_decomposer_tEEEvPT2_PKT1_SA_iiT3_,@"STO_CUDA_ENTRY STV_DEFAULT"
_ZN3cub18CUB_300001_SM_10006detail10radix_sort30DeviceRadixSortHistogramKernelINS1_5radix10policy_hubIffyE10Policy1000ELNS0_9SortOrderE1EfyNS1_21identity_decomposer_tEEEvPT2_PKT1_SA_iiT3_:
.text._ZN3cub18CUB_300001_SM_10006detail10radix_sort30DeviceRadixSortHistogramKernelINS1_5radix10policy_hubIffyE10Policy1000ELNS0_9SortOrderE1EfyNS1_21identity_decomposer_tEEEvPT2_PKT1_SA_iiT3_:
[----:B------:R-:W-:Y:S01]  /*0000*/  LDC R1, c[0x0][0x37c] ;  /* 0x0000df00ff017b82 */ /* 0x000fe20000000800 */
[----:B------:R-:W0:Y:S02]  /*0010*/  LDCU.64 UR14, c[0x0][0x390] ;  /* 0x00007200ff0e77ac */ /* 0x000e240008000a00 */
[----:B0-----:R-:W-:-:S04]  /*0020*/  ISETP.NE.U32.AND P0, PT, RZ, UR14, PT ;  /* 0x0000000eff007c0c */ /* 0x001fc8000bf05070 */
[----:B------:R-:W-:-:S13]  /*0030*/  ISETP.NE.AND.EX P0, PT, RZ, UR15, PT, P0 ;  /* 0x0000000fff007c0c */ /* 0x000fda000bf05300 */
[----:B------:R-:W-:Y:S05]  /*0040*/  @!P0 EXIT ;  /* 0x000000000000894d */ /* 0x000fea0003800000 */
[----:B------:R-:W-:Y:S01]  /*0050*/  UIADD3 UR11, UP0, UPT, UR14, -0x1, URZ ;  /* 0xffffffff0e0b7890 */ /* 0x000fe2000ff1e0ff */
[----:B------:R-:W0:Y:S01]  /*0060*/  S2R R0, SR_TID.X ;  /* 0x0000000000007919 */ /* 0x000e220000002100 */
[----:B------:R-:W1:Y:S01]  /*0070*/  LDCU.64 UR4, c[0x0][0x398] ;  /* 0x00007300ff0477ac */ /* 0x000e620008000a00 */
[----:B------:R-:W2:Y:S01]  /*0080*/  S2UR UR7, SR_CgaCtaId ;  /* 0x00000000000779c3 */ /* 0x000ea20000008800 */
[----:B------:R-:W-:Y:S01]  /*0090*/  UIADD3.X UR12, UPT, UPT, UR15, -0x1, URZ, UP0, !UPT ;  /* 0xffffffff0f0c7890 */ /* 0x000fe200087fe4ff */
[----:B------:R-:W-:Y:S01]  /*00a0*/  UMOV UR6, 0x400 ;  /* 0x0000040000067882 */ /* 0x000fe20000000000 */
[----:B------:R-:W3:Y:S05]  /*00b0*/  LDCU.64 UR20, c[0x0][0x358] ;  /* 0x00006b00ff1477ac */ /* 0x000eea0008000a00 */
[----:B------:R-:W4:Y:S01]  /*00c0*/  S2UR UR8, SR_CTAID.X ;  /* 0x00000000000879c3 */ /* 0x000f220000002500 */
[----:B------:R-:W-:Y:S01]  /*00d0*/  USHF.R.U64 UR11, UR11, 0x1e, UR12 ;  /* 0x0000001e0b0b7899 */ /* 0x000fe2000800120c */
[----:B------:R-:W0:Y:S03]  /*00e0*/  LDCU UR28, c[0x0][0x370] ;  /* 0x00006e00ff1c77ac */ /* 0x000e260008000800 */
[----:B------:R-:W-:-:S02]  /*00f0*/  UIADD3 UR11, UP0, UPT, UR11, 0x1, URZ ;  /* 0x000000010b0b7890 */ /* 0x000fc4000ff1e0ff */
[----:B-1----:R-:W-:Y:S02]  /*0100*/  UIADD3 UR4, UPT, UPT, UR5, 0x7, -UR4 ;  /* 0x0000000705047890 */ /* 0x002fe4000fffe804 */
[----:B------:R-:W-:Y:S02]  /*0110*/  ULEA.HI.X UR12, UR12, URZ, URZ, 0x2, UP0 ;  /* 0x000000ff0c0c7291 */ /* 0x000fe400080f14ff */
[----:B------:R-:W-:Y:S02]  /*0120*/  UISETP.LT.U32.AND UP0, UPT, UR11, UR14, UPT ;  /* 0x0000000e0b00728c */ /* 0x000fe4000bf01070 */
[----:B------:R-:W-:Y:S02]  /*0130*/  USHF.R.S32.HI UR5, URZ, 0x1f, UR4 ;  /* 0x0000001fff057899 */ /* 0x000fe40008011404 */
[----:B------:R-:W-:Y:S02]  /*0140*/  UISETP.LT.U32.AND.EX UP0, UPT, UR12, UR15, UPT, UP0 ;  /* 0x0000000f0c00728c */ /* 0x000fe4000bf01100 */
[----:B------:R-:W-:-:S02]  /*0150*/  ULEA.HI UR5, UR5, UR4, URZ, 0x3 ;  /* 0x0000000405057291 */ /* 0x000fc4000f8f18ff */
[----:B------:R-:W-:Y:S01]  /*0160*/  USEL UR11, UR11, UR14, UP0 ;  /* 0x0000000e0b0b7287 */ /* 0x000fe20008000000 */
[C---:B0-----:R-:W-:Y:S01]  /*0170*/  VIADD R20, R0.reuse, 0x780 ;  /* 0x0000078000147836 */ /* 0x041fe20000000000 */
[----:B------:R-:W-:Y:S02]  /*0180*/  USEL UR12, UR12, UR15, UP0 ;  /* 0x0000000f0c0c7287 */ /* 0x000fe40008000000 */
[----:B------:R-:W-:Y:S02]  /*0190*/  UISETP.GE.AND UP0, UPT, UR4, 0x8, UPT ;  /* 0x000000080400788c */ /* 0x000fe4000bf06270 */
[----:B--2---:R-:W-:Y:S02]  /*01a0*/  ULEA UR6, UR7, UR6, 0x18 ;  /* 0x0000000607067291 */ /* 0x004fe4000f8ec0ff */
[----:B------:R-:W-:Y:S02]  /*01b0*/  USHF.R.S32.HI UR5, URZ, 0x3, UR5 ;  /* 0x00000003ff057899 */ /* 0x000fe40008011405 */
[----:B------:R-:W-:Y:S01]  /*01c0*/  PLOP3.LUT P0, PT, PT, PT, UP0, 0x80, 0x8 ;  /* 0x000000000008781c */ /* 0x000fe20003f0f008 */
[----:B----4-:R-:W-:Y:S01]  /*01d0*/  USHF.L.U32 UR8, UR8, 0xb, URZ ;  /* 0x0000000b08087899 */ /* 0x010fe200080006ff */
[C---:B------:R-:W-:Y:S01]  /*01e0*/  LEA R4, R0.reuse, UR6, 0x2 ;  /* 0x0000000600047c11 */ /* 0x040fe2000f8e10ff */
[----:B------:R-:W-:Y:S01]  /*01f0*/  UIADD3 UR22, UPT, UPT, UR5, -0x1, URZ ;  /* 0xffffffff05167890 */ /* 0x000fe2000fffe0ff */
[----:B------:R-:W-:Y:S01]  /*0200*/  ISETP.GT.U32.OR P0, PT, R0, 0xff, !P0 ;  /* 0x000000ff0000780c */ /* 0x000fe20004704470 */
[----:B------:R-:W-:-:S02]  /*0210*/  ULOP3.LUT UR23, UR5, 0xf, URZ, 0xc0, !UPT ;  /* 0x0000000f05177892 */ /* 0x000fc4000f8ec0ff */
[----:B------:R-:W-:Y:S01]  /*0220*/  ULOP3.LUT UR24, UR5, 0x7, URZ, 0xc0, !UPT ;  /* 0x0000000705187892 */ /* 0x000fe2000f8ec0ff */
[----:B------:R-:W-:Y:S01]  /*0230*/  P2R R21, PR, RZ, 0x1 ;  /* 0x00000001ff157803 */ /* 0x000fe20000000000 */
[----:B------:R-:W-:Y:S02]  /*0240*/  ULOP3.LUT UR25, UR5, 0x3, URZ, 0xc0, !UPT ;  /* 0x0000000305197892 */ /* 0x000fe4000f8ec0ff */
[----:B------:R-:W-:Y:S02]  /*0250*/  ULOP3.LUT UR26, UR5, 0xffffff0, URZ, 0xc0, !UPT ;  /* 0x0ffffff0051a7892 */ /* 0x000fe4000f8ec0ff */
[----:B------:R-:W-:Y:S02]  /*0260*/  ULOP3.LUT UR27, UR5, 0xffffff8, URZ, 0xc0, !UPT ;  /* 0x0ffffff8051b7892 */ /* 0x000fe4000f8ec0ff */
[----:B------:R-:W-:Y:S01]  /*0270*/  ULOP3.LUT UR9, UR5, 0x1, URZ, 0xc0, !UPT ;  /* 0x0000000105097892 */ /* 0x000fe2000f8ec0ff */
[----:B------:R-:W-:Y:S01]  /*0280*/  UMOV UR6, URZ ;  /* 0x000000ff00067c82 */ /* 0x000fe20008000000 */
[----:B---3--:R-:W-:-:S10]  /*0290*/  UMOV UR7, URZ ;  /* 0x000000ff00077c82 */ /* 0x008fd40008000000 */
.L_x_219:
[----:B------:R-:W-:Y:S01]  /*02a0*/  ISETP.NE.AND P0, PT, R21, RZ, PT ;  /* 0x000000ff1500720c */ /* 0x000fe20003f05270 */
[----:B------:R-:W-:-:S12]  /*02b0*/  BSSY.RECONVERGENT B0, `(.L_x_136) ;  /* 0x000007c000007945 */ /* 0x000fd80003800200 */
[----:B012345:R-:W-:Y:S05]  /*02c0*/  @P0 BRA `(.L_x_137) ;  /* 0x0000000400e80947 */ /* 0x03ffea0003800000 */
[----:B------:R-:W-:Y:S02]  /*02d0*/  IMAD.U32 R2, RZ, RZ, UR22 ;  /* 0x00000016ff027e24 */ /* 0x000fe4000f8e00ff */
[----:B------:R-:W-:-:S03]  /*02e0*/  IMAD.MOV.U32 R3, RZ, RZ, RZ ;  /* 0x000000ffff037224 */ /* 0x000fc600078e00ff */
[----:B------:R-:W-:-:S13]  /*02f0*/  ISETP.GE.U32.AND P1, PT, R2, 0xf, PT ;  /* 0x0000000f0200780c */ /* 0x000fda0003f26070 */
[----:B------:R-:W-:Y:S05]  /*0300*/  @!P1 BRA `(.L_x_138) ;  /* 0x00000000005c9947 */ /* 0x000fea0003800000 */
[----:B------:R-:W-:Y:S01]  /*0310*/  VIADD R2, R4, 0x2000 ;  /* 0x0000200004027836 */ /* 0x000fe20000000000 */
[----:B------:R-:W-:-:S12]  /*0320*/  UIADD3 UR4, UPT, UPT, -UR26, URZ, URZ ;  /* 0x000000ff1a047290 */ /* 0x000fd8000fffe1ff */
.L_x_139:
[----:B------:R-:W-:Y:S01]  /*0330*/  UIADD3 UR4, UPT, UPT, UR4, 0x10, URZ ;  /* 0x0000001004047890 */ /* 0x000fe2000fffe0ff */
[----:B------:R-:W-:Y:S03]  /*0340*/  STS [R2+-0x2000], RZ ;  /* 0xffe000ff02007388 */ /* 0x000fe60000000800 */
[----:B------:R-:W-:Y:S01]  /*0350*/  UISETP.NE.AND UP0, UPT, UR4, URZ, UPT ;  /* 0x000000ff0400728c */ /* 0x000fe2000bf05270 */
        /* <DEDUP_REMOVED lines=16> */
[----:B------:R-:W-:Y:S06]  /*0460*/  BRA.U UP0, `(.L_x_139) ;  /* 0xfffffffd00b07547 */ /* 0x000fec000b83ffff */
[----:B------:R-:W-:-:S07]  /*0470*/  IMAD.U32 R3, RZ, RZ, UR26 ;  /* 0x0000001aff037e24 */ /* 0x000fce000f8e00ff */
.L_x_138:
[----:B------:R-:W-:Y:S01]  /*0480*/  ISETP.NE.AND P0, PT, RZ, UR23, PT ;  /* 0x00000017ff007c0c */ /* 0x000fe2000bf05270 */
[----:B------:R-:W-:Y:S02]  /*0490*/  IMAD.U32 R6, RZ, RZ, UR24 ;  /* 0x00000018ff067e24 */ /* 0x000fe4000f8e00ff */
[----:B------:R-:W-:Y:S02]  /*04a0*/  IMAD.U32 R2, RZ, RZ, UR23 ;  /* 0x00000017ff027e24 */ /* 0x000fe4000f8e00ff */
[----:B------:R-:W-:Y:S02]  /*04b0*/  VIADD R6, R6, 0xffffffff ;  /* 0xffffffff06067836 */ /* 0x000fe40000000000 */
[----:B------:R-:W-:-:S06]  /*04c0*/  VIADD R2, R2, 0xffffffff ;  /* 0xffffffff02027836 */ /* 0x000fcc0000000000 */
[----:B------:R-:W-:Y:S05]  /*04d0*/  @!P0 BRA `(.L_x_140) ;  /* 0x00000000007c8947 */ /* 0x000fea0003800000 */
[----:B------:R-:W-:Y:S01]  /*04e0*/  ISETP.GE.U32.AND P2, PT, R2, 0x7, PT ;  /* 0x000000070200780c */ /* 0x000fe20003f46070 */
[----:B------:R-:W-:-:S12]  /*04f0*/  UISETP.NE.AND UP0, UPT, UR24, URZ, UPT ;  /* 0x000000ff1800728c */ /* 0x000fd8000bf05270 */
        /* <DEDUP_REMOVED lines=11> */
.L_x_141:
[----:B------:R-:W-:Y:S05]  /*05b0*/  BRA.U !UP0, `(.L_x_140) ;  /* 0x0000000108447547 */ /* 0x000fea000b800000 */
[----:B------:R-:W-:Y:S01]  /*05c0*/  ISETP.GE.U32.AND P2, PT, R6, 0x3, PT ;  /* 0x000000030600780c */ /* 0x000fe20003f46070 */
[----:B------:R-:W-:-:S12]  /*05d0*/  UISETP.NE.AND UP0, UPT, UR25, URZ, UPT ;  /* 0x000000ff1900728c */ /* 0x000fd8000bf05270 */
[C---:B0-----:R-:W-:Y:S02]  /*05e0*/  @P2 IMAD R5, R3.reuse, 0x400, R4 ;  /* 0x0000040003052824 */ /* 0x041fe400078e0204 */
[----:B------:R-:W-:-:S03]  /*05f0*/  @P2 VIADD R3, R3, 0x4 ;  /* 0x0000000403032836 */ /* 0x000fc60000000000 */
[----:B------:R1:W-:Y:S04]  /*0600*/  @P2 STS [R5], RZ ;  /* 0x000000ff05002388 */ /* 0x0003e80000000800 */
[----:B------:R1:W-:Y:S04]  /*0610*/  @P2 STS [R5+0x400], RZ ;  /* 0x000400ff05002388 */ /* 0x0003e80000000800 */
[----:B------:R1:W-:Y:S04]  /*0620*/  @P2 STS [R5+0x800], RZ ;  /* 0x000800ff05002388 */ /* 0x0003e80000000800 */
[----:B------:R1:W-:Y:S01]  /*0630*/  @P2 STS [R5+0xc00], RZ ;  /* 0x000c00ff05002388 */ /* 0x0003e20000000800 */
[----:B------:R-:W-:Y:S05]  /*0640*/  BRA.U !UP0, `(.L_x_140) ;  /* 0x0000000108207547 */ /* 0x000fea000b800000 */
[----:B------:R-:W-:Y:S01]  /*0650*/  IMAD R3, R3, 0x400, R4 ;  /* 0x0000040003037824 */ /* 0x000fe200078e0204 */
[----:B------:R-:W-:-:S04]  /*0660*/  UISETP.NE.AND UP0, UPT, UR25, 0x1, UPT ;  /* 0x000000011900788c */ /* 0x000fc8000bf05270 */
[----:B------:R2:W-:Y:S05]  /*0670*/  STS [R3], RZ ;  /* 0x000000ff03007388 */ /* 0x0005ea0000000800 */
[----:B------:R-:W-:Y:S05]  /*0680*/  BRA.U !UP0, `(.L_x_140) ;  /* 0x0000000108107547 */ /* 0x000fea000b800000 */
[----:B------:R-:W-:Y:S01]  /*0690*/  UISETP.NE.AND UP0, UPT, UR25, 0x2, UPT ;  /* 0x000000021900788c */ /* 0x000fe2000bf05270 */
[----:B------:R3:W-:Y:S05]  /*06a0*/  STS [R3+0x400], RZ ;  /* 0x000400ff03007388 */ /* 0x0007ea0000000800 */
[----:B------:R-:W-:-:S13]  /*06b0*/  PLOP3.LUT P2, PT, PT, PT, UP0, 0x80, 0x8 ;  /* 0x000000000008781c */ /* 0x000fda0003f4f008 */
[----:B------:R3:W-:Y:S02]  /*06c0*/  @P2 STS [R3+0x800], RZ ;  /* 0x000800ff03002388 */ /* 0x0007e40000000800 */
.L_x_140:
[----:B------:R-:W-:-:S13]  /*06d0*/  ISETP.GT.U32.AND P2, PT, R0, 0x7f, PT ;  /* 0x0000007f0000780c */ /* 0x000fda0003f44070 */
[----:B------:R-:W-:Y:S05]  /*06e0*/  @P2 BRA `(.L_x_137) ;  /* 0x0000000000e02947 */ /* 0x000fea0003800000 */
[----:B--23--:R-:W-:Y:S01]  /*06f0*/  IMAD.MOV.U32 R3, RZ, RZ, RZ ;  /* 0x000000ffff037224 */ /* 0x00cfe200078e00ff */
[----:B------:R-:W-:Y:S06]  /*0700*/  @!P1 BRA `(.L_x_142) ;  /* 0x0000000000589947 */ /* 0x000fec0003800000 */
[----:B------:R-:W-:-:S07]  /*0710*/  IMAD.MOV.U32 R3, RZ, RZ, RZ ;  /* 0x000000ffff037224 */ /* 0x000fce00078e00ff */
.L_x_143:
[C---:B012---:R-:W-:Y:S02]  /*0720*/  IMAD R5, R3.reuse, 0x400, R4 ;  /* 0x0000040003057824 */ /* 0x047fe400078e0204 */
[----:B------:R-:W-:-:S03]  /*0730*/  VIADD R3, R3, 0x10 ;  /* 0x0000001003037836 */ /* 0x000fc60000000000 */
[----:B------:R2:W-:Y:S02]  /*0740*/  STS [R5+0x200], RZ ;  /* 0x000200ff05007388 */ /* 0x0005e40000000800 */
[----:B------:R-:W-:Y:S02]  /*0750*/  ISETP.NE.AND P1, PT, R3, UR26, PT ;  /* 0x0000001a03007c0c */ /* 0x000fe4000bf25270 */
[----:B------:R2:W-:Y:S04]  /*0760*/  STS [R5+0x600], RZ ;  /* 0x000600ff05007388 */ /* 0x0005e80000000800 */
        /* <DEDUP_REMOVED lines=13> */
[----:B------:R2:W-:Y:S01]  /*0840*/  STS [R5+0x3e00], RZ ;  /* 0x003e00ff05007388 */ /* 0x0005e20000000800 */
[----:B------:R-:W-:Y:S05]  /*0850*/  @P1 BRA `(.L_x_143) ;  /* 0xfffffffc00b01947 */ /* 0x000fea000383ffff */
[----:B------:R-:W-:-:S07]  /*0860*/  IMAD.U32 R3, RZ, RZ, UR26 ;  /* 0x0000001aff037e24 */ /* 0x000fce000f8e00ff */
.L_x_142:
[----:B------:R-:W-:Y:S05]  /*0870*/  @!P0 BRA `(.L_x_137) ;  /* 0x00000000007c8947 */ /* 0x000fea0003800000 */
[----:B------:R-:W-:Y:S01]  /*0880*/  ISETP.GE.U32.AND P0, PT, R2, 0x7, PT ;  /* 0x000000070200780c */ /* 0x000fe20003f06070 */
[----:B------:R-:W-:-:S12]  /*0890*/  UISETP.NE.AND UP0, UPT, UR24, URZ, UPT ;  /* 0x000000ff1800728c */ /* 0x000fd8000bf05270 */
[----:B------:R-:W-:Y:S05]  /*08a0*/  @!P0 BRA `(.L_x_144) ;  /* 0x0000000000288947 */ /* 0x000fea0003800000 */
[C---:B------:R-:W-:Y:S02]  /*08b0*/  IMAD R2, R3.reuse, 0x400, R4 ;  /* 0x0000040003027824 */ /* 0x040fe400078e0204 */
[----:B------:R-:W-:-:S03]  /*08c0*/  VIADD R3, R3, 0x8 ;  /* 0x0000000803037836 */ /* 0x000fc60000000000 */
[----:B------:R3:W-:Y:S04]  /*08d0*/  STS [R2+0x200], RZ ;  /* 0x000200ff02007388 */ /* 0x0007e80000000800 */
[----:B------:R3:W-:Y:S04]  /*08e0*/  STS [R2+0x600], RZ ;  /* 0x000600ff02007388 */ /* 0x0007e80000000800 */
[----:B------:R3:W-:Y:S04]  /*08f0*/  STS [R2+0xa00], RZ ;  /* 0x000a00ff02007388 */ /* 0x0007e80000000800 */
[----:B------:R3:W-:Y:S04]  /*0900*/  STS [R2+0xe00], RZ ;  /* 0x000e00ff02007388 */ /* 0x0007e80000000800 */
[----:B------:R3:W-:Y:S04]  /*0910*/  STS [R2+0x1200], RZ ;  /* 0x001200ff02007388 */ /* 0x0007e80000000800 */
[----:B------:R3:W-:Y:S04]  /*0920*/  STS [R2+0x1600], RZ ;  /* 0x001600ff02007388 */ /* 0x0007e80000000800 */
[----:B------:R3:W-:Y:S04]  /*0930*/  STS [R2+0x1a00], RZ ;  /* 0x001a00ff02007388 */ /* 0x0007e80000000800 */
[----:B------:R3:W-:Y:S02]  /*0940*/  STS [R2+0x1e00], RZ ;  /* 0x001e00ff02007388 */ /* 0x0007e40000000800 */
.L_x_144:
[----:B------:R-:W-:Y:S05]  /*0950*/  BRA.U !UP0, `(.L_x_137) ;  /* 0x0000000108447547 */ /* 0x000fea000b800000 */
[----:B------:R-:W-:Y:S01]  /*0960*/  ISETP.GE.U32.AND P0, PT, R6, 0x3, PT ;  /* 0x000000030600780c */ /* 0x000fe20003f06070 */
[----:B------:R-:W-:-:S12]  /*0970*/  UISETP.NE.AND UP0, UPT, UR25, URZ, UPT ;  /* 0x000000ff1900728c */ /* 0x000fd8000bf05270 */
[C---:B---3--:R-:W-:Y:S02]  /*0980*/  @P0 IMAD R2, R3.reuse, 0x400, R4 ;  /* 0x0000040003020824 */ /* 0x048fe400078e0204 */
[----:B------:R-:W-:-:S03]  /*0990*/  @P0 VIADD R3, R3, 0x4 ;  /* 0x0000000403030836 */ /* 0x000fc60000000000 */
[----:B------:R4:W-:Y:S04]  /*09a0*/  @P0 STS [R2+0x200], RZ ;  /* 0x000200ff02000388 */ /* 0x0009e80000000800 */
[----:B------:R4:W-:Y:S04]  /*09b0*/  @P0 STS [R2+0x600], RZ ;  /* 0x000600ff02000388 */ /* 0x0009e80000000800 */
[----:B------:R4:W-:Y:S04]  /*09c0*/  @P0 STS [R2+0xa00], RZ ;  /* 0x000a00ff02000388 */ /* 0x0009e80000000800 */
[----:B------:R4:W-:Y:S01]  /*09d0*/  @P0 STS [R2+0xe00], RZ ;  /* 0x000e00ff02000388 */ /* 0x0009e20000000800 */
[----:B------:R-:W-:Y:S05]  /*09e0*/  BRA.U !UP0, `(.L_x_137) ;  /* 0x0000000108207547 */ /* 0x000fea000b800000 */
[----:B------:R-:W-:Y:S01]  /*09f0*/  IMAD R3, R3, 0x400, R4 ;  /* 0x0000040003037824 */ /* 0x000fe200078e0204 */
[----:B------:R-:W-:-:S04]  /*0a00*/  UISETP.NE.AND UP0, UPT, UR25, 0x1, UPT ;  /* 0x000000011900788c */ /* 0x000fc8000bf05270 */
[----:B------:R3:W-:Y:S05]  /*0a10*/  STS [R3+0x200], RZ ;  /* 0x000200ff03007388 */ /* 0x0007ea0000000800 */
[----:B------:R-:W-:Y:S05]  /*0a20*/  BRA.U !UP0, `(.L_x_137) ;  /* 0x0000000108107547 */ /* 0x000fea000b800000 */
[----:B------:R-:W-:Y:S01]  /*0a30*/  UISETP.NE.AND UP0, UPT, UR25, 0x2, UPT ;  /* 0x000000021900788c */ /* 0x000fe2000bf05270 */
[----:B------:R0:W-:Y:S05]  /*0a40*/  STS [R3+0x600], RZ ;  /* 0x000600ff03007388 */ /* 0x0001ea0000000800 */
[----:B------:R-:W-:-:S13]  /*0a50*/  PLOP3.LUT P0, PT, PT, PT, UP0, 0x80, 0x8 ;  /* 0x000000000008781c */ /* 0x000fda0003f0f008 */
[----:B------:R0:W-:Y:S02]  /*0a60*/  @P0 STS [R3+0xa00], RZ ;  /* 0x000a00ff03000388 */ /* 0x0001e40000000800 */
.L_x_137:
[----:B------:R-:W-:Y:S05]  /*0a70*/  BSYNC.RECONVERGENT B0 ;  /* 0x0000000000007941 */ /* 0x000fea0003800200 */
.L_x_136:
[----:B------:R-:W5:Y:S01]  /*0a80*/  LDCU.64 UR14, c[0x0][0x390] ;  /* 0x00007200ff0e77ac */ /* 0x000f620008000a00 */
[----:B------:R-:W-:Y:S02]  /*0a90*/  USHF.L.U32 UR4, UR6, 0x1e, URZ ;  /* 0x0000001e06047899 */ /* 0x000fe400080006ff */
[----:B------:R-:W-:Y:S02]  /*0aa0*/  USHF.L.U64.HI UR5, UR6, 0x1e, UR7 ;  /* 0x0000001e06057899 */ /* 0x000fe40008010207 */
[----:B-----5:R-:W-:-:S04]  /*0ab0*/  UIADD3 UR4, UP0, UPT, -UR4, UR14, URZ ;  /* 0x0000000e04047290 */ /* 0x020fc8000ff1e1ff */
[----:B------:R-:W-:Y:S02]  /*0ac0*/  UIADD3.X UR5, UPT, UPT, ~UR5, UR15, URZ, UP0, !UPT ;  /* 0x0000000f05057290 */ /* 0x000fe400087fe5ff */
[----:B------:R-:W-:-:S04]  /*0ad0*/  UISETP.LT.U32.AND UP0, UPT, UR4, 0x40000000, UPT ;  /* 0x400000000400788c */ /* 0x000fc8000bf01070 */
[----:B------:R-:W-:-:S04]  /*0ae0*/  UISETP.LT.U32.AND.EX UP0, UPT, UR5, URZ, UPT, UP0 ;  /* 0x000000ff0500728c */ /* 0x000fc8000bf01100 */
[----:B------:R-:W-:Y:S02]  /*0af0*/  USEL UR13, UR4, 0x40000000, UP0 ;  /* 0x40000000040d7887 */ /* 0x000fe40008000000 */
[----:B------:R-:W-:Y:S02]  /*0b00*/  USEL UR14, UR5, URZ, UP0 ;  /* 0x000000ff050e7287 */ /* 0x000fe40008000000 */
[----:B------:R-:W-:-:S04]  /*0b10*/  UISETP.GT.U32.AND UP0, UPT, UR13, UR8, UPT ;  /* 0x000000080d00728c */ /* 0x000fc8000bf04070 */
[----:B------:R-:W-:Y:S01]  /*0b20*/  UISETP.GT.U32.AND.EX UP0, UPT, UR14, URZ, UPT, UP0 ;  /* 0x000000ff0e00728c */ /* 0x000fe2000bf04100 */
[----:B------:R-:W-:Y:S08]  /*0b30*/  BAR.SYNC.DEFER_BLOCKING 0x0 ;  /* 0x0000000000007b1d */ /* 0x000ff00000010000 */
[----:B------:R-:W-:Y:S06]  /*0b40*/  BAR.SYNC.DEFER_BLOCKING 0x0 ;  /* 0x0000000000007b1d */ /* 0x000fec0000010000 */
[----:B------:R-:W-:Y:S05]  /*0b50*/  BRA.U !UP0, `(.L_x_145) ;  /* 0x00000011082c7547 */ /* 0x000fea000b800000 */
[----:B------:R-:W-:Y:S01]  /*0b60*/  UMOV UR10, UR8 ;  /* 0x00000008000a7c82 */ /* 0x000fe20008000000 */
[----:B------:R-:W-:-:S05]  /*0b70*/  UMOV UR5, URZ ;  /* 0x000000ff00057c82 */ /* 0x000fca0008000000 */
.L_x_150:
[----:B-----5:R-:W5:Y:S01]  /*0b80*/  LDCU.64 UR18, c[0x0][0x390] ;  /* 0x00007200ff1277ac */ /* 0x020f620008000a00 */
[----:B------:R-:W-:Y:S02]  /*0b90*/  USHF.L.U32 UR15, UR6, 0x1e, URZ ;  /* 0x0000001e060f7899 */ /* 0x000fe400080006ff */
[----:B------:R-:W-:Y:S02]  /*0ba0*/  USHF.L.U64.HI UR16, UR6, 0x1e, UR7 ;  /* 0x0000001e06107899 */ /* 0x000fe40008010207 */
[----:B------:R-:W-:-:S04]  /*0bb0*/  UIADD3 UR15, UP0, UPT, UR10, UR15, URZ ;  /* 0x0000000f0a0f7290 */ /* 0x000fc8000ff1e0ff */
[----:B------:R-:W-:Y:S02]  /*0bc0*/  UIADD3.X UR16, UPT, UPT, UR5, UR16, URZ, UP0, !UPT ;  /* 0x0000001005107290 */ /* 0x000fe400087fe4ff */
[----:B------:R-:W-:Y:S02]  /*0bd0*/  ULEA UR10, UP0, UR28, UR10, 0xb ;  /* 0x0000000a1c0a7291 */ /* 0x000fe4000f8058ff */
[----:B-----5:R-:W-:Y:S02]  /*0be0*/  UIADD3 UR17, UP1, UPT, -UR15, UR18, URZ ;  /* 0x000000120f117290 */ /* 0x020fe4000ff3e1ff */
[----:B------:R-:W-:Y:S02]  /*0bf0*/  UIADD3.X UR5, UPT, UPT, URZ, UR5, URZ, UP0, !UPT ;  /* 0x00000005ff057290 */ /* 0x000fe400087fe4ff */
[----:B------:R-:W-:Y:S02]  /*0c00*/  UIADD3.X UR4, UPT, UPT, ~UR16, UR19, URZ, UP1, !UPT ;  /* 0x0000001310047290 */ /* 0x000fe40008ffe5ff */
[----:B------:R-:W-:-:S02]  /*0c10*/  UISETP.GE.U32.AND UP1, UPT, UR17, 0x800, UPT ;  /* 0x000008001100788c */ /* 0x000fc4000bf26070 */
[----:B------:R-:W-:Y:S02]  /*0c20*/  UISETP.GE.U32.AND UP0, UPT, UR10, UR13, UPT ;  /* 0x0000000d0a00728c */ /* 0x000fe4000bf06070 */
[----:B------:R-:W-:Y:S02]  /*0c30*/  UISETP.GE.U32.AND.EX UP1, UPT, UR4, URZ, UPT, UP1 ;  /* 0x000000ff0400728c */ /* 0x000fe4000bf26110 */
[----:B------:R-:W-:-:S07]  /*0c40*/  UISETP.GE.U32.AND.EX UP0, UPT, UR5, UR14, UPT, UP0 ;  /* 0x0000000e0500728c */ /* 0x000fce000bf06100 */
[----:B0-----:R-:W-:Y:S05]  /*0c50*/  BRA.U !UP1, `(.L_x_146) ;  /* 0x0000000109587547 */ /* 0x001fea000b800000 */
[----:B------:R-:W4:Y:S01]  /*0c60*/  LDCU.64 UR18, c[0x0][0x388] ;  /* 0x00007100ff1277ac */ /* 0x000f220008000a00 */
[----:B0-23--:R-:W-:-:S05]  /*0c70*/  IADD3 R3, P0, PT, R0, UR15, RZ ;  /* 0x0000000f00037c10 */ /* 0x00dfca000ff1e0ff */
[----:B------:R-:W-:Y:S01]  /*0c80*/  IMAD.X R6, RZ, RZ, UR16, P0 ;  /* 0x00000010ff067e24 */ /* 0x000fe200080e06ff */
[----:B----4-:R-:W-:-:S04]  /*0c90*/  LEA R2, P0, R3, UR18, 0x2 ;  /* 0x0000001203027c11 */ /* 0x010fc8000f8010ff */
        /* <DEDUP_REMOVED lines=14> */
[----:B-1----:R0:W5:Y:S04]  /*0d80*/  LDG.E R5, desc[UR20][R2.64+0x1a00] ;  /* 0x001a001402057981 */ /* 0x002168000c1e1900 */
[----:B------:R0:W5:Y:S04]  /*0d90*/  LDG.E R7, desc[UR20][R2.64+0x1c00] ;  /* 0x001c001402077981 */ /* 0x000168000c1e1900 */
[----:B------:R0:W5:Y:S01]  /*0da0*/  LDG.E R8, desc[UR20][R2.64+0x1e00] ;  /* 0x001e001402087981 */ /* 0x000162000c1e1900 */
[----:B------:R-:W-:Y:S05]  /*0db0*/  BRA `(.L_x_147) ;  /* 0x00000004000c7947 */ /* 0x000fea0003800000 */
.L_x_146:
[----:B------:R-:W4:Y:S01]  /*0dc0*/  LDCU.64 UR18, c[0x0][0x388] ;  /* 0x00007100ff1277ac */ /* 0x000f220008000a00 */
[C---:B012---:R-:W-:Y:S01]  /*0dd0*/  VIADD R5, R0.reuse, 0x100 ;  /* 0x0000010000057836 */ /* 0x047fe20000000000 */
[C---:B---3--:R-:W-:Y:S01]  /*0de0*/  IADD3 R3, P0, PT, R0.reuse, UR15, RZ ;  /* 0x0000000f00037c10 */ /* 0x048fe2000ff1e0ff */
[C---:B----4-:R-:W-:Y:S01]  /*0df0*/  VIADD R2, R0.reuse, 0x80 ;  /* 0x0000008000027836 */ /* 0x050fe20000000000 */
[C---:B------:R-:W-:Y:S01]  /*0e00*/  ISETP.GE.AND P1, PT, R0.reuse, UR17, PT ;  /* 0x0000001100007c0c */ /* 0x040fe2000bf26270 */
[----:B------:R-:W-:Y:S01]  /*0e10*/  VIADD R7, R0, 0x180 ;  /* 0x0000018000077836 */ /* 0x000fe20000000000 */
[----:B------:R-:W-:Y:S01]  /*0e20*/  ISETP.GE.AND P3, PT, R5, UR17, PT ;  /* 0x0000001105007c0c */ /* 0x000fe2000bf66270 */
[----:B------:R-:W-:Y:S01]  /*0e30*/  IMAD.X R6, RZ, RZ, UR16, P0 ;  /* 0x00000010ff067e24 */ /* 0x000fe200080e06ff */
[----:B------:R-:W-:Y:S01]  /*0e40*/  ISETP.GE.AND P2, PT, R2, UR17, PT ;  /* 0x0000001102007c0c */ /* 0x000fe2000bf46270 */
[----:B------:R-:W-:Y:S01]  /*0e50*/  VIADD R5, R0, 0x200 ;  /* 0x0000020000057836 */ /* 0x000fe20000000000 */
[----:B------:R-:W-:Y:S01]  /*0e60*/  ISETP.GE.AND P4, PT, R7, UR17, PT ;  /* 0x0000001107007c0c */ /* 0x000fe2000bf86270 */
[----:B------:R-:W-:-:S03]  /*0e70*/  IMAD.MOV.U32 R22, RZ, RZ, -0x1 ;  /* 0xffffffffff167424 */ /* 0x000fc600078e00ff */
[----:B------:R-:W-:Y:S01]  /*0e80*/  ISETP.GE.AND P5, PT, R5, UR17, PT ;  /* 0x0000001105007c0c */ /* 0x000fe2000bfa6270 */
[----:B------:R-:W-:Y:S01]  /*0e90*/  VIADD R5, R0, 0x300 ;  /* 0x0000030000057836 */ /* 0x000fe20000000000 */
[----:B------:R-:W-:-:S04]  /*0ea0*/  LEA R2, P0, R3, UR18, 0x2 ;  /* 0x0000001203027c11 */ /* 0x000fc8000f8010ff */
[----:B------:R-:W-:Y:S01]  /*0eb0*/  LEA.HI.X R3, R3, UR19, R6, 0x2, P0 ;  /* 0x0000001303037c11 */ /* 0x000fe200080f1406 */
[----:B------:R-:W-:Y:S02]  /*0ec0*/  IMAD.MOV.U32 R11, RZ, RZ, -0x1 ;  /* 0xffffffffff0b7424 */ /* 0x000fe400078e00ff */
[C---:B------:R-:W-:Y:S02]  /*0ed0*/  VIADD R6, R0.reuse, 0x280 ;  /* 0x0000028000067836 */ /* 0x040fe40000000000 */
[----:B------:R1:W5:Y:S01]  /*0ee0*/  @!P1 LDG.E R22, desc[UR20][R2.64] ;  /* 0x0000001402169981 */ /* 0x000362000c1e1900 */
[----:B------:R-:W-:Y:S01]  /*0ef0*/  ISETP.GE.AND P1, PT, R5, UR17, PT ;  /* 0x0000001105007c0c */ /* 0x000fe2000bf26270 */
[----:B------:R-:W-:Y:S01]  /*0f00*/  VIADD R5, R0, 0x380 ;  /* 0x0000038000057836 */ /* 0x000fe20000000000 */
[----:B------:R-:W-:Y:S01]  /*0f10*/  ISETP.GE.AND P0, PT, R6, UR17, PT ;  /* 0x0000001106007c0c */ /* 0x000fe2000bf06270 */
[----:B------:R-:W-:Y:S01]  /*0f20*/  IMAD.MOV.U32 R13, RZ, RZ, -0x1 ;  /* 0xffffffffff0d7424 */ /* 0x000fe200078e00ff */
[----:B------:R1:W5:Y:S02]  /*0f30*/  @!P2 LDG.E R11, desc[UR20][R2.64+0x200] ;  /* 0x00020014020ba981 */ /* 0x000364000c1e1900 */
[----:B------:R-:W-:Y:S01]  /*0f40*/  ISETP.GE.AND P2, PT, R5, UR17, PT ;  /* 0x0000001105007c0c */ /* 0x000fe2000bf46270 */
[----:B------:R-:W-:-:S02]  /*0f50*/  VIADD R5, R0, 0x480 ;  /* 0x0000048000057836 */ /* 0x000fc40000000000 */
[----:B------:R-:W-:Y:S01]  /*0f60*/  IMAD.MOV.U32 R12, RZ, RZ, -0x1 ;  /* 0xffffffffff0c7424 */ /* 0x000fe200078e00ff */
[----:B------:R1:W5:Y:S01]  /*0f70*/  @!P4 LDG.E R13, desc[UR20][R2.64+0x600] ;  /* 0x00060014020dc981 */ /* 0x000362000c1e1900 */
[----:B------:R-:W-:Y:S01]  /*0f80*/  IMAD.MOV.U32 R14, RZ, RZ, -0x1 ;  /* 0xffffffffff0e7424 */ /* 0x000fe200078e00ff */
[C---:B------:R-:W-:Y:S02]  /*0f90*/  LOP3.LUT R6, R0.reuse, 0x400, RZ, 0xfc, !PT ;  /* 0x0000040000067812 */ /* 0x040fe400078efcff */
[----:B------:R-:W-:Y:S01]  /*0fa0*/  ISETP.GE.AND P4, PT, R5, UR17, PT ;  /* 0x0000001105007c0c */ /* 0x000fe2000bf86270 */
[----:B------:R-:W-:Y:S01]  /*0fb0*/  VIADD R5, R0, 0x500 ;  /* 0x0000050000057836 */ /* 0x000fe20000000000 */
[----:B------:R1:W5:Y:S01]  /*0fc0*/  @!P3 LDG.E R12, desc[UR20][R2.64+0x400] ;  /* 0x00040014020cb981 */ /* 0x000362000c1e1900 */
[----:B------:R-:W-:Y:S01]  /*0fd0*/  ISETP.GE.AND P3, PT, R6, UR17, PT ;  /* 0x0000001106007c0c */ /* 0x000fe2000bf66270 */
[----:B------:R-:W-:Y:S02]  /*0fe0*/  IMAD.MOV.U32 R15, RZ, RZ, -0x1 ;  /* 0xffffffffff0f7424 */ /* 0x000fe400078e00ff */
[----:B------:R-:W-:Y:S01]  /*0ff0*/  IMAD.MOV.U32 R18, RZ, RZ, -0x1 ;  /* 0xffffffffff127424 */ /* 0x000fe200078e00ff */
[----:B------:R1:W5:Y:S01]  /*1000*/  @!P5 LDG.E R14, desc[UR20][R2.64+0x800] ;  /* 0x00080014020ed981 */ /* 0x000362000c1e1900 */
[----:B------:R-:W-:Y:S01]  /*1010*/  ISETP.GE.AND P5, PT, R5, UR17, PT ;  /* 0x0000001105007c0c */ /* 0x000fe2000bfa6270 */
[----:B------:R-:W-:-:S02]  /*1020*/  VIADD R6, R0, 0x580 ;  /* 0x0000058000067836 */ /* 0x000fc40000000000 */
[----:B------:R-:W-:Y:S01]  /*1030*/  VIADD R5, R0, 0x600 ;  /* 0x0000060000057836 */ /* 0x000fe20000000000 */
[----:B------:R1:W5:Y:S01]  /*1040*/  @!P0 LDG.E R15, desc[UR20][R2.64+0xa00] ;  /* 0x000a0014020f8981 */ /* 0x000362000c1e1900 */
[----:B------:R-:W-:Y:S01]  /*1050*/  IMAD.MOV.U32 R19, RZ, RZ, -0x1 ;  /* 0xffffffffff137424 */ /* 0x000fe200078e00ff */
[----:B------:R-:W-:Y:S01]  /*1060*/  ISETP.GE.AND P0, PT, R6, UR17, PT ;  /* 0x0000001106007c0c */ /* 0x000fe2000bf06270 */
[----:B------:R-:W-:Y:S01]  /*1070*/  IMAD.MOV.U32 R17, RZ, RZ, -0x1 ;  /* 0xffffffffff117424 */ /* 0x000fe200078e00ff */
[----:B------:R1:W5:Y:S01]  /*1080*/  @!P1 LDG.E R18, desc[UR20][R2.64+0xc00] ;  /* 0x000c001402129981 */ /* 0x000362000c1e1900 */
[----:B------:R-:W-:Y:S01]  /*1090*/  IMAD.MOV.U32 R16, RZ, RZ, -0x1 ;  /* 0xffffffffff107424 */ /* 0x000fe200078e00ff */
[----:B------:R-:W-:Y:S01]  /*10a0*/  ISETP.GE.AND P1, PT, R5, UR17, PT ;  /* 0x0000001105007c0c */ /* 0x000fe2000bf26270 */
[C---:B------:R-:W-:Y:S01]  /*10b0*/  VIADD R5, R0.reuse, 0x680 ;  /* 0x0000068000057836 */ /* 0x040fe20000000000 */
[----:B------:R1:W5:Y:S01]  /*10c0*/  @!P2 LDG.E R19, desc[UR20][R2.64+0xe00] ;  /* 0x000e00140213a981 */ /* 0x000362000c1e1900 */
[----:B------:R-:W-:-:S03]  /*10d0*/  VIADD R6, R0, 0x700 ;  /* 0x0000070000067836 */ /* 0x000fc60000000000 */
[----:B------:R1:W5:Y:S01]  /*10e0*/  @!P3 LDG.E R17, desc[UR20][R2.64+0x1000] ;  /* 0x001000140211b981 */ /* 0x000362000c1e1900 */
[----:B------:R-:W-:Y:S02]  /*10f0*/  ISETP.GE.AND P2, PT, R5, UR17, PT ;  /* 0x0000001105007c0c */ /* 0x000fe4000bf46270 */
[----:B------:R-:W-:Y:S01]  /*1100*/  ISETP.GE.AND P3, PT, R6, UR17, PT ;  /* 0x0000001106007c0c */ /* 0x000fe2000bf66270 */
[----:B------:R1:W5:Y:S01]  /*1110*/  @!P4 LDG.E R16, desc[UR20][R2.64+0x1200] ;  /* 0x001200140210c981 */ /* 0x000362000c1e1900 */
[----:B------:R-:W-:Y:S01]  /*1120*/  ISETP.GE.AND P4, PT, R20, UR17, PT ;  /* 0x0000001114007c0c */ /* 0x000fe2000bf86270 */
[----:B------:R-:W-:Y:S02]  /*1130*/  IMAD.MOV.U32 R10, RZ, RZ, -0x1 ;  /* 0xffffffffff0a7424 */ /* 0x000fe400078e00ff */
[----:B------:R-:W-:Y:S02]  /*1140*/  IMAD.MOV.U32 R9, RZ, RZ, -0x1 ;  /* 0xffffffffff097424 */ /* 0x000fe400078e00ff */
[----:B------:R-:W-:-:S02]  /*1150*/  IMAD.MOV.U32 R6, RZ, RZ, -0x1 ;  /* 0xffffffffff067424 */ /* 0x000fc400078e00ff */
[----:B------:R-:W-:Y:S01]  /*1160*/  IMAD.MOV.U32 R5, RZ, RZ, -0x1 ;  /* 0xffffffffff057424 */ /* 0x000fe200078e00ff */
[----:B------:R1:W5:Y:S01]  /*1170*/  @!P5 LDG.E R10, desc[UR20][R2.64+0x1400] ;  /* 0x00140014020ad981 */ /* 0x000362000c1e1900 */
[----:B------:R-:W-:Y:S02]  /*1180*/  IMAD.MOV.U32 R7, RZ, RZ, -0x1 ;  /* 0xffffffffff077424 */ /* 0x000fe400078e00ff */
[----:B------:R-:W-:Y:S01]  /*1190*/  IMAD.MOV.U32 R8, RZ, RZ, -0x1 ;  /* 0xffffffffff087424 */ /* 0x000fe200078e00ff */
[----:B------:R1:W5:Y:S04]  /*11a0*/  @!P0 LDG.E R9, desc[UR20][R2.64+0x1600] ;  /* 0x0016001402098981 */ /* 0x000368000c1e1900 */
[----:B------:R1:W5:Y:S04]  /*11b0*/  @!P1 LDG.E R6, desc[UR20][R2.64+0x1800] ;  /* 0x0018001402069981 */ /* 0x000368000c1e1900 */
[----:B------:R1:W5:Y:S04]  /*11c0*/  @!P2 LDG.E R5, desc[UR20][R2.64+0x1a00] ;  /* 0x001a00140205a981 */ /* 0x000368000c1e1900 */
[----:B------:R1:W5:Y:S04]  /*11d0*/  @!P3 LDG.E R7, desc[UR20][R2.64+0x1c00] ;  /* 0x001c00140207b981 */ /* 0x000368000c1e1900 */
[----:B------:R1:W5:Y:S02]  /*11e0*/  @!P4 LDG.E R8, desc[UR20][R2.64+0x1e00] ;  /* 0x001e00140208c981 */ /* 0x000364000c1e1900 */
.L_x_147:
[----:B01----:R-:W0:Y:S02]  /*11f0*/  LDC.64 R2, c[0x0][0x398] ;  /* 0x0000e600ff027b82 */ /* 0x003e240000000a00 */
[----:B0-----:R-:W-:-:S13]  /*1200*/  ISETP.GT.AND P0, PT, R3, R2, PT ;  /* 0x000000020300720c */ /* 0x001fda0003f04270 */
[----:B------:R-:W-:Y:S05]  /*1210*/  @!P0 BRA `(.L_x_148) ;  /* 0x0000000800788947 */ /* 0x000fea0003800000 */
[----:B-----5:R-:W-:Y:S01]  /*1220*/  ISETP.GE.AND P0, PT, R22, RZ, PT ;  /* 0x000000ff1600720c */ /* 0x020fe20003f06270 */
[----:B------:R-:W0:Y:S01]  /*1230*/  S2UR UR15, SR_CgaCtaId ;  /* 0x00000000000f79c3 */ /* 0x000e220000008800 */
[----:B------:R-:W-:Y:S01]  /*1240*/  ISETP.GE.AND P1, PT, R11, RZ, PT ;  /* 0x000000ff0b00720c */ /* 0x000fe20003f26270 */
[----:B------:R-:W-:Y:S01]  /*1250*/  UMOV UR4, 0x400 ;  /* 0x0000040000047882 */ /* 0x000fe20000000000 */
[----:B------:R-:W-:Y:S01]  /*1260*/  SEL R23, RZ, 0x7fffffff, !P0 ;  /* 0x7fffffffff177807 */ /* 0x000fe20004000000 */
[----:B------:R-:W1:Y:S01]  /*1270*/  LDCU UR16, c[0x0][0x398] ;  /* 0x00007300ff1077ac */ /* 0x000e620008000800 */
[----:B------:R-:W-:Y:S02]  /*1280*/  SEL R24, RZ, 0x7fffffff, !P1 ;  /* 0x7fffffffff187807 */ /* 0x000fe40004800000 */
[----:B------:R-:W-:Y:S02]  /*1290*/  ISETP.GE.AND P0, PT, R14, RZ, PT ;  /* 0x000000ff0e00720c */ /* 0x000fe40003f06270 */
[----:B------:R-:W-:-:S02]  /*12a0*/  ISETP.GE.AND P1, PT, R15, RZ, PT ;  /* 0x000000ff0f00720c */ /* 0x000fc40003f26270 */
[----:B------:R-:W-:Y:S02]  /*12b0*/  ISETP.GE.AND P2, PT, R12, RZ, PT ;  /* 0x000000ff0c00720c */ /* 0x000fe40003f46270 */
[----:B------:R-:W-:Y:S02]  /*12c0*/  LOP3.LUT R2, R23, R22, RZ, 0x3c, !PT ;  /* 0x0000001617027212 */ /* 0x000fe400078e3cff */
[----:B------:R-:W-:Y:S02]  /*12d0*/  SEL R23, RZ, 0x7fffffff, !P0 ;  /* 0x7fffffffff177807 */ /* 0x000fe40004000000 */
[----:B------:R-:W-:Y:S02]  /*12e0*/  SEL R22, RZ, 0x7fffffff, !P1 ;  /* 0x7fffffffff167807 */ /* 0x000fe40004800000 */
[----:B------:R-:W-:Y:S02]  /*12f0*/  ISETP.GE.AND P0, PT, R17, RZ, PT ;  /* 0x000000ff1100720c */ /* 0x000fe40003f06270 */
[----:B------:R-:W-:-:S02]  /*1300*/  SEL R25, RZ, 0x7fffffff, !P2 ;  /* 0x7fffffffff197807 */ /* 0x000fc40005000000 */
[----:B------:R-:W-:Y:S01]  /*1310*/  ISETP.GE.AND P3, PT, R13, RZ, PT ;  /* 0x000000ff0d00720c */ /* 0x000fe20003f66270 */
[----:B0-----:R-:W-:Y:S01]  /*1320*/  ULEA UR15, UR15, UR4, 0x18 ;  /* 0x000000040f0f7291 */ /* 0x001fe2000f8ec0ff */
[----:B------:R-:W-:Y:S02]  /*1330*/  ISETP.GE.AND P2, PT, R18, RZ, PT ;  /* 0x000000ff1200720c */ /* 0x000fe40003f46270 */
[----:B------:R-:W-:Y:S01]  /*1340*/  LOP3.LUT R15, R22, R15, RZ, 0x3c, !PT ;  /* 0x0000000f160f7212 */ /* 0x000fe200078e3cff */
[----:B------:R-:W-:Y:S01]  /*1350*/  UMOV UR4, URZ ;  /* 0x000000ff00047c82 */ /* 0x000fe20008000000 */
[----:B------:R-:W-:Y:S02]  /*1360*/  SEL R22, RZ, 0x7fffffff, !P0 ;  /* 0x7fffffffff167807 */ /* 0x000fe40004000000 */
[----:B------:R-:W-:Y:S02]  /*1370*/  LOP3.LUT R12, R25, R12, RZ, 0x3c, !PT ;  /* 0x0000000c190c7212 */ /* 0x000fe400078e3cff */
[----:B------:R-:W-:-:S02]  /*1380*/  ISETP.GE.AND P1, PT, R16, RZ, PT ;  /* 0x000000ff1000720c */ /* 0x000fc40003f26270 */
[----:B------:R-:W-:Y:S02]  /*1390*/  ISETP.GE.AND P0, PT, R9, RZ, PT ;  /* 0x000000ff0900720c */ /* 0x000fe40003f06270 */
[----:B------:R-:W-:Y:S02]  /*13a0*/  SEL R26, RZ, 0x7fffffff, !P3 ;  /* 0x7fffffffff1a7807 */ /* 0x000fe40005800000 */
[----:B------:R-:W-:Y:S02]  /*13b0*/  SEL R25, RZ, 0x7fffffff, !P2 ;  /* 0x7fffffffff197807 */ /* 0x000fe40005000000 */
[----:B------:R-:W-:Y:S02]  /*13c0*/  ISETP.GE.AND P3, PT, R19, RZ, PT ;  /* 0x000000ff1300720c */ /* 0x000fe40003f66270 */
[----:B------:R-:W-:Y:S02]  /*13d0*/  ISETP.GE.AND P2, PT, R10, RZ, PT ;  /* 0x000000ff0a00720c */ /* 0x000fe40003f46270 */
[----:B------:R-:W-:-:S02]  /*13e0*/  LOP3.LUT R14, R23, R14, RZ, 0x3c, !PT ;  /* 0x0000000e170e7212 */ /* 0x000fc400078e3cff */
[----:B------:R-:W-:Y:S02]  /*13f0*/  LOP3.LUT R17, R22, R17, RZ, 0x3c, !PT ;  /* 0x0000001116117212 */ /* 0x000fe400078e3cff */
[----:B------:R-:W-:Y:S02]  /*1400*/  SEL R23, RZ, 0x7fffffff, !P1 ;  /* 0x7fffffffff177807 */ /* 0x000fe40004800000 */
[----:B------:R-:W-:Y:S02]  /*1410*/  SEL R22, RZ, 0x7fffffff, !P0 ;  /* 0x7fffffffff167807 */ /* 0x000fe40004000000 */
[----:B------:R-:W-:Y:S02]  /*1420*/  LOP3.LUT R11, R24, R11, RZ, 0x3c, !PT ;  /* 0x0000000b180b7212 */ /* 0x000fe400078e3cff */
[----:B------:R-:W-:Y:S02]  /*1430*/  LOP3.LUT R18, R25, R18, RZ, 0x3c, !PT ;  /* 0x0000001219127212 */ /* 0x000fe400078e3cff */
[----:B------:R-:W-:-:S02]  /*1440*/  ISETP.GE.AND P0, PT, R6, RZ, PT ;  /* 0x000000ff0600720c */ /* 0x000fc40003f06270 */
[----:B------:R-:W-:Y:S02]  /*1450*/  SEL R24, RZ, 0x7fffffff, !P3 ;  /* 0x7fffffffff187807 */ /* 0x000fe40005800000 */
[----:B------:R-:W-:Y:S02]  /*1460*/  SEL R25, RZ, 0x7fffffff, !P2 ;  /* 0x7fffffffff197807 */ /* 0x000fe40005000000 */
[----:B------:R-:W-:Y:S02]  /*1470*/  ISETP.GE.AND P1, PT, R5, RZ, PT ;  /* 0x000000ff0500720c */ /* 0x000fe40003f26270 */
[----:B------:R-:W-:Y:S02]  /*1480*/  ISETP.GE.AND P2, PT, R7, RZ, PT ;  /* 0x000000ff0700720c */ /* 0x000fe40003f46270 */
[----:B------:R-:W-:Y:S02]  /*1490*/  LOP3.LUT R13, R26, R13, RZ, 0x3c, !PT ;  /* 0x0000000d1a0d7212 */ /* 0x000fe400078e3cff */
[----:B------:R-:W-:-:S02]  /*14a0*/  LOP3.LUT R16, R23, R16, RZ, 0x3c, !PT ;  /* 0x0000001017107212 */ /* 0x000fc400078e3cff */
[----:B------:R-:W-:Y:S02]  /*14b0*/  SEL R23, RZ, 0x7fffffff, !P0 ;  /* 0x7fffffffff177807 */ /* 0x000fe40004000000 */
[----:B------:R-:W-:Y:S02]  /*14c0*/  LOP3.LUT R19, R24, R19, RZ, 0x3c, !PT ;  /* 0x0000001318137212 */ /* 0x000fe400078e3cff */
[----:B------:R-:W-:Y:S02]  /*14d0*/  LOP3.LUT R9, R22, R9, RZ, 0x3c, !PT ;  /* 0x0000000916097212 */ /* 0x000fe400078e3cff */
[----:B------:R-:W-:Y:S02]  /*14e0*/  ISETP.GE.AND P0, PT, R8, RZ, PT ;  /* 0x000000ff0800720c */ /* 0x000fe40003f06270 */
[----:B------:R-:W-:Y:S02]  /*14f0*/  SEL R22, RZ, 0x7fffffff, !P1 ;  /* 0x7fffffffff167807 */ /* 0x000fe40004800000 */
[----:B------:R-:W-:-:S02]  /*1500*/  SEL R24, RZ, 0x7fffffff, !P2 ;  /* 0x7fffffffff187807 */ /* 0x000fc40005000000 */
[----:B------:R-:W-:Y:S02]  /*1510*/  ISETP.NE.AND P1, PT, R2, 0x7fffffff, PT ;  /* 0x7fffffff0200780c */ /* 0x000fe40003f25270 */
[----:B------:R-:W-:Y:S02]  /*1520*/  ISETP.NE.AND P2, PT, R11, 0x7fffffff, PT ;  /* 0x7fffffff0b00780c */ /* 0x000fe40003f45270 */
[----:B------:R-:W-:Y:S02]  /*1530*/  ISETP.NE.AND P3, PT, R12, 0x7fffffff, PT ;  /* 0x7fffffff0c00780c */ /* 0x000fe40003f65270 */
[----:B------:R-:W-:Y:S02]  /*1540*/  ISETP.NE.AND P4, PT, R13, 0x7fffffff, PT ;  /* 0x7fffffff0d00780c */ /* 0x000fe40003f85270 */
[----:B------:R-:W-:Y:S02]  /*1550*/  LOP3.LUT R6, R23, R6, RZ, 0x3c, !PT ;  /* 0x0000000617067212 */ /* 0x000fe400078e3cff */
[----:B------:R-:W-:-:S02]  /*1560*/  SEL R23, RZ, 0x7fffffff, !P0 ;  /* 0x7fffffffff177807 */ /* 0x000fc40004000000 */
[----:B------:R-:W-:Y:S02]  /*1570*/  SEL R2, R2, 0x80000000, P1 ;  /* 0x8000000002027807 */ /* 0x000fe40000800000 */
[----:B------:R-:W-:Y:S02]  /*1580*/  SEL R11, R11, 0x80000000, P2 ;  /* 0x800000000b0b7807 */ /* 0x000fe40001000000 */
[----:B------:R-:W-:Y:S02]  /*1590*/  SEL R12, R12, 0x80000000, P3 ;  /* 0x800000000c0c7807 */ /* 0x000fe40001800000 */
[----:B------:R-:W-:Y:S02]  /*15a0*/  SEL R13, R13, 0x80000000, P4 ;  /* 0x800000000d0d7807 */ /* 0x000fe40002000000 */
[----:B------:R-:W-:Y:S02]  /*15b0*/  ISETP.NE.AND P5, PT, R14, 0x7fffffff, PT ;  /* 0x7fffffff0e00780c */ /* 0x000fe40003fa5270 */
[----:B------:R-:W-:-:S02]  /*15c0*/  ISETP.NE.AND P0, PT, R15, 0x7fffffff, PT ;  /* 0x7fffffff0f00780c */ /* 0x000fc40003f05270 */
[----:B------:R-:W-:Y:S02]  /*15d0*/  ISETP.NE.AND P1, PT, R18, 0x7fffffff, PT ;  /* 0x7fffffff1200780c */ /* 0x000fe40003f25270 */
[----:B------:R-:W-:Y:S02]  /*15e0*/  ISETP.NE.AND P2, PT, R19, 0x7fffffff, PT ;  /* 0x7fffffff1300780c */ /* 0x000fe40003f45270 */
[----:B------:R-:W-:Y:S02]  /*15f0*/  ISETP.NE.AND P3, PT, R17, 0x7fffffff, PT ;  /* 0x7fffffff1100780c */ /* 0x000fe40003f65270 */
[----:B------:R-:W-:Y:S02]  /*1600*/  ISETP.NE.AND P4, PT, R16, 0x7fffffff, PT ;  /* 0x7fffffff1000780c */ /* 0x000fe40003f85270 */
[----:B------:R-:W-:Y:S02]  /*1610*/  LOP3.LUT R10, R25, R10, RZ, 0x3c, !PT ;  /* 0x0000000a190a7212 */ /* 0x000fe400078e3cff */
[----:B------:R-:W-:-:S02]  /*1620*/  LOP3.LUT R5, R22, R5, RZ, 0x3c, !PT ;  /* 0x0000000516057212 */ /* 0x000fc400078e3cff */
[----:B------:R-:W-:Y:S02]  /*1630*/  LOP3.LUT R7, R24, R7, RZ, 0x3c, !PT ;  /* 0x0000000718077212 */ /* 0x000fe400078e3cff */
[----:B------:R-:W-:Y:S02]  /*1640*/  LOP3.LUT R8, R23, R8, RZ, 0x3c, !PT ;  /* 0x0000000817087212 */ /* 0x000fe400078e3cff */
[----:B------:R-:W-:Y:S02]  /*1650*/  SEL R14, R14, 0x80000000, P5 ;  /* 0x800000000e0e7807 */ /* 0x000fe40002800000 */
[----:B------:R-:W-:Y:S02]  /*1660*/  SEL R15, R15, 0x80000000, P0 ;  /* 0x800000000f0f7807 */ /* 0x000fe40000000000 */
[----:B------:R-:W-:Y:S02]  /*1670*/  SEL R18, R18, 0x80000000, P1 ;  /* 0x8000000012127807 */ /* 0x000fe40000800000 */
[----:B------:R-:W-:-:S02]  /*1680*/  SEL R19, R19, 0x80000000, P2 ;  /* 0x8000000013137807 */ /* 0x000fc40001000000 */
[----:B------:R-:W-:Y:S02]  /*1690*/  SEL R17, R17, 0x80000000, P3 ;  /* 0x8000000011117807 */ /* 0x000fe40001800000 */
[----:B------:R-:W-:Y:S02]  /*16a0*/  SEL R16, R16, 0x80000000, P4 ;  /* 0x8000000010107807 */ /* 0x000fe40002000000 */
[----:B------:R-:W-:Y:S02]  /*16b0*/  ISETP.NE.AND P5, PT, R10, 0x7fffffff, PT ;  /* 0x7fffffff0a00780c */ /* 0x000fe40003fa5270 */
[----:B------:R-:W-:Y:S02]  /*16c0*/  ISETP.NE.AND P0, PT, R9, 0x7fffffff, PT ;  /* 0x7fffffff0900780c */ /* 0x000fe40003f05270 */
[----:B------:R-:W-:Y:S02]  /*16d0*/  ISETP.NE.AND P1, PT, R6, 0x7fffffff, PT ;  /* 0x7fffffff0600780c */ /* 0x000fe40003f25270 */
[----:B------:R-:W-:-:S02]  /*16e0*/  ISETP.NE.AND P2, PT, R5, 0x7fffffff, PT ;  /* 0x7fffffff0500780c */ /* 0x000fc40003f45270 */
[----:B------:R-:W-:Y:S02]  /*16f0*/  ISETP.NE.AND P3, PT, R7, 0x7fffffff, PT ;  /* 0x7fffffff0700780c */ /* 0x000fe40003f65270 */
[----:B------:R-:W-:Y:S02]  /*1700*/  ISETP.NE.AND P4, PT, R8, 0x7fffffff, PT ;  /* 0x7fffffff0800780c */ /* 0x000fe40003f85270 */
[----:B------:R-:W-:Y:S02]  /*1710*/  SEL R10, R10, 0x80000000, P5 ;  /* 0x800000000a0a7807 */ /* 0x000fe40002800000 */
[----:B------:R-:W-:Y:S02]  /*1720*/  SEL R9, R9, 0x80000000, P0 ;  /* 0x8000000009097807 */ /* 0x000fe40000000000 */
[----:B------:R-:W-:Y:S02]  /*1730*/  SEL R6, R6, 0x80000000, P1 ;  /* 0x8000000006067807 */ /* 0x000fe40000800000 */
[----:B------:R-:W-:-:S02]  /*1740*/  SEL R5, R5, 0x80000000, P2 ;  /* 0x8000000005057807 */ /* 0x000fc40001000000 */
[----:B------:R-:W-:Y:S02]  /*1750*/  SEL R7, R7, 0x80000000, P3 ;  /* 0x8000000007077807 */ /* 0x000fe40001800000 */
[----:B-1----:R-:W-:-:S07]  /*1760*/  SEL R8, R8, 0x80000000, P4 ;  /* 0x8000000008087807 */ /* 0x002fce0002000000 */
.L_x_149:
[----:B------:R-:W-:Y:S01]  /*1770*/  IMAD R22, RZ, RZ, -UR16 ;  /* 0x80000010ff167e24 */ /* 0x000fe2000f8e02ff */
[----:B0-----:R-:W-:Y:S01]  /*1780*/  SHF.R.U32.HI R23, RZ, UR16, R2 ;  /* 0x00000010ff177c19 */ /* 0x001fe20008011602 */
[----:B------:R-:W-:Y:S01]  /*1790*/  IMAD.MOV.U32 R25, RZ, RZ, -0x1 ;  /* 0xffffffffff197424 */ /* 0x000fe200078e00ff */
[----:B------:R-:W-:Y:S01]  /*17a0*/  ULEA UR17, UR4, UR15, 0xa ;  /* 0x0000000f04117291 */ /* 0x000fe2000f8e50ff */
[----:B------:R-:W-:Y:S01]  /*17b0*/  SHF.R.U32.HI R27, RZ, UR16, R12 ;  /* 0x00000010ff1b7c19 */ /* 0x000fe2000801160c */
[----:B------:R-:W-:Y:S01]  /*17c0*/  UIADD3 UR4, UPT, UPT, UR4, 0x1, URZ ;  /* 0x0000000104047890 */ /* 0x000fe2000fffe0ff */
[----:B------:R-:W-:Y:S02]  /*17d0*/  VIADDMNMX R22, R22, R3, 0x8, PT ;  /* 0x0000000816167446 */ /* 0x000fe40003800103 */
[----:B------:R-:W-:Y:S02]  /*17e0*/  SHF.R.U32.HI R29, RZ, UR16, R13 ;  /* 0x00000010ff1d7c19 */ /* 0x000fe4000801160d */
[----:B------:R-:W-:-:S02]  /*17f0*/  SHF.L.U32 R22, R25, R22, RZ ;  /* 0x0000001619167219 */ /* 0x000fc400000006ff */
[----:B------:R-:W-:Y:S02]  /*1800*/  SHF.R.U32.HI R25, RZ, UR16, R11 ;  /* 0x00000010ff197c19 */ /* 0x000fe4000801160b */
[-C--:B------:R-:W-:Y:S02]  /*1810*/  LOP3.LUT R23, R23, R22.reuse, RZ, 0x30, !PT ;  /* 0x0000001617177212 */ /* 0x080fe400078e30ff */
[-C--:B------:R-:W-:Y:S02]  /*1820*/  LOP3.LUT R25, R25, R22.reuse, RZ, 0x30, !PT ;  /* 0x0000001619197212 */ /* 0x080fe400078e30ff */
[----:B------:R-:W-:Y:S02]  /*1830*/  LOP3.LUT R27, R27, R22, RZ, 0x30, !PT ;  /* 0x000000161b1b7212 */ /* 0x000fe400078e30ff */
[----:B------:R-:W-:Y:S02]  /*1840*/  LEA R23, R23, UR17, 0x2 ;  /* 0x0000001117177c11 */ /* 0x000fe4000f8e10ff */
[----:B------:R-:W-:-:S02]  /*1850*/  LEA R25, R25, UR17, 0x2 ;  /* 0x0000001119197c11 */ /* 0x000fc4000f8e10ff */
[----:B------:R-:W-:Y:S01]  /*1860*/  LEA R27, R27, UR17, 0x2 ;  /* 0x000000111b1b7c11 */ /* 0x000fe2000f8e10ff */
[----:B------:R0:W-:Y:S01]  /*1870*/  ATOMS.POPC.INC.32 RZ, [R23+URZ] ;  /* 0x0000000017ff7f8c */ /* 0x0001e2000d8000ff */
[----:B------:R-:W-:Y:S02]  /*1880*/  SHF.R.U32.HI R24, RZ, UR16, R14 ;  /* 0x00000010ff187c19 */ /* 0x000fe4000801160e */
[----:B------:R-:W-:Y:S01]  /*1890*/  SHF.R.U32.HI R26, RZ, UR16, R15 ;  /* 0x00000010ff1a7c19 */ /* 0x000fe2000801160f */
[----:B------:R1:W-:Y:S01]  /*18a0*/  ATOMS.POPC.INC.32 RZ, [R25+URZ] ;  /* 0x0000000019ff7f8c */ /* 0x0003e2000d8000ff */
[-C--:B------:R-:W-:Y:S02]  /*18b0*/  LOP3.LUT R29, R29, R22.reuse, RZ, 0x30, !PT ;  /* 0x000000161d1d7212 */ /* 0x080fe400078e30ff */
[----:B------:R-:W-:Y:S01]  /*18c0*/  LOP3.LUT R24, R24, R22, RZ, 0x30, !PT ;  /* 0x0000001618187212 */ /* 0x000fe200078e30ff */
[----:B------:R2:W-:Y:S01]  /*18d0*/  ATOMS.POPC.INC.32 RZ, [R27+URZ] ;  /* 0x000000001bff7f8c */ /* 0x0005e2000d8000ff */
[----:B0-----:R-:W-:-:S02]  /*18e0*/  SHF.R.U32.HI R23, RZ, UR16, R18 ;  /* 0x00000010ff177c19 */ /* 0x001fc40008011612 */
[-C--:B------:R-:W-:Y:S02]  /*18f0*/  LOP3.LUT R26, R26, R22.reuse, RZ, 0x30, !PT ;  /* 0x000000161a1a7212 */ /* 0x080fe400078e30ff */
[----:B-1----:R-:W-:Y:S02]  /*1900*/  SHF.R.U32.HI R25, RZ, UR16, R19 ;  /* 0x00000010ff197c19 */ /* 0x002fe40008011613 */
[-C--:B------:R-:W-:Y:S02]  /*1910*/  LOP3.LUT R23, R23, R22.reuse, RZ, 0x30, !PT ;  /* 0x0000001617177212 */ /* 0x080fe400078e30ff */
[----:B--2---:R-:W-:Y:S02]  /*1920*/  SHF.R.U32.HI R27, RZ, UR16, R17 ;  /* 0x00000010ff1b7c19 */ /* 0x004fe40008011611 */
[----:B------:R-:W-:Y:S02]  /*1930*/  LEA R29, R29, UR17, 0x2 ;  /* 0x000000111d1d7c11 */ /* 0x000fe4000f8e10ff */
[----:B------:R-:W-:-:S02]  /*1940*/  LOP3.LUT R25, R25, R22, RZ, 0x30, !PT ;  /* 0x0000001619197212 */ /* 0x000fc400078e30ff */
[----:B------:R-:W-:Y:S01]  /*1950*/  LEA R24, R24, UR17, 0x2 ;  /* 0x0000001118187c11 */ /* 0x000fe2000f8e10ff */
[----:B------:R0:W-:Y:S01]  /*1960*/  ATOMS.POPC.INC.32 RZ, [R29+URZ] ;  /* 0x000000001dff7f8c */ /* 0x0001e2000d8000ff */
[----:B------:R-:W-:Y:S02]  /*1970*/  LOP3.LUT R27, R27, R22, RZ, 0x30, !PT ;  /* 0x000000161b1b7212 */ /* 0x000fe400078e30ff */
[----:B------:R-:W-:Y:S01]  /*1980*/  LEA R26, R26, UR17, 0x2 ;  /* 0x000000111a1a7c11 */ /* 0x000fe2000f8e10ff */
[----:B------:R1:W-:Y:S01]  /*1990*/  ATOMS.POPC.INC.32 RZ, [R24+URZ] ;  /* 0x0000000018ff7f8c */ /* 0x0003e2000d8000ff */
[----:B------:R-:W-:Y:S02]  /*19a0*/  LEA R23, R23, UR17, 0x2 ;  /* 0x0000001117177c11 */ /* 0x000fe4000f8e10ff */
[----:B------:R-:W-:Y:S01]  /*19b0*/  LEA R25, R25, UR17, 0x2 ;  /* 0x0000001119197c11 */ /* 0x000fe2000f8e10ff */
[----:B------:R2:W-:Y:S01]  /*19c0*/  ATOMS.POPC.INC.32 RZ, [R26+URZ] ;  /* 0x000000001aff7f8c */ /* 0x0005e2000d8000ff */
[----:B------:R-:W-:-:S02]  /*19d0*/  LEA R27, R27, UR17, 0x2 ;  /* 0x000000111b1b7c11 */ /* 0x000fc4000f8e10ff */
[----:B0-----:R-:W-:Y:S01]  /*19e0*/  SHF.R.U32.HI R29, RZ, UR16, R16 ;  /* 0x00000010ff1d7c19 */ /* 0x001fe20008011610 */
[----:B------:R0:W-:Y:S01]  /*19f0*/  ATOMS.POPC.INC.32 RZ, [R23+URZ] ;  /* 0x0000000017ff7f8c */ /* 0x0001e2000d8000ff */
[----:B-1----:R-:W-:Y:S02]  /*1a00*/  SHF.R.U32.HI R24, RZ, UR16, R10 ;  /* 0x00000010ff187c19 */ /* 0x002fe4000801160a */
[----:B------:R-:W-:Y:S01]  /*1a10*/  SHF.R.U32.HI R28, RZ, UR16, R8 ;  /* 0x00000010ff1c7c19 */ /* 0x000fe20008011608 */
[----:B------:R1:W-:Y:S01]  /*1a20*/  ATOMS.POPC.INC.32 RZ, [R25+URZ] ;  /* 0x0000000019ff7f8c */ /* 0x0003e2000d8000ff */
[----:B--2---:R-:W-:Y:S02]  /*1a30*/  SHF.R.U32.HI R26, RZ, UR16, R9 ;  /* 0x00000010ff1a7c19 */ /* 0x004fe40008011609 */
[----:B------:R-:W-:Y:S01]  /*1a40*/  LOP3.LUT R29, R29, R22, RZ, 0x30, !PT ;  /* 0x000000161d1d7212 */ /* 0x000fe200078e30ff */
[----:B------:R2:W-:Y:S01]  /*1a50*/  ATOMS.POPC.INC.32 RZ, [R27+URZ] ;  /* 0x000000001bff7f8c */ /* 0x0005e2000d8000ff */
[----:B0-----:R-:W-:-:S02]  /*1a60*/  SHF.R.U32.HI R23, RZ, UR16, R6 ;  /* 0x00000010ff177c19 */ /* 0x001fc40008011606 */
[-C--:B------:R-:W-:Y:S02]  /*1a70*/  LOP3.LUT R24, R24, R22.reuse, RZ, 0x30, !PT ;  /* 0x0000001618187212 */ /* 0x080fe400078e30ff */
[----:B-1----:R-:W-:Y:S02]  /*1a80*/  SHF.R.U32.HI R25, RZ, UR16, R5 ;  /* 0x00000010ff197c19 */ /* 0x002fe40008011605 */
[-C--:B------:R-:W-:Y:S02]  /*1a90*/  LOP3.LUT R26, R26, R22.reuse, RZ, 0x30, !PT ;  /* 0x000000161a1a7212 */ /* 0x080fe400078e30ff */
[----:B--2---:R-:W-:Y:S01]  /*1aa0*/  SHF.R.U32.HI R27, RZ, UR16, R7 ;  /* 0x00000010ff1b7c19 */ /* 0x004fe20008011607 */
[----:B------:R-:W-:Y:S01]  /*1ab0*/  UIADD3 UR16, UPT, UPT, UR16, 0x8, URZ ;  /* 0x0000000810107890 */ /* 0x000fe2000fffe0ff */
[----:B------:R-:W-:Y:S02]  /*1ac0*/  LOP3.LUT R23, R23, R22, RZ, 0x30, !PT ;  /* 0x0000001617177212 */ /* 0x000fe400078e30ff */
[----:B------:R-:W-:-:S02]  /*1ad0*/  LEA R29, R29, UR17, 0x2 ;  /* 0x000000111d1d7c11 */ /* 0x000fc4000f8e10ff */
[-C--:B------:R-:W-:Y:S02]  /*1ae0*/  LOP3.LUT R25, R25, R22.reuse, RZ, 0x30, !PT ;  /* 0x0000001619197212 */ /* 0x080fe400078e30ff */
[----:B------:R-:W-:Y:S01]  /*1af0*/  ISETP.LE.AND P0, PT, R3, UR16, PT ;  /* 0x0000001003007c0c */ /* 0x000fe2000bf03270 */
[----:B------:R0:W-:Y:S01]  /*1b00*/  ATOMS.POPC.INC.32 RZ, [R29+URZ] ;  /* 0x000000001dff7f8c */ /* 0x0001e2000d8000ff */
[----:B------:R-:W-:Y:S02]  /*1b10*/  LEA R24, R24, UR17, 0x2 ;  /* 0x0000001118187c11 */ /* 0x000fe4000f8e10ff */
[-C--:B------:R-:W-:Y:S02]  /*1b20*/  LOP3.LUT R27, R27, R22.reuse, RZ, 0x30, !PT ;  /* 0x000000161b1b7212 */ /* 0x080fe400078e30ff */
[----:B------:R-:W-:Y:S01]  /*1b30*/  LEA R26, R26, UR17, 0x2 ;  /* 0x000000111a1a7c11 */ /* 0x000fe2000f8e10ff */
[----:B------:R0:W-:Y:S01]  /*1b40*/  ATOMS.POPC.INC.32 RZ, [R24+URZ] ;  /* 0x0000000018ff7f8c */ /* 0x0001e2000d8000ff */
[----:B------:R-:W-:-:S02]  /*1b50*/  LOP3.LUT R28, R28, R22, RZ, 0x30, !PT ;  /* 0x000000161c1c7212 */ /* 0x000fc400078e30ff */
[----:B------:R-:W-:Y:S01]  /*1b60*/  LEA R23, R23, UR17, 0x2 ;  /* 0x0000001117177c11 */ /* 0x000fe2000f8e10ff */
[----:B------:R0:W-:Y:S01]  /*1b70*/  ATOMS.POPC.INC.32 RZ, [R26+URZ] ;  /* 0x000000001aff7f8c */ /* 0x0001e2000d8000ff */
[----:B------:R-:W-:Y:S02]  /*1b80*/  LEA R25, R25, UR17, 0x2 ;  /* 0x0000001119197c11 */ /* 0x000fe4000f8e10ff */
[----:B------:R-:W-:Y:S01]  /*1b90*/  LEA R27, R27, UR17, 0x2 ;  /* 0x000000111b1b7c11 */ /* 0x000fe2000f8e10ff */
[----:B------:R0:W-:Y:S01]  /*1ba0*/  ATOMS.POPC.INC.32 RZ, [R23+URZ] ;  /* 0x0000000017ff7f8c */ /* 0x0001e2000d8000ff */
[----:B------:R-:W-:-:S03]  /*1bb0*/  LEA R28, R28, UR17, 0x2 ;  /* 0x000000111c1c7c11 */ /* 0x000fc6000f8e10ff */
[----:B------:R0:W-:Y:S04]  /*1bc0*/  ATOMS.POPC.INC.32 RZ, [R25+URZ] ;  /* 0x0000000019ff7f8c */ /* 0x0001e8000d8000ff */
[----:B------:R0:W-:Y:S04]  /*1bd0*/  ATOMS.POPC.INC.32 RZ, [R27+URZ] ;  /* 0x000000001bff7f8c */ /* 0x0001e8000d8000ff */
[----:B------:R0:W-:Y:S01]  /*1be0*/  ATOMS.POPC.INC.32 RZ, [R28+URZ] ;  /* 0x000000001cff7f8c */ /* 0x0001e2000d8000ff */
[----:B------:R-:W-:Y:S05]  /*1bf0*/  @!P0 BRA `(.L_x_149) ;  /* 0xfffffff800dc8947 */ /* 0x000fea000383ffff */
.L_x_148:
[----:B------:R-:W-:Y:S05]  /*1c00*/  BRA.U !UP0, `(.L_x_150) ;  /* 0xffffffed08dc7547 */ /* 0x000fea000b83ffff */
.L_x_145:
[----:B------:R-:W-:Y:S01]  /*1c10*/  BAR.SYNC.DEFER_BLOCKING 0x0 ;  /* 0x0000000000007b1d */ /* 0x000fe20000010000 */
[----:B------:R-:W-:-:S05]  /*1c20*/  ISETP.NE.AND P0, PT, R21, RZ, PT ;  /* 0x000000ff1500720c */ /* 0x000fca0003f05270 */
[----:B------:R-:W-:Y:S08]  /*1c30*/  BSSY.RECONVERGENT B0, `(.L_x_151) ;  /* 0x0000164000007945 */ /* 0x000ff00003800200 */
[----:B------:R-:W-:Y:S05]  /*1c40*/  @P0 BRA `(.L_x_152) ;  /* 0x0000001400880947 */ /* 0x000fea0003800000 */
[----:B------:R-:W-:Y:S01]  /*1c50*/  UISETP.GE.U32.AND UP0, UPT, UR22, 0x7, UPT ;  /* 0x000000071600788c */ /* 0x000fe2000bf06070 */
[----:B0-23--:R-:W-:-:S08]  /*1c60*/  IMAD.MOV.U32 R3, RZ, RZ, RZ ;  /* 0x000000ffff037224 */ /* 0x00dfd000078e00ff */
[----:B------:R-:W-:Y:S05]  /*1c70*/  BRA.U !UP0, `(.L_x_153) ;  /* 0x00000005085c7547 */ /* 0x000fea000b800000 */
[----:B----4-:R-:W0:Y:S01]  /*1c80*/  LDC.64 R2, c[0x0][0x380] ;  /* 0x0000e000ff027b82 */ /* 0x010e220000000a00 */
[----:B-1---5:R-:W-:-:S07]  /*1c90*/  IMAD.MOV.U32 R5, RZ, RZ, RZ ;  /* 0x000000ffff057224 */ /* 0x022fce00078e00ff */
.L_x_170:
[----:B----4-:R-:W-:Y:S01]  /*1ca0*/  IMAD R7, R5, 0x400, R4 ;  /* 0x0000040005077824 */ /* 0x010fe200078e0204 */
[----:B------:R-:W-:Y:S04]  /*1cb0*/  BSSY.RECONVERGENT B1, `(.L_x_154) ;  /* 0x000000f000017945 */ /* 0x000fe80003800200 */
[----:B01----:R-:W1:Y:S04]  /*1cc0*/  LDS R18, [R7] ;  /* 0x0000000007127984 */ /* 0x003e680000000800 */
[----:B--23--:R2:W3:Y:S04]  /*1cd0*/  LDS R9, [R7+0x400] ;  /* 0x0004000007097984 */ /* 0x00c4e80000000800 */
[----:B------:R2:W4:Y:S04]  /*1ce0*/  LDS R22, [R7+0x800] ;  /* 0x0008000007167984 */ /* 0x0005280000000800 */
[----:B------:R2:W0:Y:S04]  /*1cf0*/  LDS R14, [R7+0xc00] ;  /* 0x000c0000070e7984 */ /* 0x0004280000000800 */
[----:B------:R2:W0:Y:S04]  /*1d00*/  LDS R12, [R7+0x1000] ;  /* 0x00100000070c7984 */ /* 0x0004280000000800 */
[----:B------:R2:W0:Y:S04]  /*1d10*/  LDS R6, [R7+0x1400] ;  /* 0x0014000007067984 */ /* 0x0004280000000800 */
[----:B------:R2:W0:Y:S04]  /*1d20*/  LDS R8, [R7+0x1800] ;  /* 0x0018000007087984 */ /* 0x0004280000000800 */
[----:B------:R2:W0:Y:S01]  /*1d30*/  LDS R10, [R7+0x1c00] ;  /* 0x001c0000070a7984 */ /* 0x0004220000000800 */
[----:B-1----:R-:W-:-:S13]  /*1d40*/  ISETP.NE.AND P0, PT, R18, RZ, PT ;  /* 0x000000ff1200720c */ /* 0x002fda0003f05270 */
[----:B--234-:R-:W-:Y:S05]  /*1d50*/  @!P0 BRA `(.L_x_155) ;  /* 0x0000000000108947 */ /* 0x01cfea0003800000 */
[----:B------:R-:W-:Y:S02]  /*1d60*/  IMAD R17, R5, 0x100, R0 ;  /* 0x0000010005117824 */ /* 0x000fe400078e0200 */
[----:B------:R-:W-:Y:S02]  /*1d70*/  IMAD.MOV.U32 R19, RZ, RZ, RZ ;  /* 0x000000ffff137224 */ /* 0x000fe400078e00ff */
[----:B0-----:R-:W-:-:S05]  /*1d80*/  IMAD.WIDE.U32 R16, R17, 0x8, R2 ;  /* 0x0000000811107825 */ /* 0x001fca00078e0002 */
[----:B------:R1:W-:Y:S02]  /*1d90*/  REDG.E.ADD.64.STRONG.GPU desc[UR20][R16.64], R18 ;  /* 0x000000121000798e */ /* 0x0003e4000c12e514 */
.L_x_155:
[----:B------:R-:W-:Y:S05]  /*1da0*/  BSYNC.RECONVERGENT B1 ;  /* 0x0000000000017941 */ /* 0x000fea0003800200 */
.L_x_154:
[----:B------:R-:W-:Y:S01]  /*1db0*/  ISETP.NE.AND P6, PT, R9, RZ, PT ;  /* 0x000000ff0900720c */ /* 0x000fe20003fc5270 */
[----:B------:R-:W-:Y:S01]  /*1dc0*/  BSSY.RECONVERGENT B1, `(.L_x_156) ;  /* 0x000000e000017945 */ /* 0x000fe20003800200 */
[----:B------:R-:W-:Y:S02]  /*1dd0*/  ISETP.NE.AND P0, PT, R22, RZ, PT ;  /* 0x000000ff1600720c */ /* 0x000fe40003f05270 */
[----:B0-----:R-:W-:Y:S02]  /*1de0*/  ISETP.NE.AND P1, PT, R14, RZ, PT ;  /* 0x000000ff0e00720c */ /* 0x001fe40003f25270 */
[----:B------:R-:W-:Y:S02]  /*1df0*/  ISETP.NE.AND P2, PT, R12, RZ, PT ;  /* 0x000000ff0c00720c */ /* 0x000fe40003f45270 */
[----:B------:R-:W-:Y:S02]  /*1e00*/  ISETP.NE.AND P3, PT, R6, RZ, PT ;  /* 0x000000ff0600720c */ /* 0x000fe40003f65270 */
[----:B------:R-:W-:-:S02]  /*1e10*/  ISETP.NE.AND P4, PT, R8, RZ, PT ;  /* 0x000000ff0800720c */ /* 0x000fc40003f85270 */
[----:B------:R-:W-:Y:S01]  /*1e20*/  ISETP.NE.AND P5, PT, R10, RZ, PT ;  /* 0x000000ff0a00720c */ /* 0x000fe20003fa5270 */
[----:B------:R-:W-:-:S12]  /*1e30*/  @!P6 BRA `(.L_x_157) ;  /* 0x000000000018e947 */ /* 0x000fd80003800000 */
[----:B-1----:R-:W-:Y:S02]  /*1e40*/  IMAD R17, R5, 0x100, R0 ;  /* 0x0000010005117824 */ /* 0x002fe400078e0200 */
[----:B------:R-:W-:Y:S02]  /*1e50*/  IMAD.MOV.U32 R18, RZ, RZ, R9 ;  /* 0x000000ffff127224 */ /* 0x000fe400078e0009 */
[----:B------:R-:W-:Y:S02]  /*1e60*/  VIADD R17, R17, 0x100 ;  /* 0x0000010011117836 */ /* 0x000fe40000000000 */
[----:B------:R-:W-:Y:S02]  /*1e70*/  IMAD.MOV.U32 R19, RZ, RZ, RZ ;  /* 0x000000ffff137224 */ /* 0x000fe400078e00ff */
[----:B------:R-:W-:-:S05]  /*1e80*/  IMAD.WIDE.U32 R16, R17, 0x8, R2 ;  /* 0x0000000811107825 */ /* 0x000fca00078e0002 */
[----:B------:R0:W-:Y:S02]  /*1e90*/  REDG.E.ADD.64.STRONG.GPU desc[UR20][R16.64], R18 ;  /* 0x000000121000798e */ /* 0x0001e4000c12e514 */
.L_x_157:
[----:B------:R-:W-:Y:S05]  /*1ea0*/  BSYNC.RECONVERGENT B1 ;  /* 0x0000000000017941 */ /* 0x000fea0003800200 */
.L_x_156:
[----:B------:R-:W-:Y:S04]  /*1eb0*/  BSSY.RECONVERGENT B1, `(.L_x_158) ;  /* 0x0000007000017945 */ /* 0x000fe80003800200 */
[----:B------:R-:W-:Y:S05]  /*1ec0*/  @!P0 BRA `(.L_x_159) ;  /* 0x0000000000148947 */ /* 0x000fea0003800000 */
[----:B01----:R-:W-:Y:S02]  /*1ed0*/  IMAD R17, R5, 0x100, R0 ;  /* 0x0000010005117824 */ /* 0x003fe400078e0200 */
[----:B------:R-:W-:Y:S02]  /*1ee0*/  IMAD.MOV.U32 R23, RZ, RZ, RZ ;  /* 0x000000ffff177224 */ /* 0x000fe400078e00ff */
[----:B------:R-:W-:-:S04]  /*1ef0*/  VIADD R17, R17, 0x200 ;  /* 0x0000020011117836 */ /* 0x000fc80000000000 */
[----:B------:R-:W-:-:S05]  /*1f00*/  IMAD.WIDE.U32 R16, R17, 0x8, R2 ;  /* 0x0000000811107825 */ /* 0x000fca00078e0002 */
[----:B------:R2:W-:Y:S02]  /*1f10*/  REDG.E.ADD.64.STRONG.GPU desc[UR20][R16.64], R22 ;  /* 0x000000161000798e */ /* 0x0005e4000c12e514 */
.L_x_159:
[----:B------:R-:W-:Y:S05]  /*1f20*/  BSYNC.RECONVERGENT B1 ;  /* 0x0000000000017941 */ /* 0x000fea0003800200 */
.L_x_158:
[----:B------:R-:W-:Y:S04]  /*1f30*/  BSSY.RECONVERGENT B1, `(.L_x_160) ;  /* 0x0000007000017945 */ /* 0x000fe80003800200 */
[----:B------:R-:W-:Y:S05]  /*1f40*/  @!P1 BRA `(.L_x_161) ;  /* 0x0000000000149947 */ /* 0x000fea0003800000 */
[----:B012---:R-:W-:Y:S02]  /*1f50*/  IMAD R17, R5, 0x100, R0 ;  /* 0x0000010005117824 */ /* 0x007fe400078e0200 */
[----:B------:R-:W-:Y:S02]  /*1f60*/  IMAD.MOV.U32 R15, RZ, RZ, RZ ;  /* 0x000000ffff0f7224 */ /* 0x000fe400078e00ff */
[----:B------:R-:W-:-:S04]  /*1f70*/  VIADD R17, R17, 0x300 ;  /* 0x0000030011117836 */ /* 0x000fc80000000000 */
[----:B------:R-:W-:-:S05]  /*1f80*/  IMAD.WIDE.U32 R16, R17, 0x8, R2 ;  /* 0x0000000811107825 */ /* 0x000fca00078e0002 */
[----:B------:R3:W-:Y:S02]  /*1f90*/  REDG.E.ADD.64.STRONG.GPU desc[UR20][R16.64], R14 ;  /* 0x0000000e1000798e */ /* 0x0007e4000c12e514 */
.L_x_161:
[----:B------:R-:W-:Y:S05]  /*1fa0*/  BSYNC.RECONVERGENT B1 ;  /* 0x0000000000017941 */ /* 0x000fea0003800200 */
.L_x_160:
[----:B------:R-:W-:Y:S04]  /*1fb0*/  BSSY.RECONVERGENT B1, `(.L_x_162) ;  /* 0x0000007000017945 */ /* 0x000fe80003800200 */
[----:B------:R-:W-:Y:S05]  /*1fc0*/  @!P2 BRA `(.L_x_163) ;  /* 0x000000000014a947 */ /* 0x000fea0003800000 */
[----:B---3--:R-:W-:Y:S02]  /*1fd0*/  IMAD R15, R5, 0x100, R0 ;  /* 0x00000100050f7824 */ /* 0x008fe400078e0200 */
[----:B------:R-:W-:Y:S02]  /*1fe0*/  IMAD.MOV.U32 R13, RZ, RZ, RZ ;  /* 0x000000ffff0d7224 */ /* 0x000fe400078e00ff */
[----:B------:R-:W-:-:S04]  /*1ff0*/  VIADD R15, R15, 0x400 ;  /* 0x000004000f0f7836 */ /* 0x000fc80000000000 */
[----:B------:R-:W-:-:S05]  /*2000*/  IMAD.WIDE.U32 R14, R15, 0x8, R2 ;  /* 0x000000080f0e7825 */ /* 0x000fca00078e0002 */
[----:B------:R4:W-:Y:S02]  /*2010*/  REDG.E.ADD.64.STRONG.GPU desc[UR20][R14.64], R12 ;  /* 0x0000000c0e00798e */ /* 0x0009e4000c12e514 */
.L_x_163:
[----:B------:R-:W-:Y:S05]  /*2020*/  BSYNC.RECONVERGENT B1 ;  /* 0x0000000000017941 */ /* 0x000fea0003800200 */
.L_x_162:
[----:B------:R-:W-:Y:S04]  /*2030*/  BSSY.RECONVERGENT B1, `(.L_x_164) ;  /* 0x0000007000017945 */ /* 0x000fe80003800200 */
[----:B------:R-:W-:Y:S05]  /*2040*/  @!P3 BRA `(.L_x_165) ;  /* 0x000000000014b947 */ /* 0x000fea0003800000 */
[----:B----4-:R-:W-:Y:S02]  /*2050*/  IMAD R13, R5, 0x100, R0 ;  /* 0x00000100050d7824 */ /* 0x010fe400078e0200 */
[----:B------:R-:W-:Y:S02]  /*2060*/  IMAD.MOV.U32 R7, RZ, RZ, RZ ;  /* 0x000000ffff077224 */ /* 0x000fe400078e00ff */
[----:B------:R-:W-:-:S04]  /*2070*/  VIADD R13, R13, 0x500 ;  /* 0x000005000d0d7836 */ /* 0x000fc80000000000 */
[----:B------:R-:W-:-:S05]  /*2080*/  IMAD.WIDE.U32 R12, R13, 0x8, R2 ;  /* 0x000000080d0c7825 */ /* 0x000fca00078e0002 */
[----:B------:R4:W-:Y:S02]  /*2090*/  REDG.E.ADD.64.STRONG.GPU desc[UR20][R12.64], R6 ;  /* 0x000000060c00798e */ /* 0x0009e4000c12e514 */
.L_x_165:
[----:B------:R-:W-:Y:S05]  /*20a0*/  BSYNC.RECONVERGENT B1 ;  /* 0x0000000000017941 */ /* 0x000fea0003800200 */
.L_x_164:
[----:B------:R-:W-:Y:S04]  /*20b0*/  BSSY.RECONVERGENT B1, `(.L_x_166) ;  /* 0x0000007000017945 */ /* 0x000fe80003800200 */
[----:B------:R-:W-:Y:S05]  /*20c0*/  @!P4 BRA `(.L_x_167) ;  /* 0x000000000014c947 */ /* 0x000fea0003800000 */
[----:B----4-:R-:W-:Y:S02]  /*20d0*/  IMAD R7, R5, 0x100, R0 ;  /* 0x0000010005077824 */ /* 0x010fe400078e0200 */
[----:B------:R-:W-:Y:S02]  /*20e0*/  IMAD.MOV.U32 R9, RZ, RZ, RZ ;  /* 0x000000ffff097224 */ /* 0x000fe400078e00ff */
[----:B------:R-:W-:-:S04]  /*20f0*/  VIADD R7, R7, 0x600 ;  /* 0x0000060007077836 */ /* 0x000fc80000000000 */
[----:B------:R-:W-:-:S05]  /*2100*/  IMAD.WIDE.U32 R6, R7, 0x8, R2 ;  /* 0x0000000807067825 */ /* 0x000fca00078e0002 */
[----:B------:R4:W-:Y:S02]  /*2110*/  REDG.E.ADD.64.STRONG.GPU desc[UR20][R6.64], R8 ;  /* 0x000000080600798e */ /* 0x0009e4000c12e514 */
.L_x_167:
[----:B------:R-:W-:Y:S05]  /*2120*/  BSYNC.RECONVERGENT B1 ;  /* 0x0000000000017941 */ /* 0x000fea0003800200 */
.L_x_166:
[----:B------:R-:W-:Y:S04]  /*2130*/  BSSY.RECONVERGENT B1, `(.L_x_168) ;  /* 0x0000007000017945 */ /* 0x000fe80003800200 */
[----:B------:R-:W-:Y:S05]  /*2140*/  @!P5 BRA `(.L_x_169) ;  /* 0x000000000014d947 */ /* 0x000fea0003800000 */
[----:B----4-:R-:W-:Y:S02]  /*2150*/  IMAD R7, R5, 0x100, R0 ;  /* 0x0000010005077824 */ /* 0x010fe400078e0200 */
[----:B------:R-:W-:Y:S02]  /*2160*/  IMAD.MOV.U32 R11, RZ, RZ, RZ ;  /* 0x000000ffff0b7224 */ /* 0x000fe400078e00ff */
[----:B------:R-:W-:-:S04]  /*2170*/  VIADD R7, R7, 0x700 ;  /* 0x0000070007077836 */ /* 0x000fc80000000000 */
[----:B------:R-:W-:-:S05]  /*2180*/  IMAD.WIDE.U32 R6, R7, 0x8, R2 ;  /* 0x0000000807067825 */ /* 0x000fca00078e0002 */
[----:B------:R4:W-:Y:S02]  /*2190*/  REDG.E.ADD.64.STRONG.GPU desc[UR20][R6.64], R10 ;  /* 0x0000000a0600798e */ /* 0x0009e4000c12e514 */
.L_x_169:
[----:B------:R-:W-:Y:S05]  /*21a0*/  BSYNC.RECONVERGENT B1 ;  /* 0x0000000000017941 */ /* 0x000fea0003800200 */
.L_x_168:
[----:B------:R-:W-:-:S05]  /*21b0*/  VIADD R5, R5, 0x8 ;  /* 0x0000000805057836 */ /* 0x000fca0000000000 */
[----:B------:R-:W-:-:S13]  /*21c0*/  ISETP.NE.AND P0, PT, R5, UR27, PT ;  /* 0x0000001b05007c0c */ /* 0x000fda000bf05270 */
[----:B------:R-:W-:Y:S05]  /*21d0*/  @P0 BRA `(.L_x_170) ;  /* 0xfffffff800b00947 */ /* 0x000fea000383ffff */
[----:B------:R-:W-:-:S07]  /*21e0*/  IMAD.U32 R3, RZ, RZ, UR27 ;  /* 0x0000001bff037e24 */ /* 0x000fce000f8e00ff */
.L_x_153:
[----:B------:R-:W-:Y:S02]  /*21f0*/  UISETP.NE.AND UP0, UPT, UR24, URZ, UPT ;  /* 0x000000ff1800728c */ /* 0x000fe4000bf05270 */
[----:B----45:R-:W-:Y:S02]  /*2200*/  IMAD.U32 R8, RZ, RZ, UR24 ;  /* 0x00000018ff087e24 */ /* 0x030fe4000f8e00ff */
[----:B-1----:R-:W-:Y:S02]  /*2210*/  IMAD.U32 R5, RZ, RZ, UR25 ;  /* 0x00000019ff057e24 */ /* 0x002fe4000f8e00ff */
[----:B------:R-:W-:Y:S02]  /*2220*/  VIADD R8, R8, 0xffffffff ;  /* 0xffffffff08087836 */ /* 0x000fe40000000000 */
[----:B------:R-:W-:Y:S01]  /*2230*/  VIADD R5, R5, 0xffffffff ;  /* 0xffffffff05057836 */ /* 0x000fe20000000000 */
[----:B------:R-:W-:Y:S06]  /*2240*/  BRA.U !UP0, `(.L_x_171) ;  /* 0x0000000508707547 */ /* 0x000fec000b800000 */
[----:B------:R-:W-:-:S13]  /*2250*/  ISETP.GE.U32.AND P0, PT, R8, 0x3, PT ;  /* 0x000000030800780c */ /* 0x000fda0003f06070 */
[----:B------:R-:W-:Y:S05]  /*2260*/  @!P0 BRA `(.L_x_172) ;  /* 0x0000000000bc8947 */ /* 0x000fea0003800000 */
[----:B------:R-:W-:Y:S01]  /*2270*/  IMAD R7, R3, 0x400, R4 ;  /* 0x0000040003077824 */ /* 0x000fe200078e0204 */
[----:B------:R-:W-:Y:S04]  /*2280*/  BSSY.RECONVERGENT B1, `(.L_x_173) ;  /* 0x000000f000017945 */ /* 0x000fe80003800200 */
[----:B------:R-:W1:Y:S04]  /*2290*/  LDS R12, [R7] ;  /* 0x00000000070c7984 */ /* 0x000e680000000800 */
[----:B------:R-:W4:Y:S04]  /*22a0*/  LDS R9, [R7+0x400] ;  /* 0x0004000007097984 */ /* 0x000f280000000800 */
[----:B------:R-:W5:Y:S04]  /*22b0*/  LDS R6, [R7+0x800] ;  /* 0x0008000007067984 */ /* 0x000f680000000800 */
[----:B------:R-:W0:Y:S01]  /*22c0*/  LDS R2, [R7+0xc00] ;  /* 0x000c000007027984 */ /* 0x000e220000000800 */
[----:B-1----:R-:W-:-:S02]  /*22d0*/  ISETP.NE.AND P0, PT, R12, RZ, PT ;  /* 0x000000ff0c00720c */ /* 0x002fc40003f05270 */
[----:B----4-:R-:W-:Y:S02]  /*22e0*/  ISETP.NE.AND P1, PT, R9, RZ, PT ;  /* 0x000000ff0900720c */ /* 0x010fe40003f25270 */
[----:B-----5:R-:W-:Y:S02]  /*22f0*/  ISETP.NE.AND P2, PT, R6, RZ, PT ;  /* 0x000000ff0600720c */ /* 0x020fe40003f45270 */
[----:B0-----:R-:W-:-:S07]  /*2300*/  ISETP.NE.AND P3, PT, R2, RZ, PT ;  /* 0x000000ff0200720c */ /* 0x001fce0003f65270 */
[----:B------:R-:W-:Y:S06]  /*2310*/  @!P0 BRA `(.L_x_174) ;  /* 0x0000000000148947 */ /* 0x000fec0003800000 */
[----:B------:R-:W0:Y:S01]  /*2320*/  LDC.64 R10, c[0x0][0x380] ;  /* 0x0000e000ff0a7b82 */ /* 0x000e220000000a00 */
[----:B------:R-:W-:Y:S02]  /*2330*/  IMAD R7, R3, 0x100, R0 ;  /* 0x0000010003077824 */ /* 0x000fe400078e0200 */
[----:B------:R-:W-:Y:S02]  /*2340*/  IMAD.MOV.U32 R13, RZ, RZ, RZ ;  /* 0x000000ffff0d7224 */ /* 0x000fe400078e00ff */
[----:B0-----:R-:W-:-:S05]  /*2350*/  IMAD.WIDE.U32 R10, R7, 0x8, R10 ;  /* 0x00000008070a7825 */ /* 0x001fca00078e000a */
[----:B------:R0:W-:Y:S02]  /*2360*/  REDG.E.ADD.64.STRONG.GPU desc[UR20][R10.64], R12 ;  /* 0x0000000c0a00798e */ /* 0x0001e4000c12e514 */
.L_x_174:
[----:B------:R-:W-:Y:S05]  /*2370*/  BSYNC.RECONVERGENT B1 ;  /* 0x0000000000017941 */ /* 0x000fea0003800200 */
.L_x_173:
[----:B------:R-:W-:Y:S04]  /*2380*/  BSSY.RECONVERGENT B1, `(.L_x_175) ;  /* 0x0000009000017945 */ /* 0x000fe80003800200 */
[----:B------:R-:W-:Y:S05]  /*2390*/  @!P1 BRA `(.L_x_176) ;  /* 0x00000000001c9947 */ /* 0x000fea0003800000 */
[----:B0-----:R-:W0:Y:S01]  /*23a0*/  LDC.64 R10, c[0x0][0x380] ;  /* 0x0000e000ff0a7b82 */ /* 0x001e220000000a00 */
[----:B------:R-:W-:Y:S02]  /*23b0*/  IMAD R7, R3, 0x100, R0 ;  /* 0x0000010003077824 */ /* 0x000fe400078e0200 */
[----:B------:R-:W-:Y:S02]  /*23c0*/  IMAD.MOV.U32 R12, RZ, RZ, R9 ;  /* 0x000000ffff0c7224 */ /* 0x000fe400078e0009 */
[----:B------:R-:W-:Y:S02]  /*23d0*/  VIADD R7, R7, 0x100 ;  /* 0x0000010007077836 */ /* 0x000fe40000000000 */
[----:B------:R-:W-:Y:S02]  /*23e0*/  IMAD.MOV.U32 R13, RZ, RZ, RZ ;  /* 0x000000ffff0d7224 */ /* 0x000fe400078e00ff */
[----:B0-----:R-:W-:-:S05]  /*23f0*/  IMAD.WIDE.U32 R10, R7, 0x8, R10 ;  /* 0x00000008070a7825 */ /* 0x001fca00078e000a */
[----:B------:R1:W-:Y:S02]  /*2400*/  REDG.E.ADD.64.STRONG.GPU desc[UR20][R10.64], R12 ;  /* 0x0000000c0a00798e */ /* 0x0003e4000c12e514 */
.L_x_176:
[----:B------:R-:W-:Y:S05]  /*2410*/  BSYNC.RECONVERGENT B1 ;  /* 0x0000000000017941 */ /* 0x000fea0003800200 */
.L_x_175:
[----:B------:R-:W-:Y:S04]  /*2420*/  BSSY.RECONVERGENT B1, `(.L_x_177) ;  /* 0x0000008000017945 */ /* 0x000fe80003800200 */
[----:B------:R-:W-:Y:S05]  /*2430*/  @!P2 BRA `(.L_x_178) ;  /* 0x000000000018a947 */ /* 0x000fea0003800000 */
[----:B01----:R-:W0:Y:S01]  /*2440*/  LDC.64 R10, c[0x0][0x380] ;  /* 0x0000e000ff0a7b82 */ /* 0x003e220000000a00 */
[----:B------:R-:W-:-:S04]  /*2450*/  IMAD R7, R3, 0x100, R0 ;  /* 0x0000010003077824 */ /* 0x000fc800078e0200 */
[----:B------:R-:W-:-:S04]  /*2460*/  VIADD R7, R7, 0x200 ;  /* 0x0000020007077836 */ /* 0x000fc80000000000 */
[----:B0-----:R-:W-:-:S04]  /*2470*/  IMAD.WIDE.U32 R10, R7, 0x8, R10 ;  /* 0x00000008070a7825 */ /* 0x001fc800078e000a */
[----:B------:R-:W-:-:S05]  /*2480*/  IMAD.MOV.U32 R7, RZ, RZ, RZ ;  /* 0x000000ffff077224 */ /* 0x000fca00078e00ff */
[----:B------:R4:W-:Y:S02]  /*2490*/  REDG.E.ADD.64.STRONG.GPU desc[UR20][R10.64], R6 ;  /* 0x000000060a00798e */ /* 0x0009e4000c12e514 */
.L_x_178:
[----:B------:R-:W-:Y:S05]  /*24a0*/  BSYNC.RECONVERGENT B1 ;  /* 0x0000000000017941 */ /* 0x000fea0003800200 */
.L_x_177:
[----:B------:R-:W-:Y:S04]  /*24b0*/  BSSY.RECONVERGENT B1, `(.L_x_179) ;  /* 0x0000009000017945 */ /* 0x000fe80003800200 */
[----:B------:R-:W-:Y:S05]  /*24c0*/  @!P3 BRA `(.L_x_180) ;  /* 0x00000000001cb947 */ /* 0x000fea0003800000 */
[----:B----4-:R-:W4:Y:S01]  /*24d0*/  LDC.64 R6, c[0x0][0x380] ;  /* 0x0000e000ff067b82 */ /* 0x010f220000000a00 */
[----:B------:R-:W-:Y:S02]  /*24e0*/  IMAD R9, R3, 0x100, R0 ;  /* 0x0000010003097824 */ /* 0x000fe400078e0200 */
[----:B01----:R-:W-:Y:S02]  /*24f0*/  IMAD.MOV.U32 R10, RZ, RZ, R2 ;  /* 0x000000ffff0a7224 */ /* 0x003fe400078e0002 */
[----:B------:R-:W-:Y:S02]  /*2500*/  VIADD R9, R9, 0x300 ;  /* 0x0000030009097836 */ /* 0x000fe40000000000 */
[----:B------:R-:W-:Y:S02]  /*2510*/  IMAD.MOV.U32 R11, RZ, RZ, RZ ;  /* 0x000000ffff0b7224 */ /* 0x000fe400078e00ff */
[----:B----4-:R-:W-:-:S05]  /*2520*/  IMAD.WIDE.U32 R6, R9, 0x8, R6 ;  /* 0x0000000809067825 */ /* 0x010fca00078e0006 */
[----:B------:R0:W-:Y:S02]  /*2530*/  REDG.E.ADD.64.STRONG.GPU desc[UR20][R6.64], R10 ;  /* 0x0000000a0600798e */ /* 0x0001e4000c12e514 */
.L_x_180:
[----:B------:R-:W-:Y:S05]  /*2540*/  BSYNC.RECONVERGENT B1 ;  /* 0x0000000000017941 */ /* 0x000fea0003800200 */
.L_x_179:
[----:B------:R-:W-:-:S07]  /*2550*/  VIADD R3, R3, 0x4 ;  /* 0x0000000403037836 */ /* 0x000fce0000000000 */
.L_x_172:
[----:B------:R-:W-:Y:S01]  /*2560*/  UISETP.NE.AND UP0, UPT, UR25, URZ, UPT ;  /* 0x000000ff1900728c */ /* 0x000fe2000bf05270 */
[----:B------:R-:W-:Y:S08]  /*2570*/  BSSY.RECONVERGENT B1, `(.L_x_171) ;  /* 0x0000029000017945 */ /* 0x000ff00003800200 */
[----:B------:R-:W-:Y:S05]  /*2580*/  BRA.U !UP0, `(.L_x_181) ;  /* 0x00000001089c7547 */ /* 0x000fea000b800000 */
[----:B------:R-:W-:-:S13]  /*2590*/  ISETP.NE.AND P0, PT, R5, RZ, PT ;  /* 0x000000ff0500720c */ /* 0x000fda0003f05270 */
[----:B------:R-:W-:Y:S05]  /*25a0*/  @!P0 BRA `(.L_x_182) ;  /* 0x0000000000648947 */ /* 0x000fea0003800000 */
[----:B0---4-:R-:W-:Y:S01]  /*25b0*/  IMAD R6, R3, 0x400, R4 ;  /* 0x0000040003067824 */ /* 0x011fe200078e0204 */
[----:B------:R-:W-:Y:S04]  /*25c0*/  BSSY.RECONVERGENT B2, `(.L_x_183) ;  /* 0x000000c000027945 */ /* 0x000fe80003800200 */
[----:B------:R-:W0:Y:S04]  /*25d0*/  LDS R2, [R6] ;  /* 0x0000000006027984 */ /* 0x000e280000000800 */
[----:B------:R-:W4:Y:S01]  /*25e0*/  LDS R9, [R6+0x400] ;  /* 0x0004000006097984 */ /* 0x000f220000000800 */
[----:B0-----:R-:W-:-:S02]  /*25f0*/  ISETP.NE.AND P0, PT, R2, RZ, PT ;  /* 0x000000ff0200720c */ /* 0x001fc40003f05270 */
[----:B----4-:R-:W-:-:S11]  /*2600*/  ISETP.NE.AND P1, PT, R9, RZ, PT ;  /* 0x000000ff0900720c */ /* 0x010fd60003f25270 */
[----:B------:R-:W-:Y:S05]  /*2610*/  @!P0 BRA `(.L_x_184) ;  /* 0x0000000000188947 */ /* 0x000fea0003800000 */
[----:B------:R-:W0:Y:S01]  /*2620*/  LDC.64 R6, c[0x0][0x380] ;  /* 0x0000e000ff067b82 */ /* 0x000e220000000a00 */
[----:B-1----:R-:W-:-:S04]  /*2630*/  IMAD R11, R3, 0x100, R0 ;  /* 0x00000100030b7824 */ /* 0x002fc800078e0200 */
[----:B0-----:R-:W-:-:S04]  /*2640*/  IMAD.WIDE.U32 R10, R11, 0x8, R6 ;  /* 0x000000080b0a7825 */ /* 0x001fc800078e0006 */
[----:B------:R-:W-:Y:S02]  /*2650*/  IMAD.MOV.U32 R6, RZ, RZ, R2 ;  /* 0x000000ffff067224 */ /* 0x000fe400078e0002 */
[----:B------:R-:W-:-:S05]  /*2660*/  IMAD.MOV.U32 R7, RZ, RZ, RZ ;  /* 0x000000ffff077224 */ /* 0x000fca00078e00ff */
[----:B------:R0:W-:Y:S02]  /*2670*/  REDG.E.ADD.64.STRONG.GPU desc[UR20][R10.64], R6 ;  /* 0x000000060a00798e */ /* 0x0001e4000c12e514 */
.L_x_184:
[----:B------:R-:W-:Y:S05]  /*2680*/  BSYNC.RECONVERGENT B2 ;  /* 0x0000000000027941 */ /* 0x000fea0003800200 */
.L_x_183:
[----:B------:R-:W-:Y:S04]  /*2690*/  BSSY.RECONVERGENT B2, `(.L_x_185) ;  /* 0x0000009000027945 */ /* 0x000fe80003800200 */
[----:B------:R-:W-:Y:S05]  /*26a0*/  @!P1 BRA `(.L_x_186) ;  /* 0x00000000001c9947 */ /* 0x000fea0003800000 */
[----:B0-----:R-:W0:Y:S01]  /*26b0*/  LDC.64 R6, c[0x0][0x380] ;  /* 0x0000e000ff067b82 */ /* 0x001e220000000a00 */
[----:B------:R-:W-:-:S04]  /*26c0*/  IMAD R2, R3, 0x100, R0 ;  /* 0x0000010003027824 */ /* 0x000fc800078e0200 */
[----:B-1----:R-:W-:-:S04]  /*26d0*/  VIADD R11, R2, 0x100 ;  /* 0x00000100020b7836 */ /* 0x002fc80000000000 */
[----:B0-----:R-:W-:-:S04]  /*26e0*/  IMAD.WIDE.U32 R10, R11, 0x8, R6 ;  /* 0x000000080b0a7825 */ /* 0x001fc800078e0006 */
[----:B------:R-:W-:Y:S02]  /*26f0*/  IMAD.MOV.U32 R6, RZ, RZ, R9 ;  /* 0x000000ffff067224 */ /* 0x000fe400078e0009 */
[----:B------:R-:W-:-:S05]  /*2700*/  IMAD.MOV.U32 R7, RZ, RZ, RZ ;  /* 0x000000ffff077224 */ /* 0x000fca00078e00ff */
[----:B------:R4:W-:Y:S02]  /*2710*/  REDG.E.ADD.64.STRONG.GPU desc[UR20][R10.64], R6 ;  /* 0x000000060a00798e */ /* 0x0009e4000c12e514 */
.L_x_186:
[----:B------:R-:W-:Y:S05]  /*2720*/  BSYNC.RECONVERGENT B2 ;  /* 0x0000000000027941 */ /* 0x000fea0003800200 */
.L_x_185:
[----:B------:R-:W-:-:S07]  /*2730*/  VIADD R3, R3, 0x2 ;  /* 0x0000000203037836 */ /* 0x000fce0000000000 */
.L_x_182:
[----:B------:R-:W-:-:S09]  /*2740*/  UISETP.NE.AND UP0, UPT, UR9, URZ, UPT ;  /* 0x000000ff0900728c */ /* 0x000fd2000bf05270 */
[----:B------:R-:W-:Y:S05]  /*2750*/  BRA.U !UP0, `(.L_x_181) ;  /* 0x0000000108287547 */ /* 0x000fea000b800000 */
[----:B------:R-:W-:-:S05]  /*2760*/  IMAD R2, R3, 0x400, R4 ;  /* 0x0000040003027824 */ /* 0x000fca00078e0204 */
[----:B------:R-:W5:Y:S02]  /*2770*/  LDS R9, [R2] ;  /* 0x0000000002097984 */ /* 0x000f640000000800 */
[----:B-----5:R-:W-:-:S13]  /*2780*/  ISETP.NE.AND P0, PT, R9, RZ, PT ;  /* 0x000000ff0900720c */ /* 0x020fda0003f05270 */
[----:B------:R-:W-:Y:S05]  /*2790*/  @!P0 BRA `(.L_x_181) ;  /* 0x0000000000188947 */ /* 0x000fea0003800000 */
[----:B0---4-:R-:W0:Y:S01]  /*27a0*/  LDC.64 R6, c[0x0][0x380] ;  /* 0x0000e000ff067b82 */ /* 0x011e220000000a00 */
[----:B------:R-:W-:-:S04]  /*27b0*/  IMAD R3, R3, 0x100, R0 ;  /* 0x0000010003037824 */ /* 0x000fc800078e0200 */
[----:B0-----:R-:W-:-:S04]  /*27c0*/  IMAD.WIDE.U32 R2, R3, 0x8, R6 ;  /* 0x0000000803027825 */ /* 0x001fc800078e0006 */
[----:B------:R-:W-:Y:S02]  /*27d0*/  IMAD.MOV.U32 R6, RZ, RZ, R9 ;  /* 0x000000ffff067224 */ /* 0x000fe400078e0009 */
[----:B------:R-:W-:-:S05]  /*27e0*/  IMAD.MOV.U32 R7, RZ, RZ, RZ ;  /* 0x000000ffff077224 */ /* 0x000fca00078e00ff */
[----:B------:R0:W-:Y:S02]  /*27f0*/  REDG.E.ADD.64.STRONG.GPU desc[UR20][R2.64], R6 ;  /* 0x000000060200798e */ /* 0x0001e4000c12e514 */
.L_x_181:
[----:B------:R-:W-:Y:S05]  /*2800*/  BSYNC.RECONVERGENT B1 ;  /* 0x0000000000017941 */ /* 0x000fea0003800200 */
.L_x_171:
[----:B------:R-:W-:-:S13]  /*2810*/  ISETP.GT.U32.AND P0, PT, R0, 0x7f, PT ;  /* 0x0000007f0000780c */ /* 0x000fda0003f04070 */
[----:B------:R-:W-:Y:S05]  /*2820*/  @P0 BRA `(.L_x_152) ;  /* 0x0000000800900947 */ /* 0x000fea0003800000 */
[----:B------:R-:W-:Y:S01]  /*2830*/  UISETP.GE.U32.AND UP0, UPT, UR22, 0x7, UPT ;  /* 0x000000071600788c */ /* 0x000fe2000bf06070 */
[----:B0-----:R-:W-:-:S08]  /*2840*/  IMAD.MOV.U32 R3, RZ, RZ, RZ ;  /* 0x000000ffff037224 */ /* 0x001fd000078e00ff */
[----:B------:R-:W-:Y:S05]  /*2850*/  BRA.U !UP0, `(.L_x_187) ;  /* 0x0000000508147547 */ /* 0x000fea000b800000 */
[----:B------:R-:W0:Y:S01]  /*2860*/  LDC.64 R2, c[0x0][0x380] ;  /* 0x0000e000ff027b82 */ /* 0x000e220000000a00 */
[----:B------:R-:W-:-:S07]  /*2870*/  IMAD.MOV.U32 R9, RZ, RZ, RZ ;  /* 0x000000ffff097224 */ /* 0x000fce00078e00ff */
.L_x_204:
[C---:B01--4-:R-:W-:Y:S01]  /*2880*/  IMAD R11, R9.reuse, 0x400, R4 ;  /* 0x00000400090b7824 */ /* 0x053fe200078e0204 */
[----:B------:R-:W-:Y:S01]  /*2890*/  BSSY.RECONVERGENT B1, `(.L_x_188) ;  /* 0x0000011000017945 */ /* 0x000fe20003800200 */
[C---:B--23--:R-:W-:Y:S02]  /*28a0*/  IMAD R7, R9.reuse, 0x100, R0 ;  /* 0x0000010009077824 */ /* 0x04cfe400078e0200 */
[----:B------:R-:W-:Y:S01]  /*28b0*/  VIADD R9, R9, 0x8 ;  /* 0x0000000809097836 */ /* 0x000fe20000000000 */
[----:B---3--:R-:W1:Y:S01]  /*28c0*/  LDS R14, [R11+0x200] ;  /* 0x000200000b0e7984 */ /* 0x008e620000000800 */
[----:B0-----:R-:W-:-:S03]  /*28d0*/  IMAD.WIDE.U32 R6, R7, 0x8, R2 ;  /* 0x0000000807067825 */ /* 0x001fc600078e0002 */
[----:B------:R-:W0:Y:S04]  /*28e0*/  LDS R13, [R11+0x600] ;  /* 0x000600000b0d7984 */ /* 0x000e280000000800 */
[----:B--2---:R2:W3:Y:S04]  /*28f0*/  LDS R17, [R11+0xa00] ;  /* 0x000a00000b117984 */ /* 0x0044e80000000800 */
[----:B------:R2:W4:Y:S04]  /*2900*/  LDS R18, [R11+0xe00] ;  /* 0x000e00000b127984 */ /* 0x0005280000000800 */
[----:B------:R2:W2:Y:S04]  /*2910*/  LDS R19, [R11+0x1200] ;  /* 0x001200000b137984 */ /* 0x0004a80000000800 */
[----:B------:R0:W2:Y:S04]  /*2920*/  LDS R16, [R11+0x1600] ;  /* 0x001600000b107984 */ /* 0x0000a80000000800 */
[----:B------:R0:W2:Y:S04]  /*2930*/  LDS R12, [R11+0x1a00] ;  /* 0x001a00000b0c7984 */ /* 0x0000a80000000800 */
[----:B------:R0:W2:Y:S01]  /*2940*/  LDS R10, [R11+0x1e00] ;  /* 0x001e00000b0a7984 */ /* 0x0000a20000000800 */
[----:B-1----:R-:W-:-:S02]  /*2950*/  ISETP.NE.AND P0, PT, R14, RZ, PT ;  /* 0x000000ff0e00720c */ /* 0x002fc40003f05270 */
[----:B0-----:R-:W-:-:S11]  /*2960*/  ISETP.NE.AND P1, PT, R13, RZ, PT ;  /* 0x000000ff0d00720c */ /* 0x001fd60003f25270 */
[----:B---34-:R-:W-:Y:S05]  /*2970*/  @!P0 BRA `(.L_x_189) ;  /* 0x0000000000088947 */ /* 0x018fea0003800000 */
[----:B------:R-:W-:-:S05]  /*2980*/  IMAD.MOV.U32 R15, RZ, RZ, RZ ;  /* 0x000000ffff0f7224 */ /* 0x000fca00078e00ff */
[----:B------:R0:W-:Y:S02]  /*2990*/  REDG.E.ADD.64.STRONG.GPU desc[UR20][R6.64+0x400], R14 ;  /* 0x0004000e0600798e */ /* 0x0001e4000c12e514 */
.L_x_189:
[----:B------:R-:W-:Y:S05]  /*29a0*/  BSYNC.RECONVERGENT B1 ;  /* 0x0000000000017941 */ /* 0x000fea0003800200 */
.L_x_188:
[----:B------:R-:W-:Y:S04]  /*29b0*/  BSSY.RECONVERGENT B1, `(.L_x_190) ;  /* 0x0000005000017945 */ /* 0x000fe80003800200 */
[----:B------:R-:W-:Y:S05]  /*29c0*/  @!P1 BRA `(.L_x_191) ;  /* 0x00000000000c9947 */ /* 0x000fea0003800000 */
[----:B0-----:R-:W-:Y:S02]  /*29d0*/  IMAD.MOV.U32 R14, RZ, RZ, R13 ;  /* 0x000000ffff0e7224 */ /* 0x001fe400078e000d */
[----:B------:R-:W-:-:S05]  /*29e0*/  IMAD.MOV.U32 R15, RZ, RZ, RZ ;  /* 0x000000ffff0f7224 */ /* 0x000fca00078e00ff */
[----:B------:R1:W-:Y:S02]  /*29f0*/  REDG.E.ADD.64.STRONG.GPU desc[UR20][R6.64+0xc00], R14 ;  /* 0x000c000e0600798e */ /* 0x0003e4000c12e514 */
.L_x_191:
[----:B------:R-:W-:Y:S05]  /*2a00*/  BSYNC.RECONVERGENT B1 ;  /* 0x0000000000017941 */ /* 0x000fea0003800200 */
.L_x_190:
[----:B------:R-:W-:Y:S01]  /*2a10*/  ISETP.NE.AND P6, PT, R17, RZ, PT ;  /* 0x000000ff1100720c */ /* 0x000fe20003fc5270 */
[----:B------:R-:W-:Y:S01]  /*2a20*/  BSSY.RECONVERGENT B1, `(.L_x_192) ;  /* 0x000000b000017945 */ /* 0x000fe20003800200 */
[----:B------:R-:W-:Y:S02]  /*2a30*/  ISETP.NE.AND P0, PT, R9, UR27, PT ;  /* 0x0000001b09007c0c */ /* 0x000fe4000bf05270 */
[----:B------:R-:W-:Y:S02]  /*2a40*/  ISETP.NE.AND P1, PT, R18, RZ, PT ;  /* 0x000000ff1200720c */ /* 0x000fe40003f25270 */
[----:B--2---:R-:W-:Y:S02]  /*2a50*/  ISETP.NE.AND P2, PT, R19, RZ, PT ;  /* 0x000000ff1300720c */ /* 0x004fe40003f45270 */
[----:B------:R-:W-:Y:S02]  /*2a60*/  ISETP.NE.AND P3, PT, R16, RZ, PT ;  /* 0x000000ff1000720c */ /* 0x000fe40003f65270 */
[----:B------:R-:W-:-:S02]  /*2a70*/  ISETP.NE.AND P4, PT, R12, RZ, PT ;  /* 0x000000ff0c00720c */ /* 0x000fc40003f85270 */
[----:B------:R-:W-:Y:S01]  /*2a80*/  ISETP.NE.AND P5, PT, R10, RZ, PT ;  /* 0x000000ff0a00720c */ /* 0x000fe20003fa5270 */
[----:B------:R-:W-:-:S12]  /*2a90*/  @!P6 BRA `(.L_x_193) ;  /* 0x00000000000ce947 */ /* 0x000fd80003800000 */
[----:B01----:R-:W-:Y:S02]  /*2aa0*/  IMAD.MOV.U32 R14, RZ, RZ, R17 ;  /* 0x000000ffff0e7224 */ /* 0x003fe400078e0011 */
[----:B------:R-:W-:-:S05]  /*2ab0*/  IMAD.MOV.U32 R15, RZ, RZ, RZ ;  /* 0x000000ffff0f7224 */ /* 0x000fca00078e00ff */
[----:B------:R2:W-:Y:S02]  /*2ac0*/  REDG.E.ADD.64.STRONG.GPU desc[UR20][R6.64+0x1400], R14 ;  /* 0x0014000e0600798e */ /* 0x0005e4000c12e514 */
.L_x_193:
[----:B------:R-:W-:Y:S05]  /*2ad0*/  BSYNC.RECONVERGENT B1 ;  /* 0x0000000000017941 */ /* 0x000fea0003800200 */
.L_x_192:
[----:B------:R-:W-:Y:S04]  /*2ae0*/  BSSY.RECONVERGENT B1, `(.L_x_194) ;  /* 0x0000005000017945 */ /* 0x000fe80003800200 */
[----:B------:R-:W-:Y:S05]  /*2af0*/  @!P1 BRA `(.L_x_195) ;  /* 0x00000000000c9947 */ /* 0x000fea0003800000 */
[----:B012---:R-:W-:Y:S02]  /*2b00*/  IMAD.MOV.U32 R14, RZ, RZ, R18 ;  /* 0x000000ffff0e7224 */ /* 0x007fe400078e0012 */
[----:B------:R-:W-:-:S05]  /*2b10*/  IMAD.MOV.U32 R15, RZ, RZ, RZ ;  /* 0x000000ffff0f7224 */ /* 0x000fca00078e00ff */
[----:B------:R3:W-:Y:S02]  /*2b20*/  REDG.E.ADD.64.STRONG.GPU desc[UR20][R6.64+0x1c00], R14 ;  /* 0x001c000e0600798e */ /* 0x0007e4000c12e514 */
.L_x_195:
[----:B------:R-:W-:Y:S05]  /*2b30*/  BSYNC.RECONVERGENT B1 ;  /* 0x0000000000017941 */ /* 0x000fea0003800200 */
.L_x_194:
[----:B------:R-:W-:Y:S04]  /*2b40*/  BSSY.RECONVERGENT B1, `(.L_x_196) ;  /* 0x0000005000017945 */ /* 0x000fe80003800200 */
[----:B------:R-:W-:Y:S05]  /*2b50*/  @!P2 BRA `(.L_x_197) ;  /* 0x00000000000ca947 */ /* 0x000fea0003800000 */
[----:B0123--:R-:W-:Y:S02]  /*2b60*/  IMAD.MOV.U32 R14, RZ, RZ, R19 ;  /* 0x000000ffff0e7224 */ /* 0x00ffe400078e0013 */
[----:B------:R-:W-:-:S05]  /*2b70*/  IMAD.MOV.U32 R15, RZ, RZ, RZ ;  /* 0x000000ffff0f7224 */ /* 0x000fca00078e00ff */
[----:B------:R4:W-:Y:S02]  /*2b80*/  REDG.E.ADD.64.STRONG.GPU desc[UR20][R6.64+0x2400], R14 ;  /* 0x0024000e0600798e */ /* 0x0009e4000c12e514 */
.L_x_197:
[----:B------:R-:W-:Y:S05]  /*2b90*/  BSYNC.RECONVERGENT B1 ;  /* 0x0000000000017941 */ /* 0x000fea0003800200 */
.L_x_196:
[----:B------:R-:W-:Y:S04]  /*2ba0*/  BSSY.RECONVERGENT B1, `(.L_x_198) ;  /* 0x0000004000017945 */ /* 0x000fe80003800200 */
[----:B------:R-:W-:Y:S05]  /*2bb0*/  @!P3 BRA `(.L_x_199) ;  /* 0x000000000008b947 */ /* 0x000fea0003800000 */
[----:B------:R-:W-:-:S05]  /*2bc0*/  IMAD.MOV.U32 R17, RZ, RZ, RZ ;  /* 0x000000ffff117224 */ /* 0x000fca00078e00ff */
[----:B------:R0:W-:Y:S02]  /*2bd0*/  REDG.E.ADD.64.STRONG.GPU desc[UR20][R6.64+0x2c00], R16 ;  /* 0x002c00100600798e */ /* 0x0001e4000c12e514 */
.L_x_199:
[----:B------:R-:W-:Y:S05]  /*2be0*/  BSYNC.RECONVERGENT B1 ;  /* 0x0000000000017941 */ /* 0x000fea0003800200 */
.L_x_198:
[----:B------:R-:W-:Y:S04]  /*2bf0*/  BSSY.RECONVERGENT B1, `(.L_x_200) ;  /* 0x0000004000017945 */ /* 0x000fe80003800200 */
[----:B------:R-:W-:Y:S05]  /*2c00*/  @!P4 BRA `(.L_x_201) ;  /* 0x000000000008c947 */ /* 0x000fea0003800000 */
[----:B------:R-:W-:-:S05]  /*2c10*/  IMAD.MOV.U32 R13, RZ, RZ, RZ ;  /* 0x000000ffff0d7224 */ /* 0x000fca00078e00ff */
[----:B------:R0:W-:Y:S02]  /*2c20*/  REDG.E.ADD.64.STRONG.GPU desc[UR20][R6.64+0x3400], R12 ;  /* 0x0034000c0600798e */ /* 0x0001e4000c12e514 */
.L_x_201:
[----:B------:R-:W-:Y:S05]  /*2c30*/  BSYNC.RECONVERGENT B1 ;  /* 0x0000000000017941 */ /* 0x000fea0003800200 */
.L_x_200:
[----:B------:R-:W-:Y:S04]  /*2c40*/  BSSY.RECONVERGENT B1, `(.L_x_202) ;  /* 0x0000004000017945 */ /* 0x000fe80003800200 */
[----:B------:R-:W-:Y:S05]  /*2c50*/  @!P5 BRA `(.L_x_203) ;  /* 0x000000000008d947 */ /* 0x000fea0003800000 */
[----:B------:R-:W-:-:S05]  /*2c60*/  IMAD.MOV.U32 R11, RZ, RZ, RZ ;  /* 0x000000ffff0b7224 */ /* 0x000fca00078e00ff */
[----:B------:R0:W-:Y:S02]  /*2c70*/  REDG.E.ADD.64.STRONG.GPU desc[UR20][R6.64+0x3c00], R10 ;  /* 0x003c000a0600798e */ /* 0x0001e4000c12e514 */
.L_x_203:
[----:B------:R-:W-:Y:S05]  /*2c80*/  BSYNC.RECONVERGENT B1 ;  /* 0x0000000000017941 */ /* 0x000fea0003800200 */
.L_x_202:
[----:B------:R-:W-:Y:S05]  /*2c90*/  @P0 BRA `(.L_x_204) ;  /* 0xfffffff800f80947 */ /* 0x000fea000383ffff */
[----:B------:R-:W-:-:S07]  /*2ca0*/  IMAD.U32 R3, RZ, RZ, UR27 ;  /* 0x0000001bff037e24 */ /* 0x000fce000f8e00ff */
.L_x_187:
[----:B------:R-:W-:-:S09]  /*2cb0*/  UISETP.NE.AND UP0, UPT, UR24, URZ, UPT ;  /* 0x000000ff1800728c */ /* 0x000fd2000bf05270 */
[----:B------:R-:W-:Y:S05]  /*2cc0*/  BRA.U !UP0, `(.L_x_152) ;  /* 0x0000000508687547 */ /* 0x000fea000b800000 */
[----:B------:R-:W-:-:S13]  /*2cd0*/  ISETP.GE.U32.AND P0, PT, R8, 0x3, PT ;  /* 0x000000030800780c */ /* 0x000fda0003f06070 */
[----:B------:R-:W-:Y:S05]  /*2ce0*/  @!P0 BRA `(.L_x_205) ;  /* 0x0000000000bc8947 */ /* 0x000fea0003800000 */
[----:B01234-:R-:W-:Y:S01]  /*2cf0*/  IMAD R7, R3, 0x400, R4 ;  /* 0x0000040003077824 */ /* 0x01ffe200078e0204 */
[----:B------:R-:W-:Y:S04]  /*2d00*/  BSSY.RECONVERGENT B1, `(.L_x_206) ;  /* 0x000000f000017945 */ /* 0x000fe80003800200 */
[----:B------:R-:W0:Y:S04]  /*2d10*/  LDS R10, [R7+0x200] ;  /* 0x00020000070a7984 */ /* 0x000e280000000800 */
[----:B------:R-:W1:Y:S04]  /*2d20*/  LDS R12, [R7+0x600] ;  /* 0x00060000070c7984 */ /* 0x000e680000000800 */
[----:B------:R-:W2:Y:S04]  /*2d30*/  LDS R6, [R7+0xa00] ;  /* 0x000a000007067984 */ /* 0x000ea80000000800 */
[----:B------:R-:W3:Y:S01]  /*2d40*/  LDS R2, [R7+0xe00] ;  /* 0x000e000007027984 */ /* 0x000ee20000000800 */
[----:B0-----:R-:W-:-:S02]  /*2d50*/  ISETP.NE.AND P0, PT, R10, RZ, PT ;  /* 0x000000ff0a00720c */ /* 0x001fc40003f05270 */
[----:B-1----:R-:W-:Y:S02]  /*2d60*/  ISETP.NE.AND P1, PT, R12, RZ, PT ;  /* 0x000000ff0c00720c */ /* 0x002fe40003f25270 */
[----:B--2---:R-:W-:Y:S02]  /*2d70*/  ISETP.NE.AND P2, PT, R6, RZ, PT ;  /* 0x000000ff0600720c */ /* 0x004fe40003f45270 */
[----:B---3--:R-:W-:-:S07]  /*2d80*/  ISETP.NE.AND P3, PT, R2, RZ, PT ;  /* 0x000000ff0200720c */ /* 0x008fce0003f65270 */
[----:B------:R-:W-:Y:S06]  /*2d90*/  @!P0 BRA `(.L_x_207) ;  /* 0x0000000000148947 */ /* 0x000fec0003800000 */
[----:B------:R-:W0:Y:S01]  /*2da0*/  LDC.64 R8, c[0x0][0x380] ;  /* 0x0000e000ff087b82 */ /* 0x000e220000000a00 */
[----:B------:R-:W-:Y:S02]  /*2db0*/  IMAD R7, R3, 0x100, R0 ;  /* 0x0000010003077824 */ /* 0x000fe400078e0200 */
[----:B------:R-:W-:Y:S02]  /*2dc0*/  IMAD.MOV.U32 R11, RZ, RZ, RZ ;  /* 0x000000ffff0b7224 */ /* 0x000fe400078e00ff */
[----:B0-----:R-:W-:-:S05]  /*2dd0*/  IMAD.WIDE.U32 R8, R7, 0x8, R8 ;  /* 0x0000000807087825 */ /* 0x001fca00078e0008 */
[----:B------:R0:W-:Y:S02]  /*2de0*/  REDG.E.ADD.64.STRONG.GPU desc[UR20][R8.64+0x400], R10 ;  /* 0x0004000a0800798e */ /* 0x0001e4000c12e514 */
.L_x_207:
[----:B------:R-:W-:Y:S05]  /*2df0*/  BSYNC.RECONVERGENT B1 ;  /* 0x0000000000017941 */ /* 0x000fea0003800200 */
.L_x_206:
        /* <DEDUP_REMOVED lines=9> */
.L_x_209:
[----:B------:R-:W-:Y:S05]  /*2e90*/  BSYNC.RECONVERGENT B1 ;  /* 0x0000000000017941 */ /* 0x000fea0003800200 */
.L_x_208:
        /* <DEDUP_REMOVED lines=8> */
.L_x_211:
[----:B------:R-:W-:Y:S05]  /*2f20*/  BSYNC.RECONVERGENT B1 ;  /* 0x0000000000017941 */ /* 0x000fea0003800200 */
.L_x_210:
[----:B------:R-:W-:Y:S04]  /*2f30*/  BSSY.RECONVERGENT B1, `(.L_x_212) ;  /* 0x0000009000017945 */ /* 0x000fe80003800200 */
[----:B------:R-:W-:Y:S05]  /*2f40*/  @!P3 BRA `(.L_x_213) ;  /* 0x00000000001cb947 */ /* 0x000fea0003800000 */
[----:B--2---:R-:W2:Y:S01]  /*2f50*/  LDC.64 R6, c[0x0][0x380] ;  /* 0x0000e000ff067b82 */ /* 0x004ea20000000a00 */
[----:B01----:R-:W-:Y:S02]  /*2f60*/  IMAD R9, R3, 0x100, R0 ;  /* 0x0000010003097824 */ /* 0x003fe400078e0200 */
[----:B------:R-:W-:Y:S02]  /*2f70*/  IMAD.MOV.U32 R8, RZ, RZ, R2 ;  /* 0x000000ffff087224 */ /* 0x000fe400078e0002 */
[----:B------:R-:W-:-:S04]  /*2f80*/  VIADD R9, R9, 0x300 ;  /* 0x0000030009097836 */ /* 0x000fc80000000000 */
[----:B--2---:R-:W-:-:S04]  /*2f90*/  IMAD.WIDE.U32 R6, R9, 0x8, R6 ;  /* 0x0000000809067825 */ /* 0x004fc800078e0006 */
[----:B------:R-:W-:-:S05]  /*2fa0*/  IMAD.MOV.U32 R9, RZ, RZ, RZ ;  /* 0x000000ffff097224 */ /* 0x000fca00078e00ff */
[----:B------:R3:W-:Y:S02]  /*2fb0*/  REDG.E.ADD.64.STRONG.GPU desc[UR20][R6.64+0x400], R8 ;  /* 0x000400080600798e */ /* 0x0007e4000c12e514 */
.L_x_213:
[----:B------:R-:W-:Y:S05]  /*2fc0*/  BSYNC.RECONVERGENT B1 ;  /* 0x0000000000017941 */ /* 0x000fea0003800200 */
.L_x_212:
[----:B------:R-:W-:-:S07]  /*2fd0*/  VIADD R3, R3, 0x4 ;  /* 0x0000000403037836 */ /* 0x000fce0000000000 */
.L_x_205:
[----:B------:R-:W-:-:S09]  /*2fe0*/  UISETP.NE.AND UP0, UPT, UR25, URZ, UPT ;  /* 0x000000ff1900728c */ /* 0x000fd2000bf05270 */
[----:B------:R-:W-:Y:S05]  /*2ff0*/  BRA.U !UP0, `(.L_x_152) ;  /* 0x00000001089c7547 */ /* 0x000fea000b800000 */
[----:B------:R-:W-:-:S13]  /*3000*/  ISETP.NE.AND P0, PT, R5, RZ, PT ;  /* 0x000000ff0500720c */ /* 0x000fda0003f05270 */
[----:B------:R-:W-:Y:S05]  /*3010*/  @!P0 BRA `(.L_x_214) ;  /* 0x0000000000648947 */ /* 0x000fea0003800000 */
[----:B01234-:R-:W-:Y:S01]  /*3020*/  IMAD R6, R3, 0x400, R4 ;  /* 0x0000040003067824 */ /* 0x01ffe200078e0204 */
[----:B------:R-:W-:Y:S04]  /*3030*/  BSSY.RECONVERGENT B1, `(.L_x_215) ;  /* 0x000000c000017945 */ /* 0x000fe80003800200 */
[----:B------:R-:W0:Y:S04]  /*3040*/  LDS R2, [R6+0x200] ;  /* 0x0002000006027984 */ /* 0x000e280000000800 */
[----:B------:R-:W1:Y:S01]  /*3050*/  LDS R5, [R6+0x600] ;  /* 0x0006000006057984 */ /* 0x000e620000000800 */
[----:B0-----:R-:W-:-:S02]  /*3060*/  ISETP.NE.AND P0, PT, R2, RZ, PT ;  /* 0x000000ff0200720c */ /* 0x001fc40003f05270 */
[----:B-1----:R-:W-:-:S11]  /*3070*/  ISETP.NE.AND P1, PT, R5, RZ, PT ;  /* 0x000000ff0500720c */ /* 0x002fd60003f25270 */
[----:B------:R-:W-:Y:S05]  /*3080*/  @!P0 BRA `(.L_x_216) ;  /* 0x0000000000188947 */ /* 0x000fea0003800000 */
[----:B------:R-:W0:Y:S01]  /*3090*/  LDC.64 R6, c[0x0][0x380] ;  /* 0x0000e000ff067b82 */ /* 0x000e220000000a00 */
[----:B------:R-:W-:-:S04]  /*30a0*/  IMAD R9, R3, 0x100, R0 ;  /* 0x0000010003097824 */ /* 0x000fc800078e0200 */
[----:B0-----:R-:W-:-:S04]  /*30b0*/  IMAD.WIDE.U32 R8, R9, 0x8, R6 ;  /* 0x0000000809087825 */ /* 0x001fc800078e0006 */
[----:B------:R-:W-:Y:S02]  /*30c0*/  IMAD.MOV.U32 R6, RZ, RZ, R2 ;  /* 0x000000ffff067224 */ /* 0x000fe400078e0002 */
[----:B------:R-:W-:-:S05]  /*30d0*/  IMAD.MOV.U32 R7, RZ, RZ, RZ ;  /* 0x000000ffff077224 */ /* 0x000fca00078e00ff */
[----:B------:R0:W-:Y:S02]  /*30e0*/  REDG.E.ADD.64.STRONG.GPU desc[UR20][R8.64+0x400], R6 ;  /* 0x000400060800798e */ /* 0x0001e4000c12e514 */
.L_x_216:
[----:B------:R-:W-:Y:S05]  /*30f0*/  BSYNC.RECONVERGENT B1 ;  /* 0x0000000000017941 */ /* 0x000fea0003800200 */
.L_x_215:
[----:B------:R-:W-:Y:S04]  /*3100*/  BSSY.RECONVERGENT B1, `(.L_x_217) ;  /* 0x0000009000017945 */ /* 0x000fe80003800200 */
[----:B------:R-:W-:Y:S05]  /*3110*/  @!P1 BRA `(.L_x_218) ;  /* 0x00000000001c9947 */ /* 0x000fea0003800000 */
[----:B0-----:R-:W0:Y:S01]  /*3120*/  LDC.64 R6, c[0x0][0x380] ;  /* 0x0000e000ff067b82 */ /* 0x001e220000000a00 */
[----:B------:R-:W-:-:S04]  /*3130*/  IMAD R2, R3, 0x100, R0 ;  /* 0x0000010003027824 */ /* 0x000fc800078e0200 */
[----:B------:R-:W-:-:S04]  /*3140*/  VIADD R9, R2, 0x100 ;  /* 0x0000010002097836 */ /* 0x000fc80000000000 */
[----:B0-----:R-:W-:-:S04]  /*3150*/  IMAD.WIDE.U32 R8, R9, 0x8, R6 ;  /* 0x0000000809087825 */ /* 0x001fc800078e0006 */
[----:B------:R-:W-:Y:S02]  /*3160*/  IMAD.MOV.U32 R6, RZ, RZ, R5 ;  /* 0x000000ffff067224 */ /* 0x000fe400078e0005 */
[----:B------:R-:W-:-:S05]  /*3170*/  IMAD.MOV.U32 R7, RZ, RZ, RZ ;  /* 0x000000ffff077224 */ /* 0x000fca00078e00ff */
[----:B------:R1:W-:Y:S02]  /*3180*/  REDG.E.ADD.64.STRONG.GPU desc[UR20][R8.64+0x400], R6 ;  /* 0x000400060800798e */ /* 0x0003e4000c12e514 */
.L_x_218:
[----:B------:R-:W-:Y:S05]  /*3190*/  BSYNC.RECONVERGENT B1 ;  /* 0x0000000000017941 */ /* 0x000fea0003800200 */
.L_x_217:
[----:B------:R-:W-:-:S07]  /*31a0*/  VIADD R3, R3, 0x2 ;  /* 0x0000000203037836 */ /* 0x000fce0000000000 */
.L_x_214:
[----:B------:R-:W-:-:S09]  /*31b0*/  UISETP.NE.AND UP0, UPT, UR9, URZ, UPT ;  /* 0x000000ff0900728c */ /* 0x000fd2000bf05270 */
[----:B------:R-:W-:Y:S05]  /*31c0*/  BRA.U !UP0, `(.L_x_152) ;  /* 0x0000000108287547 */ /* 0x000fea000b800000 */
[----:B------:R-:W-:-:S05]  /*31d0*/  IMAD R2, R3, 0x400, R4 ;  /* 0x0000040003027824 */ /* 0x000fca00078e0204 */
[----:B------:R-:W5:Y:S02]  /*31e0*/  LDS R5, [R2+0x200] ;  /* 0x0002000002057984 */ /* 0x000f640000000800 */
[----:B-----5:R-:W-:-:S13]  /*31f0*/  ISETP.NE.AND P0, PT, R5, RZ, PT ;  /* 0x000000ff0500720c */ /* 0x020fda0003f05270 */
[----:B------:R-:W-:Y:S05]  /*3200*/  @!P0 BRA `(.L_x_152) ;  /* 0x0000000000188947 */ /* 0x000fea0003800000 */
[----:B01234-:R-:W0:Y:S01]  /*3210*/  LDC.64 R6, c[0x0][0x380] ;  /* 0x0000e000ff067b82 */ /* 0x01fe220000000a00 */
[----:B------:R-:W-:-:S04]  /*3220*/  IMAD R3, R3, 0x100, R0 ;  /* 0x0000010003037824 */ /* 0x000fc800078e0200 */
[----:B0-----:R-:W-:-:S04]  /*3230*/  IMAD.WIDE.U32 R2, R3, 0x8, R6 ;  /* 0x0000000803027825 */ /* 0x001fc800078e0006 */
[----:B------:R-:W-:Y:S02]  /*3240*/  IMAD.MOV.U32 R6, RZ, RZ, R5 ;  /* 0x000000ffff067224 */ /* 0x000fe400078e0005 */
[----:B------:R-:W-:-:S05]  /*3250*/  IMAD.MOV.U32 R7, RZ, RZ, RZ ;  /* 0x000000ffff077224 */ /* 0x000fca00078e00ff */
[----:B------:R0:W-:Y:S02]  /*3260*/  REDG.E.ADD.64.STRONG.GPU desc[UR20][R2.64+0x400], R6 ;  /* 0x000400060200798e */ /* 0x0001e4000c12e514 */
.L_x_152:
[----:B------:R-:W-:Y:S05]  /*3270*/  BSYNC.RECONVERGENT B0 ;  /* 0x0000000000007941 */ /* 0x000fea0003800200 */
.L_x_151:
[----:B------:R-:W-:Y:S01]  /*3280*/  BAR.SYNC.DEFER_BLOCKING 0x0 ;  /* 0x0000000000007b1d */ /* 0x000fe20000010000 */
[----:B------:R-:W-:-:S04]  /*3290*/  UIADD3 UR6, UP0, UPT, UR6, 0x1, URZ ;  /* 0x0000000106067890 */ /* 0x000fc8000ff1e0ff */
[----:B------:R-:W-:Y:S02]  /*32a0*/  UIADD3.X UR7, UPT, UPT, URZ, UR7, URZ, UP0, !UPT ;  /* 0x00000007ff077290 */ /* 0x000fe400087fe4ff */
[----:B------:R-:W-:-:S04]  /*32b0*/  UISETP.NE.U32.AND UP0, UPT, UR6, UR11, UPT ;  /* 0x0000000b0600728c */ /* 0x000fc8000bf05070 */
[----:B------:R-:W-:-:S09]  /*32c0*/  UISETP.NE.AND.EX UP0, UPT, UR7, UR12, UPT, UP0 ;  /* 0x0000000c0700728c */ /* 0x000fd2000bf05300 */
[----:B------:R-:W-:Y:S05]  /*32d0*/  BRA.U UP0, `(.L_x_219) ;  /* 0xffffffcd00f07547 */ /* 0x000fea000b83ffff */
[----:B------:R-:W-:Y:S05]  /*32e0*/  EXIT ;  /* 0x000000000000794d */ /* 0x000fea0003800000 */
.L_x_220:
        /* <DEDUP_REMOVED lines=9> */
.L_x_655:


//--------------------- .text._ZN3cub18CUB_300001_SM_10006detail10radix_sort31DeviceRadixSortSingleTileKernelINS1_5radix10policy_hubIffyE10Policy1000ELNS0_9SortOrderE1EffyNS1_21identity_decomposer_tEEEvPKT1_PSA_PKT2_PSE_T3_iiT4_ --------------------------
	.section	.text._ZN3cub18CUB_300001_SM_10006detail10radix_sort31DeviceRadixSortSingleTileKernelINS1_5radix10policy_hubIffyE10Policy1000ELNS0_9SortOrderE1EffyNS1_21identity_decomposer_tEEEvPKT1_PSA_PKT2_PSE_T3_iiT4_,"ax",@progbits
	.align	128
        .global         _ZN3cub18CUB_300001_SM_10006detail10radix_sort31DeviceRadixSortSingleTileKernelINS1_5radix10policy_hubIffyE10Policy1000ELNS0_9SortOrderE1EffyNS1_21identity_decomposer_tEEEvPKT1_PSA_PKT2_PSE_T3_iiT4_
        .type           _ZN3cub18CUB_300001_SM_10006detail10radix_sort31DeviceRadixSortSingleTileKernelINS1_5radix10policy_hubIffyE10Policy1000ELNS0_9SortOrderE1EffyNS1_21identity_decomposer_tEEEvPKT1_PSA_PKT2_PSE_T3_iiT4_,@function
        .size           _ZN3cub18CUB_300001_SM_10006detail10radix_sort31DeviceRadixSortSingleTileKernelINS1_5radix10policy_hubIffyE10Policy1000ELNS0_9SortOrderE1EffyNS1_21identity_decomposer_tEEEvPKT1_PSA_PKT2_PSE_T3_iiT4_,(.L_x_656 - _ZN3cub18CUB_300001_SM_10006detail10radix_sort31DeviceRadixSortSingleTileKernelINS1_5radix10policy_hubIffyE10Policy1000ELNS0_9SortOrderE1EffyNS1_21identity_decomposer_tEEEvPKT1_PSA_PKT2_PSE_T3_iiT4_)
        .other          _ZN3cub18CUB_300001_SM_10006detail10radix_sort31DeviceRadixSortSingleTileKernelINS1_5radix10policy_hubIffyE10Policy1000ELNS0_9SortOrderE1EffyNS1_21identity_decomposer_tEEEvPKT1_PSA_PKT2_PSE_T3_iiT4_,@"STO_CUDA_ENTRY STV_DEFAULT"
_ZN3cub18CUB_300001_SM_10006detail10radix_sort31DeviceRadixSortSingleTileKernelINS1_5radix10policy_hubIffyE10Policy1000ELNS0_9SortOrderE1EffyNS1_21identity_decomposer_tEEEvPKT1_PSA_PKT2_PSE_T3_iiT4_:
.text._ZN3cub18CUB_300001_SM_10006detail10radix_sort31DeviceRadixSortSingleTileKernelINS1_5radix10policy_hubIffyE10Policy1000ELNS0_9SortOrderE1EffyNS1_21identity_decomposer_tEEEvPKT1_PSA_PKT2_PSE_T3_iiT4_:
[----:B------:R-:W-:Y:S01]  /*0000*/  LDC R1, c[0x0][0x37c] ;  /* 0x0000df00ff017b82 */ /* 0x000fe20000000800 */
[----:B------:R-:W0:Y:S01]  /*0010*/  S2R R0, SR_TID.X ;  /* 0x0000000000007919 */ /* 0x000e220000002100 */
[----:B------:R-:W1:Y:S01]  /*0020*/  LDCU UR4, c[0x0][0x3a0] ;  /* 0x00007400ff0477ac */ /* 0x000e620008000800 */
[----:B------:R-:W-:Y:S02]  /*0030*/  IMAD.MOV.U32 R35, RZ, RZ, -0x1 ;  /* 0xffffffffff237424 */ /* 0x000fe400078e00ff */
[----:B------:R-:W-:Y:S01]  /*0040*/  IMAD.MOV.U32 R36, RZ, RZ, -0x1 ;  /* 0xffffffffff247424 */ /* 0x000fe200078e00ff */
[----:B------:R-:W2:Y:S01]  /*0050*/  LDCU.64 UR8, c[0x0][0x358] ;  /* 0x00006b00ff0877ac */ /* 0x000ea20008000a00 */
[----:B------:R-:W-:Y:S02]  /*0060*/  IMAD.MOV.U32 R37, RZ, RZ, -0x1 ;  /* 0xffffffffff257424 */ /* 0x000fe400078e00ff */
[----:B------:R-:W-:Y:S02]  /*0070*/  IMAD.MOV.U32 R38, RZ, RZ, -0x1 ;  /* 0xffffffffff267424 */ /* 0x000fe400078e00ff */
[----:B------:R-:W-:-:S02]  /*0080*/  IMAD.MOV.U32 R39, RZ, RZ, -0x1 ;  /* 0xffffffffff277424 */ /* 0x000fc400078e00ff */
[----:B------:R-:W-:Y:S02]  /*0090*/  IMAD.MOV.U32 R29, RZ, RZ, -0x1 ;  /* 0xffffffffff1d7424 */ /* 0x000fe400078e00ff */
[----:B------:R-:W-:Y:S02]  /*00a0*/  IMAD.MOV.U32 R30, RZ, RZ, -0x1 ;  /* 0xffffffffff1e7424 */ /* 0x000fe400078e00ff */
[----:B------:R-:W-:Y:S02]  /*00b0*/  IMAD.MOV.U32 R31, RZ, RZ, -0x1 ;  /* 0xffffffffff1f7424 */ /* 0x000fe400078e00ff */
        /* <DEDUP_REMOVED lines=10> */
[----:B------:R-:W-:Y:S01]  /*0160*/  IMAD.MOV.U32 R49, RZ, RZ, -0x1 ;  /* 0xffffffffff317424 */ /* 0x000fe200078e00ff */
[----:B------:R-:W3:Y:S01]  /*0170*/  S2UR UR6, SR_CgaCtaId ;  /* 0x00000000000679c3 */ /* 0x000ee20000008800 */
[----:B0-----:R-:W-:Y:S01]  /*0180*/  IMAD R9, R0, 0x13, RZ ;  /* 0x0000001300097824 */ /* 0x001fe200078e02ff */
[----:B------:R-:W0:Y:S03]  /*0190*/  LDCU UR10, c[0x0][0x3ac] ;  /* 0x00007580ff0a77ac */ /* 0x000e260008000800 */
[C---:B------:R-:W-:Y:S01]  /*01a0*/  VIADD R4, R9.reuse, 0x1 ;  /* 0x0000000109047836 */ /* 0x040fe20000000000 */
[C---:B-1----:R-:W-:Y:S01]  /*01b0*/  ISETP.GE.AND P6, PT, R9.reuse, UR4, PT ;  /* 0x0000000409007c0c */ /* 0x042fe2000bfc6270 */
[----:B------:R-:W-:-:S02]  /*01c0*/  VIADD R5, R9, 0x2 ;  /* 0x0000000209057836 */ /* 0x000fc40000000000 */
[C---:B------:R-:W-:Y:S01]  /*01d0*/  VIADD R7, R9.reuse, 0x6 ;  /* 0x0000000609077836 */ /* 0x040fe20000000000 */
[----:B------:R-:W-:Y:S01]  /*01e0*/  ISETP.GE.AND P5, PT, R4, UR4, PT ;  /* 0x0000000404007c0c */ /* 0x000fe2000bfa6270 */
[----:B------:R-:W-:Y:S01]  /*01f0*/  VIADD R4, R9, 0x4 ;  /* 0x0000000409047836 */ /* 0x000fe20000000000 */
[----:B------:R-:W-:Y:S01]  /*0200*/  ISETP.GE.AND P4, PT, R5, UR4, PT ;  /* 0x0000000405007c0c */ /* 0x000fe2000bf86270 */
[----:B------:R-:W-:Y:S01]  /*0210*/  VIADD R5, R9, 0x5 ;  /* 0x0000000509057836 */ /* 0x000fe20000000000 */
[----:B------:R-:W-:Y:S01]  /*0220*/  ISETP.GE.AND P0, PT, R7, UR4, PT ;  /* 0x0000000407007c0c */ /* 0x000fe2000bf06270 */
[C---:B------:R-:W-:Y:S01]  /*0230*/  VIADD R51, R9.reuse, 0x7 ;  /* 0x0000000709337836 */ /* 0x040fe20000000000 */
[----:B------:R-:W-:Y:S01]  /*0240*/  ISETP.GE.AND P2, PT, R4, UR4, PT ;  /* 0x0000000404007c0c */ /* 0x000fe2000bf46270 */
[----:B------:R-:W-:Y:S01]  /*0250*/  VIADD R52, R9, 0x8 ;  /* 0x0000000809347836 */ /* 0x000fe20000000000 */
[----:B------:R-:W-:Y:S01]  /*0260*/  ISETP.GE.AND P1, PT, R5, UR4, PT ;  /* 0x0000000405007c0c */ /* 0x000fe2000bf26270 */
[C---:B------:R-:W-:Y:S01]  /*0270*/  VIADD R53, R9.reuse, 0x9 ;  /* 0x0000000909357836 */ /* 0x040fe20000000000 */
[----:B------:R-:W1:Y:S01]  /*0280*/  LDC.64 R4, c[0x0][0x380] ;  /* 0x0000e000ff047b82 */ /* 0x000e620000000a00 */
[----:B------:R-:W-:Y:S01]  /*0290*/  P2R R50, PR, RZ, 0x1 ;  /* 0x00000001ff327803 */ /* 0x000fe20000000000 */
[C---:B------:R-:W-:Y:S01]  /*02a0*/  VIADD R54, R9.reuse, 0xa ;  /* 0x0000000a09367836 */ /* 0x040fe20000000000 */
[----:B------:R-:W-:Y:S01]  /*02b0*/  P2R R45, PR, RZ, 0x4 ;  /* 0x00000004ff2d7803 */ /* 0x000fe20000000000 */
[C---:B------:R-:W-:Y:S01]  /*02c0*/  VIADD R6, R9.reuse, 0x3 ;  /* 0x0000000309067836 */ /* 0x040fe20000000000 */
[----:B------:R-:W-:Y:S01]  /*02d0*/  P2R R47, PR, RZ, 0x2 ;  /* 0x00000002ff2f7803 */ /* 0x000fe20000000000 */
[C---:B------:R-:W-:Y:S01]  /*02e0*/  VIADD R55, R9.reuse, 0xb ;  /* 0x0000000b09377836 */ /* 0x040fe20000000000 */
[----:B------:R-:W-:Y:S01]  /*02f0*/  P2R R8, PR, RZ, 0x20 ;  /* 0x00000020ff087803 */ /* 0x000fe20000000000 */
[C---:B------:R-:W-:Y:S01]  /*0300*/  VIADD R56, R9.reuse, 0xc ;  /* 0x0000000c09387836 */ /* 0x040fe20000000000 */
[----:B------:R-:W-:Y:S01]  /*0310*/  ISETP.GE.AND P3, PT, R6, UR4, PT ;  /* 0x0000000406007c0c */ /* 0x000fe2000bf66270 */
[C---:B------:R-:W-:Y:S01]  /*0320*/  VIADD R57, R9.reuse, 0xd ;  /* 0x0000000d09397836 */ /* 0x040fe20000000000 */
[----:B------:R-:W-:Y:S01]  /*0330*/  P2R R10, PR, RZ, 0x10 ;  /* 0x00000010ff0a7803 */ /* 0x000fe20000000000 */
[C---:B------:R-:W-:Y:S01]  /*0340*/  VIADD R58, R9.reuse, 0xe ;  /* 0x0000000e093a7836 */ /* 0x040fe20000000000 */
[----:B------:R-:W-:Y:S01]  /*0350*/  P2R R11, PR, RZ, 0x8 ;  /* 0x00000008ff0b7803 */ /* 0x000fe20000000000 */
[C---:B------:R-:W-:Y:S01]  /*0360*/  VIADD R59, R9.reuse, 0xf ;  /* 0x0000000f093b7836 */ /* 0x040fe20000000000 */
[----:B------:R-:W4:Y:S01]  /*0370*/  LDC.64 R6, c[0x0][0x390] ;  /* 0x0000e400ff067b82 */ /* 0x000f220000000a00 */
[----:B------:R-:W-:-:S02]  /*0380*/  VIADD R60, R9, 0x10 ;  /* 0x00000010093c7836 */ /* 0x000fc40000000000 */
[C---:B------:R-:W-:Y:S02]  /*0390*/  VIADD R61, R9.reuse, 0x11 ;  /* 0x00000011093d7836 */ /* 0x040fe40000000000 */
[C---:B------:R-:W-:Y:S02]  /*03a0*/  VIADD R62, R9.reuse, 0x12 ;  /* 0x00000012093e7836 */ /* 0x040fe40000000000 */
[----:B-1----:R-:W-:-:S05]  /*03b0*/  IMAD.WIDE.U32 R4, R9, 0x4, R4 ;  /* 0x0000000409047825 */ /* 0x002fca00078e0004 */
[----:B--2---:R-:W2:Y:S01]  /*03c0*/  @!P0 LDG.E R35, desc[UR8][R4.64+0x18] ;  /* 0x0000180804238981 */ /* 0x004ea2000c1e1900 */
[----:B------:R-:W-:-:S03]  /*03d0*/  ISETP.GE.AND P0, PT, R51, UR4, PT ;  /* 0x0000000433007c0c */ /* 0x000fc6000bf06270 */
[----:B------:R-:W3:Y:S01]  /*03e0*/  @!P6 LDG.E R29, desc[UR8][R4.64] ;  /* 0x00000008041de981 */ /* 0x000ee2000c1e1900 */
[----:B------:R-:W-:-:S03]  /*03f0*/  P2R R51, PR, RZ, 0x1 ;  /* 0x00000001ff337803 */ /* 0x000fc60000000000 */
[----:B------:R-:W2:Y:S01]  /*0400*/  @!P5 LDG.E R30, desc[UR8][R4.64+0x4] ;  /* 0x00000408041ed981 */ /* 0x000ea2000c1e1900 */
[----:B----4-:R-:W-:-:S03]  /*0410*/  IMAD.WIDE.U32 R6, R9, 0x4, R6 ;  /* 0x0000000409067825 */ /* 0x010fc600078e0006 */
[----:B------:R-:W4:Y:S04]  /*0420*/  @!P4 LDG.E R31, desc[UR8][R4.64+0x8] ;  /* 0x00000808041fc981 */ /* 0x000f28000c1e1900 */
[----:B------:R-:W4:Y:S01]  /*0430*/  @!P0 LDG.E R36, desc[UR8][R4.64+0x1c] ;  /* 0x00001c0804248981 */ /* 0x000f22000c1e1900 */
[----:B------:R-:W-:-:S03]  /*0440*/  ISETP.GE.AND P0, PT, R52, UR4, PT ;  /* 0x0000000434007c0c */ /* 0x000fc6000bf06270 */
[----:B------:R-:W4:Y:S01]  /*0450*/  @!P3 LDG.E R32, desc[UR8][R4.64+0xc] ;  /* 0x00000c080420b981 */ /* 0x000f22000c1e1900 */
[----:B------:R-:W-:-:S03]  /*0460*/  P2R R52, PR, RZ, 0x1 ;  /* 0x00000001ff347803 */ /* 0x000fc60000000000 */
[----:B------:R-:W4:Y:S04]  /*0470*/  @!P2 LDG.E R33, desc[UR8][R4.64+0x10] ;  /* 0x000010080421a981 */ /* 0x000f28000c1e1900 */
[----:B------:R-:W4:Y:S04]  /*0480*/  @!P1 LDG.E R34, desc[UR8][R4.64+0x14] ;  /* 0x0000140804229981 */ /* 0x000f28000c1e1900 */
[----:B------:R-:W4:Y:S01]  /*0490*/  @!P0 LDG.E R37, desc[UR8][R4.64+0x20] ;  /* 0x0000200804258981 */ /* 0x000f22000c1e1900 */
[----:B------:R-:W-:-:S04]  /*04a0*/  ISETP.GE.AND P0, PT, R53, UR4, PT ;  /* 0x0000000435007c0c */ /* 0x000fc8000bf06270 */
[----:B------:R-:W-:-:S09]  /*04b0*/  P2R R53, PR, RZ, 0x1 ;  /* 0x00000001ff357803 */ /* 0x000fd20000000000 */
[----:B------:R-:W4:Y:S01]  /*04c0*/  @!P0 LDG.E R38, desc[UR8][R4.64+0x24] ;  /* 0x0000240804268981 */ /* 0x000f22000c1e1900 */
[----:B------:R-:W-:-:S04]  /*04d0*/  ISETP.GE.AND P0, PT, R54, UR4, PT ;  /* 0x0000000436007c0c */ /* 0x000fc8000bf06270 */
[----:B------:R-:W-:-:S09]  /*04e0*/  P2R R54, PR, RZ, 0x1 ;  /* 0x00000001ff367803 */ /* 0x000fd20000000000 */
[----:B------:R-:W4:Y:S01]  /*04f0*/  @!P0 LDG.E R39, desc[UR8][R4.64+0x28] ;  /* 0x0000280804278981 */ /* 0x000f22000c1e1900 */
[----:B------:R-:W-:Y:S02]  /*0500*/  ISETP.GE.AND P0, PT, R55, UR4, PT ;  /* 0x0000000437007c0c */ /* 0x000fe4000bf06270 */
[----:B------:R-:W-:Y:S02]  /*0510*/  ISETP.GE.AND P1, PT, R57, UR4, PT ;  /* 0x0000000439007c0c */ /* 0x000fe4000bf26270 */
[----:B------:R-:W-:Y:S02]  /*0520*/  P2R R55, PR, RZ, 0x1 ;  /* 0x00000001ff377803 */ /* 0x000fe40000000000 */
[----:B------:R-:W-:Y:S02]  /*0530*/  ISETP.GE.AND P2, PT, R58, UR4, PT ;  /* 0x000000043a007c0c */ /* 0x000fe4000bf46270 */
[----:B------:R-:W-:-:S05]  /*0540*/  ISETP.GE.AND P3, PT, R59, UR4, PT ;  /* 0x000000043b007c0c */ /* 0x000fca000bf66270 */
[----:B------:R-:W4:Y:S01]  /*0550*/  @!P0 LDG.E R40, desc[UR8][R4.64+0x2c] ;  /* 0x00002c0804288981 */ /* 0x000f22000c1e1900 */
[----:B------:R-:W-:Y:S02]  /*0560*/  ISETP.GE.AND P0, PT, R56, UR4, PT ;  /* 0x0000000438007c0c */ /* 0x000fe4000bf06270 */
[----:B------:R-:W-:Y:S01]  /*0570*/  ISETP.GE.AND P4, PT, R60, UR4, PT ;  /* 0x000000043c007c0c */ /* 0x000fe2000bf86270 */
[----:B------:R-:W4:Y:S01]  /*0580*/  @!P1 LDG.E R42, desc[UR8][R4.64+0x34] ;  /* 0x00003408042a9981 */ /* 0x000f22000c1e1900 */
[----:B------:R-:W-:Y:S02]  /*0590*/  ISETP.GE.AND P5, PT, R61, UR4, PT ;  /* 0x000000043d007c0c */ /* 0x000fe4000bfa6270 */
[----:B------:R-:W-:Y:S01]  /*05a0*/  ISETP.GE.AND P6, PT, R62, UR4, PT ;  /* 0x000000043e007c0c */ /* 0x000fe2000bfc6270 */
[----:B------:R-:W4:Y:S04]  /*05b0*/  @!P2 LDG.E R43, desc[UR8][R4.64+0x38] ;  /* 0x00003808042ba981 */ /* 0x000f28000c1e1900 */
[----:B------:R-:W4:Y:S04]  /*05c0*/  @!P3 LDG.E R44, desc[UR8][R4.64+0x3c] ;  /* 0x00003c08042cb981 */ /* 0x000f28000c1e1900 */
[----:B------:R-:W4:Y:S04]  /*05d0*/  @!P0 LDG.E R41, desc[UR8][R4.64+0x30] ;  /* 0x0000300804298981 */ /* 0x000f28000c1e1900 */
[----:B------:R-:W4:Y:S04]  /*05e0*/  @!P4 LDG.E R46, desc[UR8][R4.64+0x40] ;  /* 0x00004008042ec981 */ /* 0x000f28000c1e1900 */
[----:B------:R-:W4:Y:S04]  /*05f0*/  @!P5 LDG.E R48, desc[UR8][R4.64+0x44] ;  /* 0x000044080430d981 */ /* 0x000f28000c1e1900 */
[----:B------:R1:W4:Y:S01]  /*0600*/  @!P6 LDG.E R49, desc[UR8][R4.64+0x48] ;  /* 0x000048080431e981 */ /* 0x000322000c1e1900 */
[----:B------:R-:W-:Y:S01]  /*0610*/  P2R R56, PR, RZ, 0x1 ;  /* 0x00000001ff387803 */ /* 0x000fe20000000000 */
[----:B------:R-:W-:Y:S01]  /*0620*/  BAR.SYNC.DEFER_BLOCKING 0x0 ;  /* 0x0000000000007b1d */ /* 0x000fe20000010000 */
[----:B------:R-:W-:-:S04]  /*0630*/  ISETP.NE.AND P0, PT, R55, RZ, PT ;  /* 0x000000ff3700720c */ /* 0x000fc80003f05270 */
[----:B------:R-:W-:Y:S02]  /*0640*/  P2R R55, PR, RZ, 0x1 ;  /* 0x00000001ff377803 */ /* 0x000fe40000000000 */
[----:B------:R-:W-:-:S04]  /*0650*/  ISETP.NE.AND P0, PT, R54, RZ, PT ;  /* 0x000000ff3600720c */ /* 0x000fc80003f05270 */
[----:B------:R-:W-:Y:S02]  /*0660*/  P2R R54, PR, RZ, 0x1 ;  /* 0x00000001ff367803 */ /* 0x000fe40000000000 */
[----:B------:R-:W-:-:S04]  /*0670*/  ISETP.NE.AND P0, PT, R53, RZ, PT ;  /* 0x000000ff3500720c */ /* 0x000fc80003f05270 */
[----:B------:R-:W-:Y:S02]  /*0680*/  P2R R53, PR, RZ, 0x1 ;  /* 0x00000001ff357803 */ /* 0x000fe40000000000 */
[----:B------:R-:W-:-:S04]  /*0690*/  ISETP.NE.AND P0, PT, R52, RZ, PT ;  /* 0x000000ff3400720c */ /* 0x000fc80003f05270 */
[----:B------:R-:W-:Y:S01]  /*06a0*/  P2R R52, PR, RZ, 0x1 ;  /* 0x00000001ff347803 */ /* 0x000fe20000000000 */
[----:B------:R-:W5:Y:S01]  /*06b0*/  @!P1 LDG.E R23, desc[UR8][R6.64+0x34] ;  /* 0x0000340806179981 */ /* 0x000f62000c1e1900 */
[----:B------:R-:W-:-:S03]  /*06c0*/  ISETP.NE.AND P0, PT, R51, RZ, PT ;  /* 0x000000ff3300720c */ /* 0x000fc60003f05270 */
[----:B------:R-:W5:Y:S01]  /*06d0*/  @!P2 LDG.E R24, desc[UR8][R6.64+0x38] ;  /* 0x000038080618a981 */ /* 0x000f62000c1e1900 */
[----:B------:R-:W-:Y:S02]  /*06e0*/  P2R R51, PR, RZ, 0x1 ;  /* 0x00000001ff337803 */ /* 0x000fe40000000000 */
[----:B------:R-:W-:Y:S01]  /*06f0*/  ISETP.NE.AND P0, PT, R50, RZ, PT ;  /* 0x000000ff3200720c */ /* 0x000fe20003f05270 */
[----:B------:R-:W5:Y:S03]  /*0700*/  @!P3 LDG.E R25, desc[UR8][R6.64+0x3c] ;  /* 0x00003c080619b981 */ /* 0x000f66000c1e1900 */
[----:B------:R-:W-:Y:S01]  /*0710*/  P2R R50, PR, RZ, 0x1 ;  /* 0x00000001ff327803 */ /* 0x000fe20000000000 */
[----:B------:R-:W5:Y:S01]  /*0720*/  @!P4 LDG.E R26, desc[UR8][R6.64+0x40] ;  /* 0x00004008061ac981 */ /* 0x000f62000c1e1900 */
[----:B------:R-:W-:-:S03]  /*0730*/  ISETP.NE.AND P0, PT, R47, RZ, PT ;  /* 0x000000ff2f00720c */ /* 0x000fc60003f05270 */
[----:B------:R-:W5:Y:S01]  /*0740*/  @!P5 LDG.E R27, desc[UR8][R6.64+0x44] ;  /* 0x00004408061bd981 */ /* 0x000f62000c1e1900 */
[----:B------:R-:W-:Y:S02]  /*0750*/  P2R R47, PR, RZ, 0x1 ;  /* 0x00000001ff2f7803 */ /* 0x000fe40000000000 */
[----:B------:R-:W-:Y:S01]  /*0760*/  ISETP.NE.AND P0, PT, R45, RZ, PT ;  /* 0x000000ff2d00720c */ /* 0x000fe20003f05270 */
[----:B------:R-:W5:Y:S03]  /*0770*/  @!P6 LDG.E R28, desc[UR8][R6.64+0x48] ;  /* 0x00004808061ce981 */ /* 0x000f66000c1e1900 */
[----:B------:R-:W-:Y:S02]  /*0780*/  P2R R45, PR, RZ, 0x1 ;  /* 0x00000001ff2d7803 */ /* 0x000fe40000000000 */
[----:B------:R-:W-:-:S04]  /*0790*/  ISETP.NE.AND P0, PT, R11, RZ, PT ;  /* 0x000000ff0b00720c */ /* 0x000fc80003f05270 */
[----:B------:R-:W-:Y:S02]  /*07a0*/  P2R R11, PR, RZ, 0x1 ;  /* 0x00000001ff0b7803 */ /* 0x000fe40000000000 */
[----:B------:R-:W-:-:S04]  /*07b0*/  ISETP.NE.AND P0, PT, R10, RZ, PT ;  /* 0x000000ff0a00720c */ /* 0x000fc80003f05270 */
[----:B------:R-:W-:Y:S02]  /*07c0*/  P2R R10, PR, RZ, 0x1 ;  /* 0x00000001ff0a7803 */ /* 0x000fe40000000000 */
[----:B------:R-:W-:-:S04]  /*07d0*/  ISETP.NE.AND P0, PT, R8, RZ, PT ;  /* 0x000000ff0800720c */ /* 0x000fc80003f05270 */
[----:B------:R-:W-:Y:S02]  /*07e0*/  P2R R8, PR, RZ, 0x1 ;  /* 0x00000001ff087803 */ /* 0x000fe40000000000 */
[----:B------:R-:W-:Y:S01]  /*07f0*/  ISETP.GE.AND P0, PT, R9, UR4, PT ;  /* 0x0000000409007c0c */ /* 0x000fe2000bf06270 */
[----:B------:R-:W0:-:S12]  /*0800*/  LDCU.64 UR4, c[0x0][0x3a8] ;  /* 0x00007500ff0477ac */ /* 0x000e180008000a00 */
[----:B------:R-:W5:Y:S01]  /*0810*/  @!P0 LDG.E R2, desc[UR8][R6.64] ;  /* 0x0000000806028981 */ /* 0x000f62000c1e1900 */
[----:B------:R-:W-:-:S13]  /*0820*/  ISETP.NE.AND P0, PT, R8, RZ, PT ;  /* 0x000000ff0800720c */ /* 0x000fda0003f05270 */
        /* <DEDUP_REMOVED lines=21> */
[----:B------:R-:W-:Y:S01]  /*0980*/  ISETP.NE.AND P0, PT, R56, RZ, PT ;  /* 0x000000ff3800720c */ /* 0x000fe20003f05270 */
[----:B------:R-:W-:Y:S01]  /*0990*/  IMAD.MOV.U32 R8, RZ, RZ, -0x1 ;  /* 0xffffffffff087424 */ /* 0x000fe200078e00ff */
[----:B--2---:R-:W-:-:S04]  /*09a0*/  ISETP.GT.AND P1, PT, R30, -0x1, PT ;  /* 0xffffffff1e00780c */ /* 0x004fc80003f24270 */
[----:B-1----:R-:W-:-:S07]  /*09b0*/  SEL R5, R8, 0x80000000, !P1 ;  /* 0x8000000008057807 */ /* 0x002fce0004800000 */
[----:B------:R1:W5:Y:S01]  /*09c0*/  @!P0 LDG.E R22, desc[UR8][R6.64+0x30] ;  /* 0x0000300806168981 */ /* 0x000362000c1e1900 */
[----:B---3--:R-:W-:Y:S02]  /*09d0*/  ISETP.GT.AND P0, PT, R29, -0x1, PT ;  /* 0xffffffff1d00780c */ /* 0x008fe40003f04270 */
[----:B----4-:R-:W-:Y:S02]  /*09e0*/  ISETP.GT.AND P1, PT, R32, -0x1, PT ;  /* 0xffffffff2000780c */ /* 0x010fe40003f24270 */
[----:B------:R-:W-:Y:S02]  /*09f0*/  SEL R4, R8, 0x80000000, !P0 ;  /* 0x8000000008047807 */ /* 0x000fe40004000000 */
[----:B------:R-:W-:Y:S02]  /*0a00*/  ISETP.GT.AND P0, PT, R31, -0x1, PT ;  /* 0xffffffff1f00780c */ /* 0x000fe40003f04270 */
[----:B------:R-:W-:Y:S02]  /*0a10*/  LOP3.LUT R29, R4, R29, RZ, 0x3c, !PT ;  /* 0x0000001d041d7212 */ /* 0x000fe400078e3cff */
[----:B------:R-:W-:-:S02]  /*0a20*/  LOP3.LUT R30, R5, R30, RZ, 0x3c, !PT ;  /* 0x0000001e051e7212 */ /* 0x000fc400078e3cff */
[C---:B------:R-:W-:Y:S02]  /*0a30*/  SEL R4, R8.reuse, 0x80000000, !P0 ;  /* 0x8000000008047807 */ /* 0x040fe40004000000 */
[----:B------:R-:W-:Y:S02]  /*0a40*/  SEL R5, R8, 0x80000000, !P1 ;  /* 0x8000000008057807 */ /* 0x000fe40004800000 */
[----:B------:R-:W-:Y:S02]  /*0a50*/  ISETP.GT.AND P2, PT, R33, -0x1, PT ;  /* 0xffffffff2100780c */ /* 0x000fe40003f44270 */
[----:B------:R-:W-:Y:S02]  /*0a60*/  ISETP.GT.AND P3, PT, R34, -0x1, PT ;  /* 0xffffffff2200780c */ /* 0x000fe40003f64270 */
[----:B------:R-:W-:Y:S02]  /*0a70*/  ISETP.GT.AND P0, PT, R35, -0x1, PT ;  /* 0xffffffff2300780c */ /* 0x000fe40003f04270 */
[----:B------:R-:W-:-:S02]  /*0a80*/  ISETP.GT.AND P1, PT, R36, -0x1, PT ;  /* 0xffffffff2400780c */ /* 0x000fc40003f24270 */
[----:B------:R-:W-:Y:S02]  /*0a90*/  LOP3.LUT R31, R4, R31, RZ, 0x3c, !PT ;  /* 0x0000001f041f7212 */ /* 0x000fe400078e3cff */
[----:B------:R-:W-:Y:S01]  /*0aa0*/  LOP3.LUT R32, R5, R32, RZ, 0x3c, !PT ;  /* 0x0000002005207212 */ /* 0x000fe200078e3cff */
[----:B0-----:R-:W-:Y:S01]  /*0ab0*/  UIADD3 UR7, UPT, UPT, UR4, 0x6, URZ ;  /* 0x0000000604077890 */ /* 0x001fe2000fffe0ff */
[C---:B-1----:R-:W-:Y:S01]  /*0ac0*/  SEL R6, R8.reuse, 0x80000000, !P2 ;  /* 0x8000000008067807 */ /* 0x042fe20005000000 */
[----:B------:R-:W-:Y:S01]  /*0ad0*/  UIADD3 UR5, UPT, UPT, -UR4, UR5, URZ ;  /* 0x0000000504057290 */ /* 0x000fe2000fffe1ff */
[C---:B------:R-:W-:Y:S02]  /*0ae0*/  SEL R7, R8.reuse, 0x80000000, !P3 ;  /* 0x8000000008077807 */ /* 0x040fe40005800000 */
[C---:B------:R-:W-:Y:S02]  /*0af0*/  SEL R4, R8.reuse, 0x80000000, !P0 ;  /* 0x8000000008047807 */ /* 0x040fe40004000000 */
[----:B------:R-:W-:Y:S01]  /*0b00*/  SEL R5, R8, 0x80000000, !P1 ;  /* 0x8000000008057807 */ /* 0x000fe20004800000 */
[----:B------:R-:W-:Y:S01]  /*0b10*/  UMOV UR4, 0x400 ;  /* 0x0000040000047882 */ /* 0x000fe20000000000 */
[----:B------:R-:W-:-:S02]  /*0b20*/  ISETP.GT.AND P2, PT, R37, -0x1, PT ;  /* 0xffffffff2500780c */ /* 0x000fc40003f44270 */
[----:B------:R-:W-:Y:S02]  /*0b30*/  ISETP.GT.AND P3, PT, R38, -0x1, PT ;  /* 0xffffffff2600780c */ /* 0x000fe40003f64270 */
[----:B------:R-:W-:Y:S01]  /*0b40*/  ISETP.GT.AND P0, PT, R39, -0x1, PT ;  /* 0xffffffff2700780c */ /* 0x000fe20003f04270 */
[----:B------:R-:W-:Y:S01]  /*0b50*/  BAR.SYNC.DEFER_BLOCKING 0x0 ;  /* 0x0000000000007b1d */ /* 0x000fe20000010000 */
[----:B------:R-:W-:Y:S01]  /*0b60*/  ISETP.GT.AND P1, PT, R40, -0x1, PT ;  /* 0xffffffff2800780c */ /* 0x000fe20003f24270 */
[----:B------:R-:W-:Y:S01]  /*0b70*/  ULEA UR4, UR6, UR4, 0x18 ;  /* 0x0000000406047291 */ /* 0x000fe2000f8ec0ff */
[----:B------:R-:W-:Y:S02]  /*0b80*/  LOP3.LUT R33, R6, R33, RZ, 0x3c, !PT ;  /* 0x0000002106217212 */ /* 0x000fe400078e3cff */
[----:B------:R-:W-:Y:S02]  /*0b90*/  LOP3.LUT R34, R7, R34, RZ, 0x3c, !PT ;  /* 0x0000002207227212 */ /* 0x000fe400078e3cff */
[----:B------:R-:W-:-:S02]  /*0ba0*/  LOP3.LUT R35, R4, R35, RZ, 0x3c, !PT ;  /* 0x0000002304237212 */ /* 0x000fc400078e3cff */
[----:B------:R-:W-:Y:S02]  /*0bb0*/  LOP3.LUT R36, R5, R36, RZ, 0x3c, !PT ;  /* 0x0000002405247212 */ /* 0x000fe400078e3cff */
[C---:B------:R-:W-:Y:S02]  /*0bc0*/  SEL R6, R8.reuse, 0x80000000, !P2 ;  /* 0x8000000008067807 */ /* 0x040fe40005000000 */
[C---:B------:R-:W-:Y:S02]  /*0bd0*/  SEL R7, R8.reuse, 0x80000000, !P3 ;  /* 0x8000000008077807 */ /* 0x040fe40005800000 */
[C---:B------:R-:W-:Y:S02]  /*0be0*/  SEL R4, R8.reuse, 0x80000000, !P0 ;  /* 0x8000000008047807 */ /* 0x040fe40004000000 */
[----:B------:R-:W-:Y:S02]  /*0bf0*/  SEL R5, R8, 0x80000000, !P1 ;  /* 0x8000000008057807 */ /* 0x000fe40004800000 */
[----:B------:R-:W-:-:S02]  /*0c00*/  ISETP.GT.AND P2, PT, R41, -0x1, PT ;  /* 0xffffffff2900780c */ /* 0x000fc40003f44270 */
[----:B------:R-:W-:Y:S02]  /*0c10*/  ISETP.GT.AND P3, PT, R42, -0x1, PT ;  /* 0xffffffff2a00780c */ /* 0x000fe40003f64270 */
[----:B------:R-:W-:Y:S02]  /*0c20*/  ISETP.GT.AND P0, PT, R43, -0x1, PT ;  /* 0xffffffff2b00780c */ /* 0x000fe40003f04270 */
[----:B------:R-:W-:Y:S02]  /*0c30*/  ISETP.GT.AND P1, PT, R44, -0x1, PT ;  /* 0xffffffff2c00780c */ /* 0x000fe40003f24270 */
        /* <DEDUP_REMOVED lines=8> */
[----:B------:R-:W-:-:S02]  /*0cc0*/  LEA R45, R0, UR4, 0x2 ;  /* 0x00000004002d7c11 */ /* 0x000fc4000f8e10ff */
[----:B------:R-:W-:Y:S02]  /*0cd0*/  ISETP.GT.AND P0, PT, R46, -0x1, PT ;  /* 0xffffffff2e00780c */ /* 0x000fe40003f04270 */
[----:B------:R-:W-:Y:S02]  /*0ce0*/  ISETP.GT.AND P1, PT, R48, -0x1, PT ;  /* 0xffffffff3000780c */ /* 0x000fe40003f24270 */
[----:B------:R-:W-:Y:S01]  /*0cf0*/  ISETP.GT.AND P2, PT, R49, -0x1, PT ;  /* 0xffffffff3100780c */ /* 0x000fe20003f44270 */
[----:B------:R-:W-:Y:S01]  /*0d00*/  IMAD R47, R0, 0x80, R45 ;  /* 0x00000080002f7824 */ /* 0x000fe200078e022d */
[----:B------:R-:W-:Y:S02]  /*0d10*/  LOP3.LUT R42, R7, R42, RZ, 0x3c, !PT ;  /* 0x0000002a072a7212 */ /* 0x000fe400078e3cff */
[----:B------:R-:W-:Y:S02]  /*0d20*/  LOP3.LUT R43, R4, R43, RZ, 0x3c, !PT ;  /* 0x0000002b042b7212 */ /* 0x000fe400078e3cff */
[----:B------:R-:W-:-:S02]  /*0d30*/  LOP3.LUT R44, R5, R44, RZ, 0x3c, !PT ;  /* 0x0000002c052c7212 */ /* 0x000fc400078e3cff */
[----:B------:R-:W-:Y:S02]  /*0d40*/  SHF.R.U32.HI R123, RZ, 0x5, R0 ;  /* 0x00000005ff7b7819 */ /* 0x000fe40000011600 */
[C---:B------:R-:W-:Y:S02]  /*0d50*/  SEL R5, R8.reuse, 0x80000000, !P0 ;  /* 0x8000000008057807 */ /* 0x040fe40004000000 */
[C---:B------:R-:W-:Y:S02]  /*0d60*/  SEL R7, R8.reuse, 0x80000000, !P1 ;  /* 0x8000000008077807 */ /* 0x040fe40004800000 */
[----:B------:R-:W-:Y:S01]  /*0d70*/  SEL R4, R8, 0x80000000, !P2 ;  /* 0x8000000008047807 */ /* 0x000fe20005000000 */
[----:B------:R-:W-:Y:S01]  /*0d80*/  IMAD R51, R0, -0x38, R47 ;  /* 0xffffffc800337824 */ /* 0x000fe200078e022f */
[----:B------:R-:W-:Y:S02]  /*0d90*/  LOP3.LUT R41, R6, R41, RZ, 0x3c, !PT ;  /* 0x0000002906297212 */ /* 0x000fe400078e3cff */
[----:B------:R-:W-:-:S02]  /*0da0*/  LOP3.LUT R46, R5, R46, RZ, 0x3c, !PT ;  /* 0x0000002e052e7212 */ /* 0x000fc400078e3cff */
[----:B------:R-:W-:Y:S02]  /*0db0*/  LOP3.LUT R48, R7, R48, RZ, 0x3c, !PT ;  /* 0x0000003007307212 */ /* 0x000fe400078e3cff */
[----:B------:R-:W-:Y:S02]  /*0dc0*/  LOP3.LUT R49, R4, R49, RZ, 0x3c, !PT ;  /* 0x0000003104317212 */ /* 0x000fe400078e3cff */
[----:B------:R-:W-:-:S07]  /*0dd0*/  LEA R50, R123, UR4, 0x2 ;  /* 0x000000047b327c11 */ /* 0x000fce000f8e10ff */
.L_x_222:
[----:B------:R-:W-:Y:S01]  /*0de0*/  UISETP.LT.AND UP0, UPT, UR5, 0x6, UPT ;  /* 0x000000060500788c */ /* 0x000fe2000bf01270 */
[C---:B------:R-:W-:Y:S01]  /*0df0*/  ISETP.NE.AND P0, PT, R29.reuse, 0x7fffffff, PT ;  /* 0x7fffffff1d00780c */ /* 0x040fe20003f05270 */
[----:B------:R-:W-:Y:S01]  /*0e00*/  UIADD3 UR6, UPT, UPT, UR7, -0x6, URZ ;  /* 0xfffffffa07067890 */ /* 0x000fe2000fffe0ff */
[----:B------:R-:W-:Y:S01]  /*0e10*/  STS [R45], RZ ;  /* 0x000000ff2d007388 */ /* 0x000fe20000000800 */
[----:B------:R-:W-:Y:S01]  /*0e20*/  USEL UR4, UR5, 0x6, UP0 ;  /* 0x0000000605047887 */ /* 0x000fe20008000000 */
[----:B0-----:R-:W-:Y:S01]  /*0e30*/  SEL R4, R29, 0x80000000, P0 ;  /* 0x800000001d047807 */ /* 0x001fe20000000000 */
[----:B------:R-:W-:Y:S01]  /*0e40*/  UISETP.GE.AND UP0, UPT, UR7, UR10, UPT ;  /* 0x0000000a0700728c */ /* 0x000fe2000bf06270 */
[----:B------:R-:W-:Y:S01]  /*0e50*/  STS [R45+0x400], RZ ;  /* 0x000400ff2d007388 */ /* 0x000fe20000000800 */
[----:B------:R-:W-:Y:S01]  /*0e60*/  UBMSK UR4, URZ, UR4 ;  /* 0x00000004ff04729b */ /* 0x000fe20008000000 */
[----:B------:R-:W-:Y:S02]  /*0e70*/  SHF.R.U32.HI R4, RZ, UR6, R4 ;  /* 0x00000006ff047c19 */ /* 0x000fe40008011604 */
[----:B------:R-:W-:Y:S01]  /*0e80*/  STS [R45+0x800], RZ ;  /* 0x000800ff2d007388 */ /* 0x000fe20000000800 */
[----:B------:R-:W-:-:S02]  /*0e90*/  ISETP.NE.AND P0, PT, R30, 0x7fffffff, PT ;  /* 0x7fffffff1e00780c */ /* 0x000fc40003f05270 */
[----:B------:R-:W-:Y:S01]  /*0ea0*/  LOP3.LUT R4, R4, UR4, RZ, 0xc0, !PT ;  /* 0x0000000404047c12 */ /* 0x000fe2000f8ec0ff */
[----:B------:R-:W-:Y:S01]  /*0eb0*/  STS [R45+0xc00], RZ ;  /* 0x000c00ff2d007388 */ /* 0x000fe20000000800 */
[C---:B------:R-:W-:Y:S02]  /*0ec0*/  ISETP.NE.AND P2, PT, R123.reuse, 0x6, PT ;  /* 0x000000067b00780c */ /* 0x040fe40003f45270 */
[----:B------:R-:W-:Y:S01]  /*0ed0*/  ISETP.NE.AND P3, PT, R123, 0x7, PT ;  /* 0x000000077b00780c */ /* 0x000fe20003f65270 */
[----:B------:R-:W-:Y:S01]  /*0ee0*/  IMAD.SHL.U32 R5, R4, 0x400, RZ ;  /* 0x0000040004057824 */ /* 0x000fe200078e00ff */
[----:B------:R-:W-:Y:S01]  /*0ef0*/  SHF.R.U32.HI R4, RZ, 0x4, R4 ;  /* 0x00000004ff047819 */ /* 0x000fe20000011604 */
[----:B------:R-:W-:Y:S03]  /*0f00*/  STS [R45+0x1000], RZ ;  /* 0x001000ff2d007388 */ /* 0x000fe60000000800 */
[----:B------:R-:W-:Y:S01]  /*0f10*/  LOP3.LUT R54, R5, 0x7c00, RZ, 0xc, !PT ;  /* 0x00007c0005367812 */ /* 0x000fe200078e0cff */
[----:B------:R-:W-:Y:S01]  /*0f20*/  STS [R45+0x1400], RZ ;  /* 0x001400ff2d007388 */ /* 0x000fe20000000800 */
[----:B------:R-:W-:-:S03]  /*0f30*/  LOP3.LUT R4, R4, 0xffffffe, RZ, 0xc0, !PT ;  /* 0x0ffffffe04047812 */ /* 0x000fc600078ec0ff */
[----:B------:R-:W-:Y:S01]  /*0f40*/  STS [R45+0x1800], RZ ;  /* 0x001800ff2d007388 */ /* 0x000fe20000000800 */
[----:B------:R-:W-:Y:S02]  /*0f50*/  IADD3 R54, PT, PT, -R4, R45, R54 ;  /* 0x0000002d04367210 */ /* 0x000fe40007ffe136 */
[----:B------:R-:W-:Y:S01]  /*0f60*/  SEL R4, R30, 0x80000000, P0 ;  /* 0x800000001e047807 */ /* 0x000fe20000000000 */
[----:B------:R-:W-:Y:S01]  /*0f70*/  STS [R45+0x1c00], RZ ;  /* 0x001c00ff2d007388 */ /* 0x000fe20000000800 */
[----:B------:R-:W-:Y:S02]  /*0f80*/  ISETP.NE.AND P0, PT, R31, 0x7fffffff, PT ;  /* 0x7fffffff1f00780c */ /* 0x000fe40003f05270 */
[----:B------:R-:W-:Y:S01]  /*0f90*/  SHF.R.U32.HI R4, RZ, UR6, R4 ;  /* 0x00000006ff047c19 */ /* 0x000fe20008011604 */
[----:B------:R-:W-:Y:S03]  /*0fa0*/  STS [R45+0x2000], RZ ;  /* 0x002000ff2d007388 */ /* 0x000fe60000000800 */
[----:B------:R-:W-:Y:S01]  /*0fb0*/  LOP3.LUT R4, R4, UR4, RZ, 0xc0, !PT ;  /* 0x0000000404047c12 */ /* 0x000fe2000f8ec0ff */
[----:B------:R-:W-:Y:S03]  /*0fc0*/  STS [R45+0x2400], RZ ;  /* 0x002400ff2d007388 */ /* 0x000fe60000000800 */
[----:B------:R-:W-:Y:S01]  /*0fd0*/  SHF.R.U32.HI R6, RZ, 0x4, R4 ;  /* 0x00000004ff067819 */ /* 0x000fe20000011604 */
[----:B------:R-:W-:Y:S01]  /*0fe0*/  STS [R45+0x2800], RZ ;  /* 0x002800ff2d007388 */ /* 0x000fe20000000800 */
[----:B------:R-:W-:-:S02]  /*0ff0*/  IMAD.SHL.U32 R5, R4, 0x400, RZ ;  /* 0x0000040004057824 */ /* 0x000fc400078e00ff */
[----:B------:R-:W-:Y:S01]  /*1000*/  LOP3.LUT R6, R6, 0xffffffe, RZ, 0xc0, !PT ;  /* 0x0ffffffe06067812 */ /* 0x000fe200078ec0ff */
[----:B------:R-:W-:Y:S02]  /*1010*/  STS [R45+0x2c00], RZ ;  /* 0x002c00ff2d007388 */ /* 0x000fe40000000800 */
[----:B------:R-:W-:Y:S02]  /*1020*/  LOP3.LUT R4, R5, 0x7c00, RZ, 0xc, !PT ;  /* 0x00007c0005047812 */ /* 0x000fe400078e0cff */
[----:B------:R-:W-:Y:S02]  /*1030*/  STS [R45+0x3000], RZ ;  /* 0x003000ff2d007388 */ /* 0x000fe40000000800 */
[----:B------:R-:W-:Y:S02]  /*1040*/  IADD3 R55, PT, PT, -R6, R45, R4 ;  /* 0x0000002d06377210 */ /* 0x000fe40007ffe104 */
[----:B------:R-:W-:Y:S01]  /*1050*/  STS [R45+0x3400], RZ ;  /* 0x003400ff2d007388 */ /* 0x000fe20000000800 */
[----:B------:R-:W-:-:S02]  /*1060*/  SEL R4, R31, 0x80000000, P0 ;  /* 0x800000001f047807 */ /* 0x000fc40000000000 */
[----:B------:R-:W-:Y:S01]  /*1070*/  ISETP.NE.AND P0, PT, R32, 0x7fffffff, PT ;  /* 0x7fffffff2000780c */ /* 0x000fe20003f05270 */
[----:B------:R-:W-:Y:S01]  /*1080*/  STS [R45+0x3800], RZ ;  /* 0x003800ff2d007388 */ /* 0x000fe20000000800 */
[----:B------:R-:W-:-:S03]  /*1090*/  SHF.R.U32.HI R4, RZ, UR6, R4 ;  /* 0x00000006ff047c19 */ /* 0x000fc60008011604 */
[----:B------:R-:W-:Y:S01]  /*10a0*/  STS [R45+0x3c00], RZ ;  /* 0x003c00ff2d007388 */ /* 0x000fe20000000800 */
[----:B------:R-:W-:-:S03]  /*10b0*/  LOP3.LUT R4, R4, UR4, RZ, 0xc0, !PT ;  /* 0x0000000404047c12 */ /* 0x000fc6000f8ec0ff */
[----:B------:R-:W-:Y:S02]  /*10c0*/  STS [R45+0x4000], RZ ;  /* 0x004000ff2d007388 */ /* 0x000fe40000000800 */
[----:B------:R-:W-:Y:S01]  /*10d0*/  IMAD.SHL.U32 R6, R4, 0x400, RZ ;  /* 0x0000040004067824 */ /* 0x000fe200078e00ff */
[----:B------:R-:W-:Y:S01]  /*10e0*/  SHF.R.U32.HI R4, RZ, 0x4, R4 ;  /* 0x00000004ff047819 */ /* 0x000fe20000011604 */
[----:B------:R-:W-:Y:S03]  /*10f0*/  STS [R45+0x4400], RZ ;  /* 0x004400ff2d007388 */ /* 0x000fe60000000800 */
[----:B------:R-:W-:Y:S01]  /*1100*/  LOP3.LUT R6, R6, 0x7c00, RZ, 0xc, !PT ;  /* 0x00007c0006067812 */ /* 0x000fe200078e0cff */
[----:B------:R-:W-:Y:S01]  /*1110*/  STS [R45+0x4800], RZ ;  /* 0x004800ff2d007388 */ /* 0x000fe20000000800 */
[----:B------:R-:W-:-:S03]  /*1120*/  LOP3.LUT R57, R4, 0xffffffe, RZ, 0xc0, !PT ;  /* 0x0ffffffe04397812 */ /* 0x000fc600078ec0ff */
[----:B------:R-:W-:Y:S01]  /*1130*/  STS [R45+0x4c00], RZ ;  /* 0x004c00ff2d007388 */ /* 0x000fe20000000800 */
[----:B------:R-:W-:-:S03]  /*1140*/  IADD3 R57, PT, PT, -R57, R45, R6 ;  /* 0x0000002d39397210 */ /* 0x000fc60007ffe106 */
[----:B------:R-:W-:Y:S04]  /*1150*/  STS [R45+0x5000], RZ ;  /* 0x005000ff2d007388 */ /* 0x000fe80000000800 */
        /* <DEDUP_REMOVED lines=12> */
[----:B------:R-:W0:Y:S01]  /*1220*/  LDS.U16 R52, [R54+0x2] ;  /* 0x0000020036347984 */ /* 0x000e220000000400 */
[----:B------:R-:W1:Y:S02]  /*1230*/  S2R R127, SR_LANEID ;  /* 0x00000000007f7919 */ /* 0x000e640000000000 */
[----:B-1----:R-:W-:Y:S01]  /*1240*/  ISETP.NE.AND P1, PT, R127, 0x1f, PT ;  /* 0x0000001f7f00780c */ /* 0x002fe20003f25270 */
[----:B0-----:R-:W-:-:S05]  /*1250*/  VIADD R5, R52, 0x1 ;  /* 0x0000000134057836 */ /* 0x001fca0000000000 */
[----:B------:R0:W-:Y:S04]  /*1260*/  STS.U16 [R54+0x2], R5 ;  /* 0x0000020536007388 */ /* 0x0001e80000000400 */
[----:B------:R-:W1:Y:S01]  /*1270*/  LDS.U16 R56, [R55+0x2] ;  /* 0x0000020037387984 */ /* 0x000e620000000400 */
[----:B0-----:R-:W-:Y:S02]  /*1280*/  SEL R5, R32, 0x80000000, P0 ;  /* 0x8000000020057807 */ /* 0x001fe40000000000 */
[----:B------:R-:W-:Y:S02]  /*1290*/  ISETP.NE.AND P0, PT, R33, 0x7fffffff, PT ;  /* 0x7fffffff2100780c */ /* 0x000fe40003f05270 */
[----:B------:R-:W-:-:S04]  /*12a0*/  SHF.R.U32.HI R5, RZ, UR6, R5 ;  /* 0x00000006ff057c19 */ /* 0x000fc80008011605 */
[----:B------:R-:W-:-:S05]  /*12b0*/  LOP3.LUT R5, R5, UR4, RZ, 0xc0, !PT ;  /* 0x0000000405057c12 */ /* 0x000fca000f8ec0ff */
[----:B------:R-:W-:Y:S01]  /*12c0*/  IMAD.SHL.U32 R6, R5, 0x400, RZ ;  /* 0x0000040005067824 */ /* 0x000fe200078e00ff */
[----:B------:R-:W-:-:S04]  /*12d0*/  SHF.R.U32.HI R5, RZ, 0x4, R5 ;  /* 0x00000004ff057819 */ /* 0x000fc80000011605 */
[----:B------:R-:W-:Y:S02]  /*12e0*/  LOP3.LUT R8, R6, 0x7c00, RZ, 0xc, !PT ;  /* 0x00007c0006087812 */ /* 0x000fe400078e0cff */
[----:B------:R-:W-:-:S04]  /*12f0*/  LOP3.LUT R5, R5, 0xffffffe, RZ, 0xc0, !PT ;  /* 0x0ffffffe05057812 */ /* 0x000fc800078ec0ff */
[----:B------:R-:W-:Y:S01]  /*1300*/  IADD3 R59, PT, PT, -R5, R45, R8 ;  /* 0x0000002d053b7210 */ /* 0x000fe20007ffe108 */
[----:B-1----:R-:W-:-:S05]  /*1310*/  VIADD R4, R56, 0x1 ;  /* 0x0000000138047836 */ /* 0x002fca0000000000 */
        /* <DEDUP_REMOVED lines=9> */
[----:B------:R-:W-:Y:S02]  /*13b0*/  LOP3.LUT R61, R4, 0xffffffe, RZ, 0xc0, !PT ;  /* 0x0ffffffe043d7812 */ /* 0x000fe400078ec0ff */
[----:B------:R-:W-:Y:S02]  /*13c0*/  SEL R5, R34, 0x80000000, P0 ;  /* 0x8000000022057807 */ /* 0x000fe40000000000 */
[----:B------:R-:W-:Y:S02]  /*13d0*/  IADD3 R61, PT, PT, -R61, R45, R8 ;  /* 0x0000002d3d3d7210 */ /* 0x000fe40007ffe108 */
[----:B------:R-:W-:Y:S02]  /*13e0*/  SHF.R.U32.HI R5, RZ, UR6, R5 ;  /* 0x00000006ff057c19 */ /* 0x000fe40008011605 */
[----:B------:R-:W-:-:S02]  /*13f0*/  ISETP.NE.AND P0, PT, R35, 0x7fffffff, PT ;  /* 0x7fffffff2300780c */ /* 0x000fc40003f05270 */
[----:B------:R-:W-:Y:S01]  /*1400*/  LOP3.LUT R5, R5, UR4, RZ, 0xc0, !PT ;  /* 0x0000000405057c12 */ /* 0x000fe2000f8ec0ff */
[----:B-1----:R-:W-:-:S05]  /*1410*/  VIADD R6, R58, 0x1 ;  /* 0x000000013a067836 */ /* 0x002fca0000000000 */
[----:B------:R0:W-:Y:S04]  /*1420*/  STS.U16 [R57+0x2], R6 ;  /* 0x0000020639007388 */ /* 0x0001e80000000400 */
[----:B------:R-:W1:Y:S01]  /*1430*/  LDS.U16 R60, [R59+0x2] ;  /* 0x000002003b3c7984 */ /* 0x000e620000000400 */
[----:B0-----:R-:W-:Y:S01]  /*1440*/  IMAD.SHL.U32 R6, R5, 0x400, RZ ;  /* 0x0000040005067824 */ /* 0x001fe200078e00ff */
        /* <DEDUP_REMOVED lines=151> */
[----:B0-----:R-:W-:-:S04]  /*1dc0*/  SEL R4, R49, 0x80000000, P0 ;  /* 0x8000000031047807 */ /* 0x001fc80000000000 */
[----:B------:R-:W-:Y:S01]  /*1dd0*/  SHF.R.U32.HI R4, RZ, UR6, R4 ;  /* 0x00000006ff047c19 */ /* 0x000fe20008011604 */
[----:B------:R-:W0:Y:S03]  /*1de0*/  S2UR UR6, SR_CgaCtaId ;  /* 0x00000000000679c3 */ /* 0x000e260000008800 */
[----:B------:R-:W-:Y:S01]  /*1df0*/  LOP3.LUT R4, R4, UR4, RZ, 0xc0, !PT ;  /* 0x0000000404047c12 */ /* 0x000fe2000f8ec0ff */
[----:B------:R-:W-:-:S04]  /*1e00*/  UMOV UR4, 0x400 ;  /* 0x0000040000047882 */ /* 0x000fc80000000000 */
[----:B------:R-:W-:Y:S01]  /*1e10*/  IMAD.SHL.U32 R5, R4, 0x400, RZ ;  /* 0x0000040004057824 */ /* 0x000fe200078e00ff */
[----:B------:R-:W-:-:S04]  /*1e20*/  SHF.R.U32.HI R4, RZ, 0x4, R4 ;  /* 0x00000004ff047819 */ /* 0x000fc80000011604 */
[----:B------:R-:W-:Y:S02]  /*1e30*/  LOP3.LUT R8, R5, 0x7c00, RZ, 0xc, !PT ;  /* 0x00007c0005087812 */ /* 0x000fe400078e0cff */
[----:B------:R-:W-:-:S04]  /*1e40*/  LOP3.LUT R89, R4, 0xffffffe, RZ, 0xc0, !PT ;  /* 0x0ffffffe04597812 */ /* 0x000fc800078ec0ff */
[----:B------:R-:W-:Y:S01]  /*1e50*/  IADD3 R89, PT, PT, -R89, R45, R8 ;  /* 0x0000002d59597210 */ /* 0x000fe20007ffe108 */
[----:B0-----:R-:W-:Y:S01]  /*1e60*/  ULEA UR4, UR6, UR4, 0x18 ;  /* 0x0000000406047291 */ /* 0x001fe2000f8ec0ff */
[----:B-1----:R-:W-:-:S05]  /*1e70*/  VIADD R6, R86, 0x1 ;  /* 0x0000000156067836 */ /* 0x002fca0000000000 */
[----:B------:R-:W-:Y:S04]  /*1e80*/  STS.U16 [R85+0x2], R6 ;  /* 0x0000020655007388 */ /* 0x000fe80000000400 */
[----:B------:R-:W0:Y:S02]  /*1e90*/  LDS.U16 R88, [R87+0x2] ;  /* 0x0000020057587984 */ /* 0x000e240000000400 */
[----:B0-----:R-:W-:-:S05]  /*1ea0*/  VIADD R4, R88, 0x1 ;  /* 0x0000000158047836 */ /* 0x001fca0000000000 */
[----:B------:R-:W-:Y:S04]  /*1eb0*/  STS.U16 [R87+0x2], R4 ;  /* 0x0000020457007388 */ /* 0x000fe80000000400 */
[----:B------:R-:W0:Y:S02]  /*1ec0*/  LDS.U16 R90, [R89+0x2] ;  /* 0x00000200595a7984 */ /* 0x000e240000000400 */
[----:B0-----:R-:W-:-:S05]  /*1ed0*/  VIADD R6, R90, 0x1 ;  /* 0x000000015a067836 */ /* 0x001fca0000000000 */
[----:B------:R-:W-:Y:S01]  /*1ee0*/  STS.U16 [R89+0x2], R6 ;  /* 0x0000020659007388 */ /* 0x000fe20000000400 */
[----:B------:R-:W-:Y:S06]  /*1ef0*/  BAR.SYNC.DEFER_BLOCKING 0x0 ;  /* 0x0000000000007b1d */ /* 0x000fec0000010000 */
[----:B------:R-:W-:Y:S04]  /*1f00*/  LDS R91, [R47] ;  /* 0x000000002f5b7984 */ /* 0x000fe80000000800 */
[----:B------:R-:W0:Y:S04]  /*1f10*/  LDS R92, [R47+0x4] ;  /* 0x000004002f5c7984 */ /* 0x000e280000000800 */
[----:B------:R-:W1:Y:S04]  /*1f20*/  LDS R93, [R47+0x8] ;  /* 0x000008002f5d7984 */ /* 0x000e680000000800 */
[----:B------:R-:W2:Y:S04]  /*1f30*/  LDS R94, [R47+0xc] ;  /* 0x00000c002f5e7984 */ /* 0x000ea80000000800 */
[----:B------:R-:W3:Y:S04]  /*1f40*/  LDS R95, [R47+0x10] ;  /* 0x000010002f5f7984 */ /* 0x000ee80000000800 */
[----:B------:R-:W4:Y:S04]  /*1f50*/  LDS R96, [R47+0x14] ;  /* 0x000014002f607984 */ /* 0x000f280000000800 */
[----:B------:R-:W4:Y:S04]  /*1f60*/  LDS R97, [R47+0x18] ;  /* 0x000018002f617984 */ /* 0x000f280000000800 */
[----:B------:R-:W4:Y:S04]  /*1f70*/  LDS R98, [R47+0x1c] ;  /* 0x00001c002f627984 */ /* 0x000f280000000800 */
[----:B------:R-:W4:Y:S04]  /*1f80*/  LDS R99, [R47+0x20] ;  /* 0x000020002f637984 */ /* 0x000f280000000800 */
[----:B------:R-:W4:Y:S04]  /*1f90*/  LDS R100, [R47+0x24] ;  /* 0x000024002f647984 */ /* 0x000f280000000800 */
[----:B------:R-:W4:Y:S04]  /*1fa0*/  LDS R101, [R47+0x28] ;  /* 0x000028002f657984 */ /* 0x000f280000000800 */
[----:B------:R-:W4:Y:S01]  /*1fb0*/  LDS R102, [R47+0x2c] ;  /* 0x00002c002f667984 */ /* 0x000f220000000800 */
[----:B0-----:R-:W-:-:S03]  /*1fc0*/  IMAD.IADD R92, R91, 0x1, R92 ;  /* 0x000000015b5c7824 */ /* 0x001fc600078e025c */
[----:B------:R-:W0:Y:S01]  /*1fd0*/  LDS R103, [R47+0x30] ;  /* 0x000030002f677984 */ /* 0x000e220000000800 */
[----:B-1----:R-:W-:-:S03]  /*1fe0*/  IMAD.IADD R93, R93, 0x1, R92 ;  /* 0x000000015d5d7824 */ /* 0x002fc600078e025c */
[----:B------:R-:W1:Y:S01]  /*1ff0*/  LDS R104, [R47+0x34] ;  /* 0x000034002f687984 */ /* 0x000e620000000800 */
[----:B--2---:R-:W-:-:S03]  /*2000*/  IMAD.IADD R94, R94, 0x1, R93 ;  /* 0x000000015e5e7824 */ /* 0x004fc600078e025d */
[----:B------:R-:W2:Y:S01]  /*2010*/  LDS R105, [R47+0x38] ;  /* 0x000038002f697984 */ /* 0x000ea20000000800 */
[----:B---3--:R-:W-:-:S03]  /*2020*/  IMAD.IADD R95, R95, 0x1, R94 ;  /* 0x000000015f5f7824 */ /* 0x008fc600078e025e */
[----:B------:R-:W3:Y:S01]  /*2030*/  LDS R106, [R47+0x3c] ;  /* 0x00003c002f6a7984 */ /* 0x000ee20000000800 */
[----:B----4-:R-:W-:-:S03]  /*2040*/  IMAD.IADD R96, R96, 0x1, R95 ;  /* 0x0000000160607824 */ /* 0x010fc600078e025f */
[----:B------:R-:W4:Y:S01]  /*2050*/  LDS R107, [R47+0x40] ;  /* 0x000040002f6b7984 */ /* 0x000f220000000800 */
[----:B------:R-:W-:-:S03]  /*2060*/  IMAD.IADD R97, R97, 0x1, R96 ;  /* 0x0000000161617824 */ /* 0x000fc600078e0260 */
        /* <DEDUP_REMOVED lines=31> */
[----:B------:R-:W-:-:S04]  /*2260*/  IMAD.IADD R113, R113, 0x1, R112 ;  /* 0x0000000171717824 */ /* 0x000fc800078e0270 */
[----:B0-----:R-:W-:-:S04]  /*2270*/  IMAD.IADD R114, R114, 0x1, R113 ;  /* 0x0000000172727824 */ /* 0x001fc800078e0271 */
[----:B-1----:R-:W-:-:S04]  /*2280*/  IMAD.IADD R115, R115, 0x1, R114 ;  /* 0x0000000173737824 */ /* 0x002fc800078e0272 */
[----:B--2---:R-:W-:-:S04]  /*2290*/  IMAD.IADD R116, R116, 0x1, R115 ;  /* 0x0000000174747824 */ /* 0x004fc800078e0273 */
[----:B---3--:R-:W-:-:S04]  /*22a0*/  IMAD.IADD R117, R117, 0x1, R116 ;  /* 0x0000000175757824 */ /* 0x008fc800078e0274 */
[----:B----4-:R-:W-:-:S04]  /*22b0*/  IMAD.IADD R118, R118, 0x1, R117 ;  /* 0x0000000176767824 */ /* 0x010fc800078e0275 */
[----:B------:R-:W-:-:S04]  /*22c0*/  IMAD.IADD R119, R119, 0x1, R118 ;  /* 0x0000000177777824 */ /* 0x000fc800078e0276 */
[----:B------:R-:W-:-:S04]  /*22d0*/  IMAD.IADD R120, R120, 0x1, R119 ;  /* 0x0000000178787824 */ /* 0x000fc800078e0277 */
[----:B------:R-:W-:-:S04]  /*22e0*/  IMAD.IADD R121, R121, 0x1, R120 ;  /* 0x0000000179797824 */ /* 0x000fc800078e0278 */
[----:B------:R-:W-:-:S04]  /*22f0*/  IMAD.IADD R122, R122, 0x1, R121 ;  /* 0x000000017a7a7824 */ /* 0x000fc800078e0279 */
[----:B------:R-:W-:-:S05]  /*2300*/  IMAD.IADD R124, R5, 0x1, R122 ;  /* 0x00000001057c7824 */ /* 0x000fca00078e027a */
        /* <DEDUP_REMOVED lines=8> */
[----:B------:R-:W0:Y:S02]  /*2390*/  SHFL.UP P0, R125, R126, 0x10, RZ ;  /* 0x060000007e7d7989 */ /* 0x000e2400000000ff */
[----:B0-----:R-:W-:Y:S01]  /*23a0*/  @P0 IMAD.IADD R125, R126, 0x1, R125 ;  /* 0x000000017e7d0824 */ /* 0x001fe200078e027d */
[----:B------:R-:W-:-:S03]  /*23b0*/  ISETP.NE.AND P0, PT, R123, 0x1, PT ;  /* 0x000000017b00780c */ /* 0x000fc60003f05270 */
[----:B------:R-:W-:Y:S01]  /*23c0*/  IMAD.IADD R124, R125, 0x1, -R124 ;  /* 0x000000017d7c7824 */ /* 0x000fe200078e0a7c */
[----:B------:R-:W-:Y:S01]  /*23d0*/  @!P1 STS [R50+0x8400], R125 ;  /* 0x0084007d32009388 */ /* 0x000fe20000000800 */
[----:B------:R-:W-:Y:S01]  /*23e0*/  BAR.SYNC.DEFER_BLOCKING 0x0 ;  /* 0x0000000000007b1d */ /* 0x000fe20000010000 */
[----:B------:R-:W-:-:S05]  /*23f0*/  ISETP.NE.AND P1, PT, R123, 0x4, PT ;  /* 0x000000047b00780c */ /* 0x000fca0003f25270 */
[----:B------:R-:W0:Y:S04]  /*2400*/  LDS.128 R4, [UR4+0x8400] ;  /* 0x00840004ff047984 */ /* 0x000e280008000c00 */
[----:B------:R-:W1:Y:S01]  /*2410*/  LDS.128 R8, [UR4+0x8410] ;  /* 0x00841004ff087984 */ /* 0x000e620008000c00 */
[C---:B0-----:R-:W-:Y:S01]  /*2420*/  SEL R53, R4.reuse, R53, !P0 ;  /* 0x0000003504357207 */ /* 0x041fe20004000000 */
[----:B------:R-:W-:Y:S01]  /*2430*/  IMAD.IADD R5, R4, 0x1, R5 ;  /* 0x0000000104057824 */ /* 0x000fe200078e0205 */
[----:B------:R-:W-:-:S03]  /*2440*/  ISETP.NE.AND P0, PT, R123, 0x2, PT ;  /* 0x000000027b00780c */ /* 0x000fc60003f05270 */
[----:B------:R-:W-:Y:S01]  /*2450*/  IMAD.IADD R6, R6, 0x1, R5 ;  /* 0x0000000106067824 */ /* 0x000fe200078e0205 */
[----:B------:R-:W-:Y:S02]  /*2460*/  SEL R53, R5, R53, !P0 ;  /* 0x0000003505357207 */ /* 0x000fe40004000000 */
[----:B------:R-:W-:Y:S01]  /*2470*/  ISETP.NE.AND P0, PT, R123, 0x3, PT ;  /* 0x000000037b00780c */ /* 0x000fe20003f05270 */
[----:B------:R-:W-:-:S03]  /*2480*/  IMAD.IADD R7, R7, 0x1, R6 ;  /* 0x0000000107077824 */ /* 0x000fc600078e0206 */
[----:B------:R-:W-:Y:S01]  /*2490*/  SEL R53, R6, R53, !P0 ;  /* 0x0000003506357207 */ /* 0x000fe20004000000 */
[----:B-1----:R-:W-:Y:S01]  /*24a0*/  IMAD.IADD R8, R7, 0x1, R8 ;  /* 0x0000000107087824 */ /* 0x002fe200078e0208 */
[----:B------:R-:W-:Y:S02]  /*24b0*/  ISETP.NE.AND P0, PT, R123, 0x5, PT ;  /* 0x000000057b00780c */ /* 0x000fe40003f05270 */
[----:B------:R-:W-:Y:S01]  /*24c0*/  SEL R53, R7, R53, !P1 ;  /* 0x0000003507357207 */ /* 0x000fe20004800000 */
[----:B------:R-:W-:Y:S01]  /*24d0*/  IMAD.IADD R9, R9, 0x1, R8 ;  /* 0x0000000109097824 */ /* 0x000fe200078e0208 */
[----:B------:R-:W-:Y:S02]  /*24e0*/  ISETP.NE.AND P1, PT, R127, RZ, PT ;  /* 0x000000ff7f00720c */ /* 0x000fe40003f25270 */
[----:B------:R-:W-:Y:S01]  /*24f0*/  SEL R53, R8, R53, !P0 ;  /* 0x0000003508357207 */ /* 0x000fe20004000000 */
[----:B------:R-:W-:Y:S01]  /*2500*/  IMAD.IADD R10, R10, 0x1, R9 ;  /* 0x000000010a0a7824 */ /* 0x000fe200078e0209 */
[----:B------:R-:W-:-:S02]  /*2510*/  ISETP.GT.U32.AND P0, PT, R0, 0x1f, PT ;  /* 0x0000001f0000780c */ /* 0x000fc40003f04070 */
[----:B------:R-:W-:Y:S01]  /*2520*/  SEL R53, R9, R53, !P2 ;  /* 0x0000003509357207 */ /* 0x000fe20005000000 */
[----:B------:R-:W-:Y:S01]  /*2530*/  IMAD.IADD R11, R11, 0x1, R10 ;  /* 0x000000010b0b7824 */ /* 0x000fe200078e020a */
[----:B------:R-:W-:Y:S02]  /*2540*/  ISETP.GT.U32.OR P2, PT, R0, 0x1f, P1 ;  /* 0x0000001f0000780c */ /* 0x000fe40000f44470 */
[----:B------:R-:W-:Y:S02]  /*2550*/  SEL R4, R124, RZ, P1 ;  /* 0x000000ff7c047207 */ /* 0x000fe40000800000 */
[----:B------:R-:W-:-:S05]  /*2560*/  SEL R53, R10, R53, !P3 ;  /* 0x000000350a357207 */ /* 0x000fca0005800000 */
[----:B------:R-:W-:Y:S01]  /*2570*/  @P0 IMAD.IADD R124, R53, 0x1, R4 ;  /* 0x00000001357c0824 */ /* 0x000fe200078e0204 */
[----:B------:R-:W-:-:S03]  /*2580*/  ISETP.NE.AND P0, PT, R0, RZ, PT ;  /* 0x000000ff0000720c */ /* 0x000fc60003f05270 */
[----:B------:R-:W-:-:S05]  /*2590*/  @!P2 IMAD.U32 R124, R11, 0x10000, RZ ;  /* 0x000100000b7ca824 */ /* 0x000fca00078e00ff */
[----:B------:R-:W-:Y:S01]  /*25a0*/  @!P2 STS [UR4+0x8428], R124 ;  /* 0x0084287cff00a988 */ /* 0x000fe20008000804 */
[----:B------:R-:W-:Y:S06]  /*25b0*/  BAR.SYNC.DEFER_BLOCKING 0x0 ;  /* 0x0000000000007b1d */ /* 0x000fec0000010000 */
[----:B------:R-:W0:Y:S02]  /*25c0*/  LDS R4, [UR4+0x8428] ;  /* 0x00842804ff047984 */ /* 0x000e240008000800 */
[----:B0-----:R-:W-:-:S05]  /*25d0*/  SEL R5, R4, RZ, P0 ;  /* 0x000000ff04057207 */ /* 0x001fca0000000000 */
[----:B------:R-:W-:-:S04]  /*25e0*/  IMAD.IADD R4, R5, 0x1, R124 ;  /* 0x0000000105047824 */ /* 0x000fc800078e027c */
[--C-:B------:R-:W-:Y:S01]  /*25f0*/  IMAD.IADD R6, R91, 0x1, R4.reuse ;  /* 0x000000015b067824 */ /* 0x100fe200078e0204 */
[----:B------:R-:W-:Y:S01]  /*2600*/  STS [R47], R4 ;  /* 0x000000042f007388 */ /* 0x000fe20000000800 */
[--C-:B------:R-:W-:Y:S02]  /*2610*/  IMAD.IADD R92, R92, 0x1, R4.reuse ;  /* 0x000000015c5c7824 */ /* 0x100fe400078e0204 */
[--C-:B------:R-:W-:Y:S01]  /*2620*/  IMAD.IADD R8, R93, 0x1, R4.reuse ;  /* 0x000000015d087824 */ /* 0x100fe200078e0204 */
[----:B------:R-:W-:Y:S01]  /*2630*/  STS [R47+0x4], R6 ;  /* 0x000004062f007388 */ /* 0x000fe20000000800 */
[--C-:B------:R-:W-:Y:S02]  /*2640*/  IMAD.IADD R94, R94, 0x1, R4.reuse ;  /* 0x000000015e5e7824 */ /* 0x100fe400078e0204 */
[--C-:B------:R-:W-:Y:S01]  /*2650*/  IMAD.IADD R10, R95, 0x1, R4.reuse ;  /* 0x000000015f0a7824 */ /* 0x100fe200078e0204 */
[----:B------:R-:W-:Y:S01]  /*2660*/  STS [R47+0x8], R92 ;  /* 0x0000085c2f007388 */ /* 0x000fe20000000800 */
[----:B------:R-:W-:-:S02]  /*2670*/  IMAD.IADD R96, R96, 0x1, R4 ;  /* 0x0000000160607824 */ /* 0x000fc400078e0204 */
[--C-:B------:R-:W-:Y:S01]  /*2680*/  IMAD.IADD R124, R97, 0x1, R4.reuse ;  /* 0x00000001617c7824 */ /* 0x100fe200078e0204 */
[----:B------:R-:W-:Y:S01]  /*2690*/  STS [R47+0xc], R8 ;  /* 0x00000c082f007388 */ /* 0x000fe20000000800 */
        /* <DEDUP_REMOVED lines=36> */
[----:B------:R-:W-:-:S03]  /*28e0*/  IMAD.IADD R122, R122, 0x1, R4 ;  /* 0x000000017a7a7824 */ /* 0x000fc600078e0204 */
[----:B------:R-:W-:Y:S04]  /*28f0*/  STS [R47+0x40], R106 ;  /* 0x0000406a2f007388 */ /* 0x000fe80000000800 */
        /* <DEDUP_REMOVED lines=15> */
[----:B------:R-:W-:Y:S01]  /*29f0*/  STS [R47+0x80], R122 ;  /* 0x0000807a2f007388 */ /* 0x000fe20000000800 */
[----:B------:R-:W-:Y:S06]  /*2a00*/  BAR.SYNC.DEFER_BLOCKING 0x0 ;  /* 0x0000000000007b1d */ /* 0x000fec0000010000 */
[----:B------:R-:W0:Y:S04]  /*2a10*/  LDS.U16 R5, [R54+0x2] ;  /* 0x0000020036057984 */ /* 0x000e280000000400 */
[----:B------:R-:W1:Y:S04]  /*2a20*/  LDS.U16 R55, [R55+0x2] ;  /* 0x0000020037377984 */ /* 0x000e680000000400 */
[----:B------:R-:W2:Y:S04]  /*2a30*/  LDS.U16 R57, [R57+0x2] ;  /* 0x0000020039397984 */ /* 0x000ea80000000400 */
[----:B------:R-:W3:Y:S04]  /*2a40*/  LDS.U16 R59, [R59+0x2] ;  /* 0x000002003b3b7984 */ /* 0x000ee80000000400 */
[----:B------:R-:W4:Y:S04]  /*2a50*/  LDS.U16 R61, [R61+0x2] ;  /* 0x000002003d3d7984 */ /* 0x000f280000000400 */
[----:B------:R-:W4:Y:S04]  /*2a60*/  LDS.U16 R63, [R63+0x2] ;  /* 0x000002003f3f7984 */ /* 0x000f280000000400 */
[----:B------:R-:W4:Y:S04]  /*2a70*/  LDS.U16 R65, [R65+0x2] ;  /* 0x0000020041417984 */ /* 0x000f280000000400 */
[----:B------:R-:W4:Y:S04]  /*2a80*/  LDS.U16 R67, [R67+0x2] ;  /* 0x0000020043437984 */ /* 0x000f280000000400 */
[----:B------:R-:W4:Y:S04]  /*2a90*/  LDS.U16 R69, [R69+0x2] ;  /* 0x0000020045457984 */ /* 0x000f280000000400 */
[----:B------:R-:W4:Y:S04]  /*2aa0*/  LDS.U16 R71, [R71+0x2] ;  /* 0x0000020047477984 */ /* 0x000f280000000400 */
[----:B------:R-:W4:Y:S01]  /*2ab0*/  LDS.U16 R73, [R73+0x2] ;  /* 0x0000020049497984 */ /* 0x000f220000000400 */
[----:B0-----:R-:W-:-:S03]  /*2ac0*/  IMAD.IADD R5, R52, 0x1, R5 ;  /* 0x0000000134057824 */ /* 0x001fc600078e0205 */
[----:B------:R-:W0:Y:S01]  /*2ad0*/  LDS.U16 R75, [R75+0x2] ;  /* 0x000002004b4b7984 */ /* 0x000e220000000400 */
[----:B-1----:R-:W-:-:S03]  /*2ae0*/  IMAD.IADD R55, R56, 0x1, R55 ;  /* 0x0000000138377824 */ /* 0x002fc600078e0237 */
[----:B------:R-:W1:Y:S01]  /*2af0*/  LDS.U16 R77, [R77+0x2] ;  /* 0x000002004d4d7984 */ /* 0x000e620000000400 */
[----:B--2---:R-:W-:-:S03]  /*2b00*/  IMAD.IADD R57, R58, 0x1, R57 ;  /* 0x000000013a397824 */ /* 0x004fc600078e0239 */
[----:B------:R-:W2:Y:S01]  /*2b10*/  LDS.U16 R79, [R79+0x2] ;  /* 0x000002004f4f7984 */ /* 0x000ea20000000400 */
[----:B---3--:R-:W-:-:S03]  /*2b20*/  IMAD.IADD R59, R60, 0x1, R59 ;  /* 0x000000013c3b7824 */ /* 0x008fc600078e023b */
[----:B------:R-:W3:Y:S01]  /*2b30*/  LDS.U16 R81, [R81+0x2] ;  /* 0x0000020051517984 */ /* 0x000ee20000000400 */
[----:B----4-:R-:W-:-:S03]  /*2b40*/  IMAD.IADD R61, R62, 0x1, R61 ;  /* 0x000000013e3d7824 */ /* 0x010fc600078e023d */
[----:B------:R-:W4:Y:S01]  /*2b50*/  LDS.U16 R83, [R83+0x2] ;  /* 0x0000020053537984 */ /* 0x000f220000000400 */
[----:B------:R-:W-:-:S03]  /*2b60*/  IMAD.IADD R63, R64, 0x1, R63 ;  /* 0x00000001403f7824 */ /* 0x000fc600078e023f */
[----:B------:R-:W4:Y:S01]  /*2b70*/  LDS.U16 R85, [R85+0x2] ;  /* 0x0000020055557984 */ /* 0x000f220000000400 */
[----:B------:R-:W-:-:S03]  /*2b80*/  IMAD.IADD R65, R66, 0x1, R65 ;  /* 0x0000000142417824 */ /* 0x000fc600078e0241 */
[----:B------:R-:W4:Y:S01]  /*2b90*/  LDS.U16 R87, [R87+0x2] ;  /* 0x0000020057577984 */ /* 0x000f220000000400 */
[----:B------:R-:W-:-:S03]  /*2ba0*/  IMAD.IADD R67, R68, 0x1, R67 ;  /* 0x0000000144437824 */ /* 0x000fc600078e0243 */
[----:B------:R-:W4:Y:S01]  /*2bb0*/  LDS.U16 R89, [R89+0x2] ;  /* 0x0000020059597984 */ /* 0x000f220000000400 */
[----:B------:R-:W-:Y:S02]  /*2bc0*/  IMAD.IADD R69, R70, 0x1, R69 ;  /* 0x0000000146457824 */ /* 0x000fe400078e0245 */
[----:B------:R-:W-:Y:S02]  /*2bd0*/  IMAD.IADD R71, R72, 0x1, R71 ;  /* 0x0000000148477824 */ /* 0x000fe400078e0247 */
[----:B------:R-:W-:Y:S02]  /*2be0*/  IMAD.IADD R73, R74, 0x1, R73 ;  /* 0x000000014a497824 */ /* 0x000fe400078e0249 */
[----:B0-----:R-:W-:Y:S02]  /*2bf0*/  IMAD.IADD R75, R76, 0x1, R75 ;  /* 0x000000014c4b7824 */ /* 0x001fe400078e024b */
[----:B-1----:R-:W-:Y:S02]  /*2c00*/  IMAD.IADD R77, R78, 0x1, R77 ;  /* 0x000000014e4d7824 */ /* 0x002fe400078e024d */
[----:B--2---:R-:W-:-:S02]  /*2c10*/  IMAD.IADD R79, R80, 0x1, R79 ;  /* 0x00000001504f7824 */ /* 0x004fc400078e024f */
[----:B---3--:R-:W-:Y:S02]  /*2c20*/  IMAD.IADD R81, R82, 0x1, R81 ;  /* 0x0000000152517824 */ /* 0x008fe400078e0251 */
[----:B----4-:R-:W-:Y:S02]  /*2c30*/  IMAD.IADD R83, R84, 0x1, R83 ;  /* 0x0000000154537824 */ /* 0x010fe400078e0253 */
[----:B------:R-:W-:Y:S02]  /*2c40*/  IMAD.IADD R85, R86, 0x1, R85 ;  /* 0x0000000156557824 */ /* 0x000fe400078e0255 */
[----:B------:R-:W-:Y:S02]  /*2c50*/  IMAD.IADD R87, R88, 0x1, R87 ;  /* 0x0000000158577824 */ /* 0x000fe400078e0257 */
[----:B------:R-:W-:Y:S01]  /*2c60*/  IMAD.IADD R89, R90, 0x1, R89 ;  /* 0x000000015a597824 */ /* 0x000fe200078e0259 */
[----:B------:R-:W-:Y:S06]  /*2c70*/  BAR.SYNC.DEFER_BLOCKING 0x0 ;  /* 0x0000000000007b1d */ /* 0x000fec0000010000 */
[----:B------:R-:W-:Y:S05]  /*2c80*/  BRA.U UP0, `(.L_x_221) ;  /* 0x0000000500987547 */ /* 0x000fea000b800000 */
[----:B------:R-:W-:Y:S01]  /*2c90*/  LEA R4, R5, UR4, 0x2 ;  /* 0x0000000405047c11 */ /* 0x000fe2000f8e10ff */
[----:B------:R-:W-:Y:S01]  /*2ca0*/  UIADD3 UR7, UPT, UPT, UR7, 0x6, URZ ;  /* 0x0000000607077890 */ /* 0x000fe2000fffe0ff */
[----:B------:R-:W-:Y:S01]  /*2cb0*/  LEA R5, R55, UR4, 0x2 ;  /* 0x0000000437057c11 */ /* 0x000fe2000f8e10ff */
[----:B------:R-:W-:Y:S01]  /*2cc0*/  UIADD3 UR5, UPT, UPT, UR5, -0x6, URZ ;  /* 0xfffffffa05057890 */ /* 0x000fe2000fffe0ff */
[----:B------:R-:W-:Y:S01]  /*2cd0*/  LEA R6, R57, UR4, 0x2 ;  /* 0x0000000439067c11 */ /* 0x000fe2000f8e10ff */
[----:B------:R0:W-:Y:S01]  /*2ce0*/  STS [R4], R29 ;  /* 0x0000001d04007388 */ /* 0x0001e20000000800 */
[----:B------:R-:W-:Y:S02]  /*2cf0*/  LEA R7, R59, UR4, 0x2 ;  /* 0x000000043b077c11 */ /* 0x000fe4000f8e10ff */
[----:B------:R-:W-:Y:S01]  /*2d00*/  LEA R8, R61, UR4, 0x2 ;  /* 0x000000043d087c11 */ /* 0x000fe2000f8e10ff */
[----:B------:R0:W-:Y:S01]  /*2d10*/  STS [R5], R30 ;  /* 0x0000001e05007388 */ /* 0x0001e20000000800 */
[----:B------:R-:W-:-:S02]  /*2d20*/  LEA R9, R63, UR4, 0x2 ;  /* 0x000000043f097c11 */ /* 0x000fc4000f8e10ff */
[----:B------:R-:W-:Y:S01]  /*2d30*/  LEA R10, R65, UR4, 0x2 ;  /* 0x00000004410a7c11 */ /* 0x000fe2000f8e10ff */
[----:B------:R0:W-:Y:S01]  /*2d40*/  STS [R6], R31 ;  /* 0x0000001f06007388 */ /* 0x0001e20000000800 */
[----:B------:R-:W-:Y:S02]  /*2d50*/  LEA R11, R67, UR4, 0x2 ;  /* 0x00000004430b7c11 */ /* 0x000fe4000f8e10ff */
        /* <DEDUP_REMOVED lines=16> */
[----:B------:R0:W-:Y:S04]  /*2e60*/  STS [R52], R37 ;  /* 0x0000002534007388 */ /* 0x0001e80000000800 */
        /* <DEDUP_REMOVED lines=9> */
[----:B------:R0:W-:Y:S01]  /*2f00*/  STS [R63], R49 ;  /* 0x000000313f007388 */ /* 0x0001e20000000800 */
[----:B------:R-:W-:Y:S06]  /*2f10*/  BAR.SYNC.DEFER_BLOCKING 0x0 ;  /* 0x0000000000007b1d */ /* 0x000fec0000010000 */
[----:B------:R0:W1:Y:S04]  /*2f20*/  LDS R29, [R51] ;  /* 0x00000000331d7984 */ /* 0x0000680000000800 */
[----:B------:R0:W2:Y:S04]  /*2f30*/  LDS R30, [R51+0x4] ;  /* 0x00000400331e7984 */ /* 0x0000a80000000800 */
[----:B------:R0:W3:Y:S04]  /*2f40*/  LDS R31, [R51+0x8] ;  /* 0x00000800331f7984 */ /* 0x0000e80000000800 */
[----:B------:R0:W4:Y:S04]  /*2f50*/  LDS R32, [R51+0xc] ;  /* 0x00000c0033207984 */ /* 0x0001280000000800 */
[----:B------:R0:W0:Y:S04]  /*2f60*/  LDS R33, [R51+0x10] ;  /* 0x0000100033217984 */ /* 0x0000280000000800 */
        /* <DEDUP_REMOVED lines=13> */
[----:B------:R0:W0:Y:S01]  /*3040*/  LDS R49, [R51+0x48] ;  /* 0x0000480033317984 */ /* 0x0000220000000800 */
[----:B------:R-:W-:Y:S06]  /*3050*/  BAR.SYNC.DEFER_BLOCKING 0x0 ;  /* 0x0000000000007b1d */ /* 0x000fec0000010000 */
[----:B-----5:R0:W-:Y:S04]  /*3060*/  STS [R4], R2 ;  /* 0x0000000204007388 */ /* 0x0201e80000000800 */
        /* <DEDUP_REMOVED lines=19> */
[----:B------:R0:W0:Y:S04]  /*31a0*/  LDS R2, [R51] ;  /* 0x0000000033027984 */ /* 0x0000280000000800 */
        /* <DEDUP_REMOVED lines=19> */
[----:B-1234-:R-:W-:Y:S05]  /*32e0*/  BRA `(.L_x_222) ;  /* 0xffffffd800bc7947 */ /* 0x01efea000383ffff */
.L_x_221:
[----:B------:R-:W-:Y:S01]  /*32f0*/  LEA R5, R5, UR4, 0x2 ;  /* 0x0000000405057c11 */ /* 0x000fe2000f8e10ff */
[----:B------:R-:W-:Y:S01]  /*3300*/  IMAD R51, R0, -0x48, R51 ;  /* 0xffffffb800337824 */ /* 0x000fe200078e0233 */
[----:B------:R-:W-:Y:S01]  /*3310*/  LEA R55, R55, UR4, 0x2 ;  /* 0x0000000437377c11 */ /* 0x000fe2000f8e10ff */
[----:B------:R-:W0:Y:S01]  /*3320*/  LDCU.64 UR6, c[0x0][0x3a0] ;  /* 0x00007400ff0677ac */ /* 0x000e220008000a00 */
[----:B------:R-:W-:Y:S01]  /*3330*/  LEA R57, R57, UR4, 0x2 ;  /* 0x0000000439397c11 */ /* 0x000fe2000f8e10ff */
[----:B------:R-:W-:Y:S01]  /*3340*/  STS [R5], R29 ;  /* 0x0000001d05007388 */ /* 0x000fe20000000800 */
[----:B------:R-:W-:Y:S02]  /*3350*/  LEA R59, R59, UR4, 0x2 ;  /* 0x000000043b3b7c11 */ /* 0x000fe4000f8e10ff */
[----:B------:R-:W-:Y:S01]  /*3360*/  LEA R61, R61, UR4, 0x2 ;  /* 0x000000043d3d7c11 */ /* 0x000fe2000f8e10ff */
[----:B------:R-:W-:Y:S01]  /*3370*/  STS [R55], R30 ;  /* 0x0000001e37007388 */ /* 0x000fe20000000800 */
[----:B------:R-:W-:-:S02]  /*3380*/  LEA R63, R63, UR4, 0x2 ;  /* 0x000000043f3f7c11 */ /* 0x000fc4000f8e10ff */
[----:B------:R-:W-:Y:S01]  /*3390*/  LEA R65, R65, UR4, 0x2 ;  /* 0x0000000441417c11 */ /* 0x000fe2000f8e10ff */
[----:B------:R-:W-:Y:S01]  /*33a0*/  STS [R57], R31 ;  /* 0x0000001f39007388 */ /* 0x000fe20000000800 */
[----:B------:R-:W-:Y:S02]  /*33b0*/  LEA R67, R67, UR4, 0x2 ;  /* 0x0000000443437c11 */ /* 0x000fe4000f8e10ff */
[----:B------:R-:W-:Y:S01]  /*33c0*/  LEA R69, R69, UR4, 0x2 ;  /* 0x0000000445457c11 */ /* 0x000fe2000f8e10ff */
[----:B------:R-:W-:Y:S01]  /*33d0*/  STS [R59], R32 ;  /* 0x000000203b007388 */ /* 0x000fe20000000800 */
[----:B------:R-:W-:Y:S02]  /*33e0*/  LEA R71, R71, UR4, 0x2 ;  /* 0x0000000447477c11 */ /* 0x000fe4000f8e10ff */
[----:B------:R-:W-:Y:S01]  /*33f0*/  LEA R73, R73, UR4, 0x2 ;  /* 0x0000000449497c11 */ /* 0x000fe2000f8e10ff */
[----:B------:R-:W-:Y:S01]  /*3400*/  STS [R61], R33 ;  /* 0x000000213d007388 */ /* 0x000fe20000000800 */
[----:B------:R-:W-:Y:S01]  /*3410*/  LEA R75, R75, UR4, 0x2 ;  /* 0x000000044b4b7c11 */ /* 0x000fe2000f8e10ff */
[----:B0-----:R-:W-:Y:S01]  /*3420*/  IMAD.U32 R4, RZ, RZ, UR7 ;  /* 0x00000007ff047e24 */ /* 0x001fe2000f8e00ff */
        /* <DEDUP_REMOVED lines=11> */
[----:B------:R-:W-:-:S03]  /*34e0*/  ISETP.LT.U32.AND P4, PT, R0, UR6, PT ;  /* 0x0000000600007c0c */ /* 0x000fc6000bf81070 */
[----:B------:R-:W-:Y:S01]  /*34f0*/  STS [R71], R38 ;  /* 0x0000002647007388 */ /* 0x000fe20000000800 */
[----:B------:R-:W-:Y:S01]  /*3500*/  ISETP.GT.U32.AND.EX P4, PT, R4, RZ, PT, P4 ;  /* 0x000000ff0400720c */ /* 0x000fe20003f84140 */
[----:B------:R-:W-:Y:S02]  /*3510*/  VIADD R4, R0, 0x100 ;  /* 0x0000010000047836 */ /* 0x000fe40000000000 */
[----:B------:R-:W-:Y:S03]  /*3520*/  STS [R73], R39 ;  /* 0x0000002749007388 */ /* 0x000fe60000000800 */
[----:B------:R-:W-:Y:S01]  /*3530*/  ISETP.LT.U32.AND P2, PT, R4, UR6, PT ;  /* 0x0000000604007c0c */ /* 0x000fe2000bf41070 */
[----:B------:R-:W-:Y:S04]  /*3540*/  STS [R75], R40 ;  /* 0x000000284b007388 */ /* 0x000fe80000000800 */
[----:B------:R-:W-:Y:S04]  /*3550*/  STS [R77], R41 ;  /* 0x000000294d007388 */ /* 0x000fe80000000800 */
[----:B------:R-:W-:Y:S04]  /*3560*/  STS [R79], R42 ;  /* 0x0000002a4f007388 */ /* 0x000fe80000000800 */
[----:B------:R-:W-:Y:S04]  /*3570*/  STS [R81], R43 ;  /* 0x0000002b51007388 */ /* 0x000fe80000000800 */
[----:B------:R-:W-:Y:S04]  /*3580*/  STS [R83], R44 ;  /* 0x0000002c53007388 */ /* 0x000fe80000000800 */
[----:B------:R-:W-:Y:S04]  /*3590*/  STS [R85], R46 ;  /* 0x0000002e55007388 */ /* 0x000fe80000000800 */
[----:B------:R-:W-:Y:S04]  /*35a0*/  STS [R87], R48 ;  /* 0x0000003057007388 */ /* 0x000fe80000000800 */
[----:B------:R-:W-:Y:S01]  /*35b0*/  STS [R89], R49 ;  /* 0x0000003159007388 */ /* 0x000fe20000000800 */
[----:B------:R-:W-:Y:S06]  /*35c0*/  BAR.SYNC.DEFER_BLOCKING 0x0 ;  /* 0x0000000000007b1d */ /* 0x000fec0000010000 */
[----:B------:R-:W0:Y:S04]  /*35d0*/  LDS R30, [R51] ;  /* 0x00000000331e7984 */ /* 0x000e280000000800 */
[----:B------:R-:W1:Y:S04]  /*35e0*/  LDS R31, [R51+0x400] ;  /* 0x00040000331f7984 */ /* 0x000e680000000800 */
[----:B------:R-:W-:Y:S04]  /*35f0*/  LDS R32, [R51+0x800] ;  /* 0x0008000033207984 */ /* 0x000fe80000000800 */
[----:B------:R-:W-:Y:S04]  /*3600*/  LDS R33, [R51+0xc00] ;  /* 0x000c000033217984 */ /* 0x000fe80000000800 */
[----:B------:R-:W-:Y:S04]  /*3610*/  LDS R34, [R51+0x1000] ;  /* 0x0010000033227984 */ /* 0x000fe80000000800 */
[----:B------:R-:W-:Y:S04]  /*3620*/  LDS R35, [R51+0x1400] ;  /* 0x0014000033237984 */ /* 0x000fe80000000800 */
[----:B------:R-:W-:Y:S04]  /*3630*/  LDS R36, [R51+0x1800] ;  /* 0x0018000033247984 */ /* 0x000fe80000000800 */
[----:B------:R-:W-:Y:S04]  /*3640*/  LDS R37, [R51+0x1c00] ;  /* 0x001c000033257984 */ /* 0x000fe80000000800 */
[----:B------:R-:W-:Y:S04]  /*3650*/  LDS R38, [R51+0x2000] ;  /* 0x0020000033267984 */ /* 0x000fe80000000800 */
[----:B------:R-:W-:Y:S04]  /*3660*/  LDS R39, [R51+0x2400] ;  /* 0x0024000033277984 */ /* 0x000fe80000000800 */
[----:B------:R-:W-:Y:S01]  /*3670*/  LDS R40, [R51+0x2800] ;  /* 0x0028000033287984 */ /* 0x000fe20000000800 */
[----:B0-----:R-:W-:-:S03]  /*3680*/  @P4 ISETP.GT.AND P1, PT, R30, -0x1, PT ;  /* 0xffffffff1e00480c */ /* 0x001fc60003f24270 */
        /* <DEDUP_REMOVED lines=8> */
[----:B------:R-:W-:Y:S06]  /*3710*/  BAR.SYNC.DEFER_BLOCKING 0x0 ;  /* 0x0000000000007b1d */ /* 0x000fec0000010000 */
[----:B-----5:R0:W-:Y:S04]  /*3720*/  STS [R5], R2 ;  /* 0x0000000205007388 */ /* 0x0201e80000000800 */
[----:B------:R2:W-:Y:S04]  /*3730*/  STS [R55], R3 ;  /* 0x0000000337007388 */ /* 0x0005e80000000800 */
[----:B------:R3:W-:Y:S01]  /*3740*/  STS [R57], R12 ;  /* 0x0000000c39007388 */ /* 0x0007e20000000800 */
[----:B0-----:R-:W0:Y:S03]  /*3750*/  LDC.64 R4, c[0x0][0x398] ;  /* 0x0000e600ff047b82 */ /* 0x001e260000000a00 */
[----:B------:R-:W-:Y:S04]  /*3760*/  STS [R59], R13 ;  /* 0x0000000d3b007388 */ /* 0x000fe80000000800 */
[----:B------:R4:W-:Y:S01]  /*3770*/  STS [R61], R14 ;  /* 0x0000000e3d007388 */ /* 0x0009e20000000800 */
[----:B--2---:R-:W2:Y:S01]  /*3780*/  LDC.64 R2, c[0x0][0x388] ;  /* 0x0000e200ff027b82 */ /* 0x004ea20000000a00 */
[----:B---3--:R-:W-:-:S02]  /*3790*/  VIADD R12, R0, 0x200 ;  /* 0x00000200000c7836 */ /* 0x008fc40000000000 */
[----:B------:R3:W-:Y:S04]  /*37a0*/  STS [R63], R15 ;  /* 0x0000000f3f007388 */ /* 0x0007e80000000800 */
[----:B------:R1:W-:Y:S01]  /*37b0*/  STS [R65], R16 ;  /* 0x0000001041007388 */ /* 0x0003e20000000800 */
[----:B------:R-:W-:Y:S01]  /*37c0*/  ISETP.LT.U32.AND P3, PT, R12, UR6, PT ;  /* 0x000000060c007c0c */ /* 0x000fe2000bf61070 */
[C---:B----4-:R-:W-:Y:S02]  /*37d0*/  VIADD R14, R0.reuse, 0x300 ;  /* 0x00000300000e7836 */ /* 0x050fe40000000000 */
[----:B------:R4:W-:Y:S01]  /*37e0*/  STS [R67], R17 ;  /* 0x0000001143007388 */ /* 0x0009e20000000800 */
[C---:B------:R-:W-:Y:S01]  /*37f0*/  VIADD R12, R0.reuse, 0x500 ;  /* 0x00000500000c7836 */ /* 0x040fe20000000000 */
[----:B---3--:R-:W-:-:S02]  /*3800*/  LOP3.LUT R15, R0, 0x400, RZ, 0xfc, !PT ;  /* 0x00000400000f7812 */ /* 0x008fc400078efcff */
[----:B------:R-:W-:Y:S01]  /*3810*/  STS [R69], R18 ;  /* 0x0000001245007388 */ /* 0x000fe20000000800 */
[----:B------:R-:W-:Y:S01]  /*3820*/  ISETP.LT.U32.AND P0, PT, R14, UR6, PT ;  /* 0x000000060e007c0c */ /* 0x000fe2000bf01070 */
[----:B-1----:R-:W-:Y:S01]  /*3830*/  IMAD.U32 R16, RZ, RZ, UR7 ;  /* 0x00000007ff107e24 */ /* 0x002fe2000f8e00ff */
[----:B------:R-:W-:Y:S01]  /*3840*/  ISETP.LT.U32.AND P5, PT, R15, UR6, PT ;  /* 0x000000060f007c0c */ /* 0x000fe2000bfa1070 */
[----:B------:R-:W-:Y:S01]  /*3850*/  STS [R71], R19 ;  /* 0x0000001347007388 */ /* 0x000fe20000000800 */
[----:B------:R-:W-:Y:S01]  /*3860*/  IMAD.U32 R15, RZ, RZ, UR7 ;  /* 0x00000007ff0f7e24 */ /* 0x000fe2000f8e00ff */
[----:B------:R-:W-:Y:S01]  /*3870*/  ISETP.LT.U32.AND P6, PT, R12, UR6, PT ;  /* 0x000000060c007c0c */ /* 0x000fe2000bfc1070 */
[----:B----4-:R-:W-:Y:S01]  /*3880*/  @P4 IMAD.MOV.U32 R17, RZ, RZ, -0x1 ;  /* 0xffffffffff114424 */ /* 0x010fe200078e00ff */
[----:B------:R-:W-:Y:S01]  /*3890*/  STS [R73], R20 ;  /* 0x0000001449007388 */ /* 0x000fe20000000800 */
[----:B------:R-:W-:Y:S01]  /*38a0*/  ISETP.GT.U32.AND.EX P2, PT, R16, RZ, PT, P2 ;  /* 0x000000ff1000720c */ /* 0x000fe20003f44120 */
[----:B------:R-:W-:Y:S01]  /*38b0*/  IMAD.U32 R14, RZ, RZ, UR7 ;  /* 0x00000007ff0e7e24 */ /* 0x000fe2000f8e00ff */
[----:B------:R-:W-:Y:S01]  /*38c0*/  ISETP.GT.U32.AND.EX P0, PT, R15, RZ, PT, P0 ;  /* 0x000000ff0f00720c */ /* 0x000fe20003f04100 */
[----:B------:R1:W-:Y:S01]  /*38d0*/  STS [R75], R21 ;  /* 0x000000154b007388 */ /* 0x0003e20000000800 */
[----:B------:R-:W-:Y:S01]  /*38e0*/  @P4 SEL R17, R17, 0x80000000, P1 ;  /* 0x8000000011114807 */ /* 0x000fe20000800000 */
[----:B--2---:R-:W-:Y:S01]  /*38f0*/  IMAD.WIDE.U32 R2, R0, 0x4, R2 ;  /* 0x0000000400027825 */ /* 0x004fe200078e0002 */
[----:B------:R-:W-:Y:S01]  /*3900*/  ISETP.GT.U32.AND.EX P3, PT, R14, RZ, PT, P3 ;  /* 0x000000ff0e00720c */ /* 0x000fe20003f64130 */
[----:B------:R-:W-:Y:S01]  /*3910*/  STS [R77], R22 ;  /* 0x000000164d007388 */ /* 0x000fe20000000800 */
[----:B------:R-:W-:Y:S01]  /*3920*/  ISETP.GT.U32.AND.EX P5, PT, R16, RZ, PT, P5 ;  /* 0x000000ff1000720c */ /* 0x000fe20003fa4150 */
[----:B0-----:R-:W-:Y:S01]  /*3930*/  IMAD.WIDE.U32 R4, R0, 0x4, R4 ;  /* 0x0000000400047825 */ /* 0x001fe200078e0004 */
[----:B------:R-:W-:Y:S01]  /*3940*/  ISETP.GT.U32.AND.EX P6, PT, R16, RZ, PT, P6 ;  /* 0x000000ff1000720c */ /* 0x000fe20003fc4160 */
[----:B------:R0:W-:Y:S01]  /*3950*/  STS [R79], R23 ;  /* 0x000000174f007388 */ /* 0x0001e20000000800 */
[----:B-1----:R-:W-:Y:S01]  /*3960*/  @P4 LOP3.LUT R21, R17, R30, RZ, 0x3c, !PT ;  /* 0x0000001e11154212 */ /* 0x002fe200078e3cff */
[----:B------:R-:W-:-:S02]  /*3970*/  @P2 IMAD.MOV.U32 R12, RZ, RZ, -0x1 ;  /* 0xffffffffff0c2424 */ /* 0x000fc400078e00ff */
[----:B------:R-:W-:Y:S01]  /*3980*/  STS [R81], R24 ;  /* 0x0000001851007388 */ /* 0x000fe20000000800 */
[----:B------:R-:W-:Y:S01]  /*3990*/  @P2 ISETP.GT.AND P1, PT, R31, -0x1, PT ;  /* 0xffffffff1f00280c */ /* 0x000fe20003f24270 */
[----:B------:R-:W-:Y:S02]  /*39a0*/  VIADD R14, R0, 0x600 ;  /* 0x00000600000e7836 */ /* 0x000fe40000000000 */
[----:B------:R1:W-:Y:S01]  /*39b0*/  STS [R83], R25 ;  /* 0x0000001953007388 */ /* 0x0003e20000000800 */
[----:B------:R-:W-:Y:S01]  /*39c0*/  @P2 SEL R12, R12, 0x80000000, P1 ;  /* 0x800000000c0c2807 */ /* 0x000fe20000800000 */
[----:B0-----:R-:W-:Y:S01]  /*39d0*/  @P3 IMAD.MOV.U32 R23, RZ, RZ, -0x1 ;  /* 0xffffffffff173424 */ /* 0x001fe200078e00ff */
[----:B------:R-:W-:Y:S01]  /*39e0*/  ISETP.LT.U32.AND P1, PT, R14, UR6, PT ;  /* 0x000000060e007c0c */ /* 0x000fe2000bf21070 */
[----:B------:R-:W-:Y:S01]  /*39f0*/  STS [R85], R26 ;  /* 0x0000001a55007388 */ /* 0x000fe20000000800 */
[----:B------:R-:W-:Y:S01]  /*3a00*/  @P2 LOP3.LUT R31, R12, R31, RZ, 0x3c, !PT ;  /* 0x0000001f0c1f2212 */ /* 0x000fe200078e3cff */
[C---:B------:R-:W-:Y:S01]  /*3a10*/  VIADD R12, R0.reuse, 0x700 ;  /* 0x00000700000c7836 */ /* 0x040fe20000000000 */
[----:B------:R-:W-:Y:S01]  /*3a20*/  LOP3.LUT R14, R0, 0x800, RZ, 0xfc, !PT ;  /* 0x00000800000e7812 */ /* 0x000fe200078efcff */
[----:B------:R-:W-:Y:S01]  /*3a30*/  STS [R87], R27 ;  /* 0x0000001b57007388 */ /* 0x000fe20000000800 */
[----:B------:R-:W-:-:S02]  /*3a40*/  IMAD.U32 R18, RZ, RZ, UR7 ;  /* 0x00000007ff127e24 */ /* 0x000fc4000f8e00ff */
[----:B-1----:R-:W-:Y:S01]  /*3a50*/  @P5 IMAD.MOV.U32 R25, RZ, RZ, -0x1 ;  /* 0xffffffffff195424 */ /* 0x002fe200078e00ff */
[----:B------:R-:W-:Y:S01]  /*3a60*/  STS [R89], R28 ;  /* 0x0000001c59007388 */ /* 0x000fe20000000800 */
[----:B------:R-:W-:Y:S01]  /*3a70*/  IMAD.U32 R20, RZ, RZ, UR7 ;  /* 0x00000007ff147e24 */ /* 0x000fe2000f8e00ff */
[----:B------:R-:W-:Y:S01]  /*3a80*/  BAR.SYNC.DEFER_BLOCKING 0x0 ;  /* 0x0000000000007b1d */ /* 0x000fe20000010000 */
[----:B------:R-:W-:Y:S01]  /*3a90*/  ISETP.GT.U32.AND.EX P1, PT, R18, RZ, PT, P1 ;  /* 0x000000ff1200720c */ /* 0x000fe20003f24110 */
[----:B------:R-:W-:-:S12]  /*3aa0*/  VIADD R16, R0, 0xb00 ;  /* 0x00000b0000107836 */ /* 0x000fd80000000000 */
[----:B------:R-:W-:Y:S01]  /*3ab0*/  @P1 IMAD.MOV.U32 R18, RZ, RZ, -0x1 ;  /* 0xffffffffff121424 */ /* 0x000fe200078e00ff */
[----:B------:R-:W0:Y:S04]  /*3ac0*/  @P4 LDS R43, [R51] ;  /* 0x00000000332b4984 */ /* 0x000e280000000800 */
[----:B------:R-:W1:Y:S04]  /*3ad0*/  LDS R13, [R51+0x400] ;  /* 0x00040000330d7984 */ /* 0x000e680000000800 */
[----:B------:R-:W2:Y:S04]  /*3ae0*/  LDS R15, [R51+0x800] ;  /* 0x00080000330f7984 */ /* 0x000ea80000000800 */
[----:B------:R-:W3:Y:S04]  /*3af0*/  LDS R17, [R51+0xc00] ;  /* 0x000c000033117984 */ /* 0x000ee80000000800 */
[----:B------:R-:W4:Y:S04]  /*3b00*/  LDS R19, [R51+0x1000] ;  /* 0x0010000033137984 */ /* 0x000f280000000800 */
[----:B------:R-:W-:Y:S04]  /*3b10*/  @P4 STG.E desc[UR8][R2.64], R21 ;  /* 0x0000001502004986 */ /* 0x000fe8000c101908 */
[----:B------:R-:W4:Y:S04]  /*3b20*/  LDS R21, [R51+0x1400] ;  /* 0x0014000033157984 */ /* 0x000f280000000800 */
[----:B0-----:R-:W-:Y:S01]  /*3b30*/  @P4 STG.E desc[UR8][R4.64], R43 ;  /* 0x0000002b04004986 */ /* 0x001fe2000c101908 */
[----:B------:R-:W-:-:S03]  /*3b40*/  @P3 ISETP.GT.AND P4, PT, R32, -0x1, PT ;  /* 0xffffffff2000380c */ /* 0x000fc60003f84270 */
[----:B------:R-:W-:Y:S01]  /*3b50*/  @P2 STG.E desc[UR8][R2.64+0x400], R31 ;  /* 0x0004001f02002986 */ /* 0x000fe2000c101908 */
[----:B------:R-:W-:Y:S02]  /*3b60*/  @P3 SEL R23, R23, 0x80000000, P4 ;  /* 0x8000000017173807 */ /* 0x000fe40002000000 */
[----:B------:R-:W-:Y:S01]  /*3b70*/  @P0 ISETP.GT.AND P4, PT, R33, -0x1, PT ;  /* 0xffffffff2100080c */ /* 0x000fe20003f84270 */
[----:B-1----:R-:W-:Y:S01]  /*3b80*/  @P2 STG.E desc[UR8][R4.64+0x400], R13 ;  /* 0x0004000d04002986 */ /* 0x002fe2000c101908 */
[----:B------:R-:W-:Y:S01]  /*3b90*/  ISETP.LT.U32.AND P2, PT, R12, UR6, PT ;  /* 0x000000060c007c0c */ /* 0x000fe2000bf41070 */
[----:B------:R-:W-:Y:S01]  /*3ba0*/  @P0 IMAD.MOV.U32 R12, RZ, RZ, -0x1 ;  /* 0xffffffffff0c0424 */ /* 0x000fe200078e00ff */
[----:B------:R-:W-:Y:S01]  /*3bb0*/  @P3 LOP3.LUT R23, R23, R32, RZ, 0x3c, !PT ;  /* 0x0000002017173212 */ /* 0x000fe200078e3cff */
[----:B------:R-:W0:Y:S01]  /*3bc0*/  LDS R13, [R51+0x1800] ;  /* 0x00180000330d7984 */ /* 0x000e220000000800 */
[----:B------:R-:W-:Y:S02]  /*3bd0*/  ISETP.GT.U32.AND.EX P2, PT, R20, RZ, PT, P2 ;  /* 0x000000ff1400720c */ /* 0x000fe40003f44120 */
[----:B------:R-:W-:Y:S01]  /*3be0*/  @P0 SEL R12, R12, 0x80000000, P4 ;  /* 0x800000000c0c0807 */ /* 0x000fe20002000000 */
[----:B------:R-:W-:Y:S01]  /*3bf0*/  @P3 STG.E desc[UR8][R2.64+0x800], R23 ;  /* 0x0008001702003986 */ /* 0x000fe2000c101908 */
[----:B------:R-:W-:-:S02]  /*3c00*/  @P5 ISETP.GT.AND P4, PT, R34, -0x1, PT ;  /* 0xffffffff2200580c */ /* 0x000fc40003f84270 */
[----:B------:R-:W-:Y:S01]  /*3c10*/  @P0 LOP3.LUT R33, R12, R33, RZ, 0x3c, !PT ;  /* 0x000000210c210212 */ /* 0x000fe200078e3cff */
[----:B------:R-:W-:Y:S01]  /*3c20*/  VIADD R12, R0, 0x900 ;  /* 0x00000900000c7836 */ /* 0x000fe20000000000 */
[----:B------:R-:W-:Y:S01]  /*3c30*/  @P5 SEL R25, R25, 0x80000000, P4 ;  /* 0x8000000019195807 */ /* 0x000fe20002000000 */
[----:B--2---:R-:W-:Y:S01]  /*3c40*/  @P3 STG.E desc[UR8][R4.64+0x800], R15 ;  /* 0x0008000f04003986 */ /* 0x004fe2000c101908 */
[----:B------:R-:W-:Y:S01]  /*3c50*/  ISETP.LT.U32.AND P4, PT, R14, UR6, PT ;  /* 0x000000060e007c0c */ /* 0x000fe2000bf81070 */
[----:B------:R-:W-:Y:S01]  /*3c60*/  VIADD R14, R0, 0xa00 ;  /* 0x00000a00000e7836 */ /* 0x000fe20000000000 */
[----:B------:R-:W-:Y:S01]  /*3c70*/  @P5 LOP3.LUT R25, R25, R34, RZ, 0x3c, !PT ;  /* 0x0000002219195212 */ /* 0x000fe200078e3cff */
[----:B------:R-:W-:Y:S01]  /*3c80*/  @P0 STG.E desc[UR8][R2.64+0xc00], R33 ;  /* 0x000c002102000986 */ /* 0x000fe2000c101908 */
[----:B------:R-:W-:Y:S01]  /*3c90*/  ISETP.LT.U32.AND P3, PT, R12, UR6, PT ;  /* 0x000000060c007c0c */ /* 0x000fe2000bf61070 */
[----:B------:R-:W-:Y:S02]  /*3ca0*/  @P6 IMAD.MOV.U32 R12, RZ, RZ, -0x1 ;  /* 0xffffffffff0c6424 */ /* 0x000fe400078e00ff */
[----:B---3--:R-:W-:Y:S01]  /*3cb0*/  @P0 STG.E desc[UR8][R4.64+0xc00], R17 ;  /* 0x000c001104000986 */ /* 0x008fe2000c101908 */
[----:B------:R-:W-:-:S03]  /*3cc0*/  @P1 ISETP.GT.AND P0, PT, R36, -0x1, PT ;  /* 0xffffffff2400180c */ /* 0x000fc60003f04270 */
[----:B------:R-:W-:Y:S04]  /*3cd0*/  @P5 STG.E desc[UR8][R2.64+0x1000], R25 ;  /* 0x0010001902005986 */ /* 0x000fe8000c101908 */
[----:B----4-:R1:W-:Y:S01]  /*3ce0*/  @P5 STG.E desc[UR8][R4.64+0x1000], R19 ;  /* 0x0010001304005986 */ /* 0x0103e2000c101908 */
[----:B------:R-:W-:-:S03]  /*3cf0*/  @P6 ISETP.GT.AND P5, PT, R35, -0x1, PT ;  /* 0xffffffff2300680c */ /* 0x000fc60003fa4270 */
[----:B------:R-:W2:Y:S01]  /*3d00*/  LDS R15, [R51+0x1c00] ;  /* 0x001c0000330f7984 */ /* 0x000ea20000000800 */
[----:B------:R-:W-:Y:S02]  /*3d10*/  @P6 SEL R12, R12, 0x80000000, P5 ;  /* 0x800000000c0c6807 */ /* 0x000fe40002800000 */
[----:B------:R-:W-:Y:S01]  /*3d20*/  ISETP.LT.U32.AND P5, PT, R14, UR6, PT ;  /* 0x000000060e007c0c */ /* 0x000fe2000bfa1070 */
[----:B------:R-:W-:Y:S01]  /*3d30*/  IMAD.U32 R14, RZ, RZ, UR7 ;  /* 0x00000007ff0e7e24 */ /* 0x000fe2000f8e00ff */
[----:B------:R-:W3:Y:S01]  /*3d40*/  LDS R17, [R51+0x2000] ;  /* 0x0020000033117984 */ /* 0x000ee20000000800 */
[----:B------:R-:W-:Y:S02]  /*3d50*/  @P6 LOP3.LUT R35, R12, R35, RZ, 0x3c, !PT ;  /* 0x000000230c236212 */ /* 0x000fe400078e3cff */
[----:B-1----:R-:W-:Y:S02]  /*3d60*/  @P1 SEL R19, R18, 0x80000000, P0 ;  /* 0x8000000012131807 */ /* 0x002fe40000000000 */
[----:B------:R-:W-:Y:S01]  /*3d70*/  ISETP.GT.U32.AND.EX P4, PT, R14, RZ, PT, P4 ;  /* 0x000000ff0e00720c */ /* 0x000fe20003f84140 */
[----:B------:R-:W-:Y:S01]  /*3d80*/  @P6 STG.E desc[UR8][R2.64+0x1400], R35 ;  /* 0x0014002302006986 */ /* 0x000fe2000c101908 */
[----:B------:R-:W-:Y:S01]  /*3d90*/  @P1 LOP3.LUT R23, R19, R36, RZ, 0x3c, !PT ;  /* 0x0000002413171212 */ /* 0x000fe200078e3cff */
[----:B------:R-:W-:Y:S01]  /*3da0*/  @P2 IMAD.MOV.U32 R14, RZ, RZ, -0x1 ;  /* 0xffffffffff0e2424 */ /* 0x000fe200078e00ff */
[----:B------:R-:W-:Y:S01]  /*3db0*/  ISETP.LT.U32.AND P0, PT, R16, UR6, PT ;  /* 0x0000000610007c0c */ /* 0x000fe2000bf01070 */
[----:B------:R-:W1:Y:S01]  /*3dc0*/  LDS R19, [R51+0x2400] ;  /* 0x0024000033137984 */ /* 0x000e620000000800 */
[----:B------:R-:W-:Y:S01]  /*3dd0*/  IMAD.U32 R16, RZ, RZ, UR7 ;  /* 0x00000007ff107e24 */ /* 0x000fe2000f8e00ff */
[----:B------:R-:W-:-:S02]  /*3de0*/  LOP3.LUT R12, R0, 0xc00, RZ, 0xfc, !PT ;  /* 0x00000c00000c7812 */ /* 0x000fc400078efcff */
[----:B------:R-:W-:Y:S01]  /*3df0*/  @P6 STG.E desc[UR8][R4.64+0x1400], R21 ;  /* 0x0014001504006986 */ /* 0x000fe2000c101908 */
[----:B------:R-:W-:Y:S02]  /*3e00*/  @P2 ISETP.GT.AND P6, PT, R37, -0x1, PT ;  /* 0xffffffff2500280c */ /* 0x000fe40003fc4270 */
[C---:B------:R-:W-:Y:S01]  /*3e10*/  ISETP.GT.U32.AND.EX P3, PT, R16.reuse, RZ, PT, P3 ;  /* 0x000000ff1000720c */ /* 0x040fe20003f64130 */
[----:B------:R4:W-:Y:S01]  /*3e20*/  @P1 STG.E desc[UR8][R2.64+0x1800], R23 ;  /* 0x0018001702001986 */ /* 0x0009e2000c101908 */
[----:B------:R-:W-:Y:S01]  /*3e30*/  ISETP.GT.U32.AND.EX P5, PT, R16, RZ, PT, P5 ;  /* 0x000000ff1000720c */ /* 0x000fe20003fa4150 */
[----:B------:R-:W-:Y:S02]  /*3e40*/  @P4 IMAD.MOV.U32 R16, RZ, RZ, -0x1 ;  /* 0xffffffffff104424 */ /* 0x000fe400078e00ff */
[----:B0-----:R-:W-:Y:S01]  /*3e50*/  @P1 STG.E desc[UR8][R4.64+0x1800], R13 ;  /* 0x0018000d04001986 */ /* 0x001fe2000c101908 */
[----:B------:R-:W-:Y:S02]  /*3e60*/  ISETP.LT.U32.AND P1, PT, R12, UR6, PT ;  /* 0x000000060c007c0c */ /* 0x000fe4000bf21070 */
[----:B------:R-:W-:Y:S01]  /*3e70*/  @P2 SEL R12, R14, 0x80000000, P6 ;  /* 0x800000000e0c2807 */ /* 0x000fe20003000000 */
[----:B------:R-:W0:Y:S01]  /*3e80*/  LDS R13, [R51+0x2800] ;  /* 0x00280000330d7984 */ /* 0x000e220000000800 */
[----:B------:R-:W-:Y:S01]  /*3e90*/  @P4 ISETP.GT.AND P6, PT, R38, -0x1, PT ;  /* 0xffffffff2600480c */ /* 0x000fe20003fc4270 */
[----:B------:R-:W-:Y:S01]  /*3ea0*/  VIADD R14, R0, 0xd00 ;  /* 0x00000d00000e7836 */ /* 0x000fe20000000000 */
[----:B------:R-:W-:Y:S01]  /*3eb0*/  @P2 LOP3.LUT R37, R12, R37, RZ, 0x3c, !PT ;  /* 0x000000250c252212 */ /* 0x000fe200078e3cff */
[----:B------:R-:W0:Y:S01]  /*3ec0*/  LDS R21, [R51+0x2c00] ;  /* 0x002c000033157984 */ /* 0x000e220000000800 */
[----:B----4-:R-:W-:Y:S01]  /*3ed0*/  @P4 SEL R23, R16, 0x80000000, P6 ;  /* 0x8000000010174807 */ /* 0x010fe20003000000 */
[----:B------:R-:W-:Y:S01]  /*3ee0*/  IMAD.U32 R16, RZ, RZ, UR7 ;  /* 0x00000007ff107e24 */ /* 0x000fe2000f8e00ff */
[----:B------:R-:W-:Y:S01]  /*3ef0*/  @P3 ISETP.GT.AND P6, PT, R39, -0x1, PT ;  /* 0xffffffff2700380c */ /* 0x000fe20003fc4270 */
[----:B------:R-:W-:Y:S01]  /*3f00*/  @P3 IMAD.MOV.U32 R18, RZ, RZ, -0x1 ;  /* 0xffffffffff123424 */ /* 0x000fe200078e00ff */
[----:B------:R-:W-:Y:S01]  /*3f10*/  @P4 LOP3.LUT R23, R23, R38, RZ, 0x3c, !PT ;  /* 0x0000002617174212 */ /* 0x000fe200078e3cff */
[----:B------:R-:W-:Y:S01]  /*3f20*/  @P2 STG.E desc[UR8][R2.64+0x1c00], R37 ;  /* 0x001c002502002986 */ /* 0x000fe2000c101908 */
[----:B------:R-:W-:Y:S01]  /*3f30*/  ISETP.GT.U32.AND.EX P0, PT, R16, RZ, PT, P0 ;  /* 0x000000ff1000720c */ /* 0x000fe20003f04100 */
[----:B------:R-:W-:Y:S01]  /*3f40*/  @P5 IMAD.MOV.U32 R25, RZ, RZ, -0x1 ;  /* 0xffffffffff195424 */ /* 0x000fe200078e00ff */
[----:B------:R-:W-:Y:S01]  /*3f50*/  @P3 SEL R12, R18, 0x80000000, P6 ;  /* 0x80000000120c3807 */ /* 0x000fe20003000000 */
[----:B--2---:R2:W-:Y:S01]  /*3f60*/  @P2 STG.E desc[UR8][R4.64+0x1c00], R15 ;  /* 0x001c000f04002986 */ /* 0x0045e2000c101908 */
[----:B------:R-:W-:Y:S01]  /*3f70*/  @P5 ISETP.GT.AND P2, PT, R40, -0x1, PT ;  /* 0xffffffff2800580c */ /* 0x000fe20003f44270 */
[----:B------:R-:W-:Y:S01]  /*3f80*/  VIADD R18, R0, 0x1200 ;  /* 0x0000120000127836 */ /* 0x000fe20000000000 */
[----:B------:R-:W-:Y:S01]  /*3f90*/  @P3 LOP3.LUT R39, R12, R39, RZ, 0x3c, !PT ;  /* 0x000000270c273212 */ /* 0x000fe200078e3cff */
[----:B------:R-:W-:Y:S01]  /*3fa0*/  VIADD R12, R0, 0xe00 ;  /* 0x00000e00000c7836 */ /* 0x000fe20000000000 */
[----:B------:R-:W-:Y:S01]  /*3fb0*/  @P4 STG.E desc[UR8][R2.64+0x2000], R23 ;  /* 0x0020001702004986 */ /* 0x000fe2000c101908 */
[----:B------:R-:W-:-:S02]  /*3fc0*/  @P5 SEL R25, R25, 0x80000000, P2 ;  /* 0x8000000019195807 */ /* 0x000fc40001000000 */
[----:B------:R-:W-:Y:S01]  /*3fd0*/  ISETP.LT.U32.AND P6, PT, R14, UR6, PT ;  /* 0x000000060e007c0c */ /* 0x000fe2000bfc1070 */
[----:B---3--:R-:W-:Y:S01]  /*3fe0*/  @P4 STG.E desc[UR8][R4.64+0x2000], R17 ;  /* 0x0020001104004986 */ /* 0x008fe2000c101908 */
[----:B------:R-:W-:Y:S01]  /*3ff0*/  ISETP.LT.U32.AND P2, PT, R12, UR6, PT ;  /* 0x000000060c007c0c */ /* 0x000fe2000bf41070 */
[----:B------:R-:W-:Y:S01]  /*4000*/  VIADD R14, R0, 0xf00 ;  /* 0x00000f00000e7836 */ /* 0x000fe20000000000 */
[----:B------:R-:W-:Y:S01]  /*4010*/  @P5 LOP3.LUT R25, R25, R40, RZ, 0x3c, !PT ;  /* 0x0000002819195212 */ /* 0x000fe200078e3cff */
[----:B------:R-:W-:Y:S01]  /*4020*/  @P3 STG.E desc[UR8][R2.64+0x2400], R39 ;  /* 0x0024002702003986 */ /* 0x000fe2000c101908 */
[----:B------:R-:W-:Y:S01]  /*4030*/  @P0 IMAD.MOV.U32 R12, RZ, RZ, -0x1 ;  /* 0xffffffffff0c0424 */ /* 0x000fe200078e00ff */
[----:B------:R-:W-:Y:S01]  /*4040*/  ISETP.GT.U32.AND.EX P6, PT, R16, RZ, PT, P6 ;  /* 0x000000ff1000720c */ /* 0x000fe20003fc4160 */
[----:B--2---:R-:W-:Y:S01]  /*4050*/  IMAD.U32 R15, RZ, RZ, UR7 ;  /* 0x00000007ff0f7e24 */ /* 0x004fe2000f8e00ff */
[----:B-1----:R-:W-:Y:S01]  /*4060*/  @P3 STG.E desc[UR8][R4.64+0x2400], R19 ;  /* 0x0024001304003986 */ /* 0x002fe2000c101908 */
[----:B------:R-:W-:-:S02]  /*4070*/  @P0 ISETP.GT.AND P3, PT, R41, -0x1, PT ;  /* 0xffffffff2900080c */ /* 0x000fc40003f64270 */
[----:B------:R-:W-:Y:S01]  /*4080*/  ISETP.LT.U32.AND P4, PT, R14, UR6, PT ;  /* 0x000000060e007c0c */ /* 0x000fe2000bf81070 */
[----:B------:R1:W-:Y:S01]  /*4090*/  @P5 STG.E desc[UR8][R2.64+0x2800], R25 ;  /* 0x0028001902005986 */ /* 0x0003e2000c101908 */
[----:B------:R-:W-:Y:S02]  /*40a0*/  @P0 SEL R12, R12, 0x80000000, P3 ;  /* 0x800000000c0c0807 */ /* 0x000fe40001800000 */
[----:B------:R-:W-:Y:S01]  /*40b0*/  LOP3.LUT R14, R0, 0x1000, RZ, 0xfc, !PT ;  /* 0x00001000000e7812 */ /* 0x000fe200078efcff */
[----:B------:R-:W-:Y:S01]  /*40c0*/  LDS R17, [R51+0x3800] ;  /* 0x0038000033117984 */ /* 0x000fe20000000800 */
[C---:B------:R-:W-:Y:S02]  /*40d0*/  ISETP.GT.U32.AND.EX P1, PT, R15.reuse, RZ, PT, P1 ;  /* 0x000000ff0f00720c */ /* 0x040fe40003f24110 */
[----:B------:R-:W-:Y:S01]  /*40e0*/  @P0 LOP3.LUT R41, R12, R41, RZ, 0x3c, !PT ;  /* 0x000000290c290212 */ /* 0x000fe200078e3cff */
[----:B------:R-:W-:Y:S01]  /*40f0*/  VIADD R12, R0, 0x1100 ;  /* 0x00001100000c7836 */ /* 0x000fe20000000000 */
[----:B------:R-:W-:Y:S01]  /*4100*/  ISETP.LT.U32.AND P3, PT, R14, UR6, PT ;  /* 0x000000060e007c0c */ /* 0x000fe2000bf61070 */
[----:B------:R-:W-:Y:S01]  /*4110*/  IMAD.U32 R14, RZ, RZ, UR7 ;  /* 0x00000007ff0e7e24 */ /* 0x000fe2000f8e00ff */
[----:B0-----:R-:W-:Y:S01]  /*4120*/  @P5 STG.E desc[UR8][R4.64+0x2800], R13 ;  /* 0x0028000d04005986 */ /* 0x001fe2000c101908 */
[----:B------:R-:W-:-:S02]  /*4130*/  ISETP.GT.U32.AND.EX P4, PT, R15, RZ, PT, P4 ;  /* 0x000000ff0f00720c */ /* 0x000fc40003f84140 */
[----:B------:R-:W-:Y:S01]  /*4140*/  ISETP.LT.U32.AND P5, PT, R12, UR6, PT ;  /* 0x000000060c007c0c */ /* 0x000fe2000bfa1070 */
[----:B------:R-:W-:Y:S01]  /*4150*/  @P0 STG.E desc[UR8][R2.64+0x2c00], R41 ;  /* 0x002c002902000986 */ /* 0x000fe2000c101908 */
[C---:B------:R-:W-:Y:S02]  /*4160*/  ISETP.GT.U32.AND.EX P2, PT, R14.reuse, RZ, PT, P2 ;  /* 0x000000ff0e00720c */ /* 0x040fe40003f44120 */
[----:B------:R-:W-:Y:S01]  /*4170*/  @P1 IMAD.MOV.U32 R12, RZ, RZ, -0x1 ;  /* 0xffffffffff0c1424 */ /* 0x000fe200078e00ff */
[----:B------:R-:W0:Y:S01]  /*4180*/  LDS R13, [R51+0x3000] ;  /* 0x00300000330d7984 */ /* 0x000e220000000800 */
[----:B------:R-:W-:Y:S02]  /*4190*/  ISETP.GT.U32.AND.EX P5, PT, R15, RZ, PT, P5 ;  /* 0x000000ff0f00720c */ /* 0x000fe40003fa4150 */
[----:B------:R-:W-:Y:S01]  /*41a0*/  ISETP.GT.U32.AND.EX P3, PT, R14, RZ, PT, P3 ;  /* 0x000000ff0e00720c */ /* 0x000fe20003f64130 */
[----:B------:R-:W-:Y:S01]  /*41b0*/  @P0 STG.E desc[UR8][R4.64+0x2c00], R21 ;  /* 0x002c001504000986 */ /* 0x000fe2000c101908 */
[----:B------:R-:W-:Y:S01]  /*41c0*/  @P1 ISETP.GT.AND P0, PT, R29, -0x1, PT ;  /* 0xffffffff1d00180c */ /* 0x000fe20003f04270 */
[----:B------:R-:W-:-:S02]  /*41d0*/  @P6 IMAD.MOV.U32 R14, RZ, RZ, -0x1 ;  /* 0xffffffffff0e6424 */ /* 0x000fc400078e00ff */
[----:B------:R-:W2:Y:S01]  /*41e0*/  LDS R15, [R51+0x3400] ;  /* 0x00340000330f7984 */ /* 0x000ea20000000800 */
[----:B------:R-:W-:Y:S01]  /*41f0*/  @P1 SEL R12, R12, 0x80000000, P0 ;  /* 0x800000000c0c1807 */ /* 0x000fe20000000000 */
[----:B-1----:R-:W-:Y:S01]  /*4200*/  @P2 IMAD.MOV.U32 R25, RZ, RZ, -0x1 ;  /* 0xffffffffff192424 */ /* 0x002fe200078e00ff */
[----:B------:R-:W-:Y:S01]  /*4210*/  @P6 ISETP.GT.AND P0, PT, R11, -0x1, PT ;  /* 0xffffffff0b00680c */ /* 0x000fe20003f04270 */
[----:B------:R-:W1:Y:S01]  /*4220*/  LDS R19, [R51+0x3c00] ;  /* 0x003c000033137984 */ /* 0x000e620000000800 */
[----:B------:R-:W-:Y:S01]  /*4230*/  @P4 IMAD.MOV.U32 R16, RZ, RZ, -0x1 ;  /* 0xffffffffff104424 */ /* 0x000fe200078e00ff */
[----:B------:R-:W-:Y:S01]  /*4240*/  @P1 LOP3.LUT R29, R12, R29, RZ, 0x3c, !PT ;  /* 0x0000001d0c1d1212 */ /* 0x000fe200078e3cff */
[----:B------:R-:W-:Y:S01]  /*4250*/  @P5 IMAD.MOV.U32 R20, RZ, RZ, -0x1 ;  /* 0xffffffffff145424 */ /* 0x000fe200078e00ff */
[----:B------:R-:W3:Y:S01]  /*4260*/  LDS R21, [R51+0x4000] ;  /* 0x0040000033157984 */ /* 0x000ee20000000800 */
[----:B------:R-:W-:Y:S01]  /*4270*/  @P6 SEL R14, R14, 0x80000000, P0 ;  /* 0x800000000e0e6807 */ /* 0x000fe20000000000 */
[----:B------:R-:W-:Y:S01]  /*4280*/  @P3 IMAD.MOV.U32 R27, RZ, RZ, -0x1 ;  /* 0xffffffffff1b3424 */ /* 0x000fe200078e00ff */
[----:B------:R-:W-:Y:S01]  /*4290*/  @P2 ISETP.GT.AND P0, PT, R10, -0x1, PT ;  /* 0xffffffff0a00280c */ /* 0x000fe20003f04270 */
[----:B------:R-:W4:Y:S01]  /*42a0*/  LDS R23, [R51+0x4400] ;  /* 0x0044000033177984 */ /* 0x000f220000000800 */
[----:B------:R-:W-:-:S02]  /*42b0*/  @P6 LOP3.LUT R11, R14, R11, RZ, 0x3c, !PT ;  /* 0x0000000b0e0b6212 */ /* 0x000fc400078e3cff */
[----:B------:R-:W-:Y:S01]  /*42c0*/  @P2 SEL R25, R25, 0x80000000, P0 ;  /* 0x8000000019192807 */ /* 0x000fe20000000000 */
[----:B------:R0:W-:Y:S01]  /*42d0*/  @P1 STG.E desc[UR8][R2.64+0x3000], R29 ;  /* 0x0030001d02001986 */ /* 0x0001e2000c101908 */
[----:B------:R-:W-:Y:S02]  /*42e0*/  @P4 ISETP.GT.AND P0, PT, R9, -0x1, PT ;  /* 0xffffffff0900480c */ /* 0x000fe40003f04270 */
[----:B------:R-:W-:Y:S02]  /*42f0*/  @P2 LOP3.LUT R25, R25, R10, RZ, 0x3c, !PT ;  /* 0x0000000a19192212 */ /* 0x000fe400078e3cff */
[----:B------:R-:W-:Y:S02]  /*4300*/  @P4 SEL R16, R16, 0x80000000, P0 ;  /* 0x8000000010104807 */ /* 0x000fe40000000000 */
[----:B------:R-:W-:Y:S02]  /*4310*/  @P3 ISETP.GT.AND P0, PT, R8, -0x1, PT ;  /* 0xffffffff0800380c */ /* 0x000fe40003f04270 */
[----:B------:R-:W-:-:S02]  /*4320*/  @P4 LOP3.LUT R9, R16, R9, RZ, 0x3c, !PT ;  /* 0x0000000910094212 */ /* 0x000fc400078e3cff */
[----:B------:R-:W-:Y:S02]  /*4330*/  @P3 SEL R27, R27, 0x80000000, P0 ;  /* 0x800000001b1b3807 */ /* 0x000fe40000000000 */
[----:B------:R-:W-:Y:S02]  /*4340*/  @P5 ISETP.GT.AND P0, PT, R7, -0x1, PT ;  /* 0xffffffff0700580c */ /* 0x000fe40003f04270 */
[----:B------:R-:W-:Y:S01]  /*4350*/  @P3 LOP3.LUT R27, R27, R8, RZ, 0x3c, !PT ;  /* 0x000000081b1b3212 */ /* 0x000fe200078e3cff */
[----:B0-----:R0:W-:Y:S01]  /*4360*/  @P1 STG.E desc[UR8][R4.64+0x3000], R13 ;  /* 0x0030000d04001986 */ /* 0x0011e2000c101908 */
[----:B------:R-:W-:Y:S02]  /*4370*/  @P5 SEL R0, R20, 0x80000000, P0 ;  /* 0x8000000014005807 */ /* 0x000fe40000000000 */
[----:B------:R-:W-:Y:S01]  /*4380*/  ISETP.LT.U32.AND P0, PT, R18, UR6, PT ;  /* 0x0000000612007c0c */ /* 0x000fe2000bf01070 */
[----:B------:R-:W-:Y:S01]  /*4390*/  IMAD.U32 R18, RZ, RZ, UR7 ;  /* 0x00000007ff127e24 */ /* 0x000fe2000f8e00ff */
[----:B------:R0:W-:Y:S01]  /*43a0*/  @P6 STG.E desc[UR8][R2.64+0x3400], R11 ;  /* 0x0034000b02006986 */ /* 0x0001e2000c101908 */
[----:B------:R-:W-:-:S03]  /*43b0*/  @P5 LOP3.LUT R7, R0, R7, RZ, 0x3c, !PT ;  /* 0x0000000700075212 */ /* 0x000fc600078e3cff */
[----:B------:R-:W-:Y:S01]  /*43c0*/  ISETP.GT.U32.AND.EX P0, PT, R18, RZ, PT, P0 ;  /* 0x000000ff1200720c */ /* 0x000fe20003f04100 */
[----:B--2---:R0:W-:Y:S04]  /*43d0*/  @P6 STG.E desc[UR8][R4.64+0x3400], R15 ;  /* 0x0034000f04006986 */ /* 0x0041e8000c101908 */
[----:B------:R0:W-:Y:S04]  /*43e0*/  @P2 STG.E desc[UR8][R2.64+0x3800], R25 ;  /* 0x0038001902002986 */ /* 0x0001e8000c101908 */
[----:B------:R0:W-:Y:S04]  /*43f0*/  @P2 STG.E desc[UR8][R4.64+0x3800], R17 ;  /* 0x0038001104002986 */ /* 0x0001e8000c101908 */
[----:B------:R0:W-:Y:S04]  /*4400*/  @P4 STG.E desc[UR8][R2.64+0x3c00], R9 ;  /* 0x003c000902004986 */ /* 0x0001e8000c101908 */
[----:B-1----:R0:W-:Y:S04]  /*4410*/  @P4 STG.E desc[UR8][R4.64+0x3c00], R19 ;  /* 0x003c001304004986 */ /* 0x0021e8000c101908 */
[----:B------:R0:W-:Y:S04]  /*4420*/  @P3 STG.E desc[UR8][R2.64+0x4000], R27 ;  /* 0x0040001b02003986 */ /* 0x0001e8000c101908 */
[----:B---3--:R0:W-:Y:S04]  /*4430*/  @P3 STG.E desc[UR8][R4.64+0x4000], R21 ;  /* 0x0040001504003986 */ /* 0x0081e8000c101908 */
[----:B------:R0:W-:Y:S04]  /*4440*/  @P5 STG.E desc[UR8][R2.64+0x4400], R7 ;  /* 0x0044000702005986 */ /* 0x0001e8000c101908 */
[----:B----4-:R0:W-:Y:S01]  /*4450*/  @P5 STG.E desc[UR8][R4.64+0x4400], R23 ;  /* 0x0044001704005986 */ /* 0x0101e2000c101908 */
[----:B------:R-:W-:Y:S05]  /*4460*/  @!P0 EXIT ;  /* 0x000000000000894d */ /* 0x000fea0003800000 */
[----:B------:R-:W1:Y:S01]  /*4470*/  LDS R51, [R51+0x4800] ;  /* 0x0048000033337984 */ /* 0x000e620000000800 */
[----:B0-----:R-:W-:Y:S01]  /*4480*/  IMAD.MOV.U32 R7, RZ, RZ, -0x1 ;  /* 0xffffffffff077424 */ /* 0x001fe200078e00ff */
[----:B------:R-:W-:-:S04]  /*4490*/  ISETP.GT.AND P0, PT, R6, -0x1, PT ;  /* 0xffffffff0600780c */ /* 0x000fc80003f04270 */
[----:B------:R-:W-:-:S04]  /*44a0*/  SEL R7, R7, 0x80000000, P0 ;  /* 0x8000000007077807 */ /* 0x000fc80000000000 */
[----:B------:R-:W-:-:S05]  /*44b0*/  LOP3.LUT R7, R7, R6, RZ, 0x3c, !PT ;  /* 0x0000000607077212 */ /* 0x000fca00078e3cff */
[----:B------:R-:W-:Y:S04]  /*44c0*/  STG.E desc[UR8][R2.64+0x4800], R7 ;  /* 0x0048000702007986 */ /* 0x000fe8000c101908 */
[----:B-1----:R-:W-:Y:S01]  /*44d0*/  STG.E desc[UR8][R4.64+0x4800], R51 ;  /* 0x0048003304007986 */ /* 0x002fe2000c101908 */
[----:B------:R-:W-:Y:S05]  /*44e0*/  EXIT ;  /* 0x000000000000794d */ /* 0x000fea0003800000 */
.L_x_223:
        /* <DEDUP_REMOVED lines=9> */
.L_x_656:


//--------------------- .text._ZN3cub18CUB_300001_SM_10006detail10radix_sort29DeviceRadixSortOnesweepKernelINS1_5radix10policy_hubIfiyE10Policy1000ELNS0_9SortOrderE1EfiyiiNS1_21identity_decomposer_tEEEvPT5_SB_PT3_PKSC_PT1_PKSG_PT2_PKSK_T4_iiT6_ --------------------------
	.section	.text._ZN3cub18CUB_300001_SM_10006detail10radix_sort29DeviceRadixSortOnesweepKernelINS1_5radix10policy_hubIfiyE10Policy1000ELNS0_9SortOrderE1EfiyiiNS1_21identity_decomposer_tEEEvPT5_SB_PT3_PKSC_PT1_PKSG_PT2_PKSK_T4_iiT6_,"ax",@progbits
	.align	128
        .global         _ZN3cub18CUB_300001_SM_10006detail10radix_sort29DeviceRadixSortOnesweepKernelINS1_5radix10policy_hubIfiyE10Policy1000ELNS0_9SortOrderE1EfiyiiNS1_21identity_decomposer_tEEEvPT5_SB_PT3_PKSC_PT1_PKSG_PT2_PKSK_T4_iiT6_
        .type           _ZN3cub18CUB_300001_SM_10006detail10radix_sort29DeviceRadixSortOnesweepKernelINS1_5radix10policy_hubIfiyE10Policy1000ELNS0_9SortOrderE1EfiyiiNS1_21identity_decomposer_tEEEvPT5_SB_PT3_PKSC_PT1_PKSG_PT2_PKSK_T4_iiT6_,@function
        .size           _ZN3cub18CUB_300001_SM_10006detail10radix_sort29DeviceRadixSortOnesweepKernelINS1_5radix10policy_hubIfiyE10Policy1000ELNS0_9SortOrderE1EfiyiiNS1_21identity_decomposer_tEEEvPT5_SB_PT3_PKSC_PT1_PKSG_PT2_PKSK_T4_iiT6_,(.L_x_657 - _ZN3cub18CUB_300001_SM_10006detail10radix_sort29DeviceRadixSortOnesweepKernelINS1_5radix10policy_hubIfiyE10Policy1000ELNS0_9SortOrderE1EfiyiiNS1_21identity_decomposer_tEEEvPT5_SB_PT3_PKSC_PT1_PKSG_PT2_PKSK_T4_iiT6_)
        .other          _ZN3cub18CUB_300001_SM_10006detail10radix_sort29DeviceRadixSortOnesweepKernelINS1_5radix10policy_hubIfiyE10Policy1000ELNS0_9SortOrderE1EfiyiiNS1_21identity_decomposer_tEEEvPT5_SB_PT3_PKSC_PT1_PKSG_PT2_PKSK_T4_iiT6_,@"STO_CUDA_ENTRY STV_DEFAULT"
_ZN3cub18CUB_300001_SM_10006detail10radix_sort29DeviceRadixSortOnesweepKernelINS1_5radix10policy_hubIfiyE10Policy1000ELNS0_9SortOrderE1EfiyiiNS1_21identity_decomposer_tEEEvPT5_SB_PT3_PKSC_PT1_PKSG_PT2_PKSK_T4_iiT6_:
.text._ZN3cub18CUB_300001_SM_10006detail10radix_sort29DeviceRadixSortOnesweepKernelINS1_5radix10policy_hubIfiyE10Policy1000ELNS0_9SortOrderE1EfiyiiNS1_21identity_decomposer_tEEEvPT5_SB_PT3_PKSC_PT1_PKSG_PT2_PKSK_T4_iiT6_:
        /* <DEDUP_REMOVED lines=16> */
.L_x_225:
[----:B------:R-:W-:Y:S05]  /*0100*/  BSYNC.RECONVERGENT B0 ;  /* 0x0000000000007941 */ /* 0x000fea0003800200 */
.L_x_224:
        /* <DEDUP_REMOVED lines=35> */
.L_x_226:
        /* <DEDUP_REMOVED lines=76> */
.L_x_227:
        /* <DEDUP_REMOVED lines=18> */
.L_x_230:
        /* <DEDUP_REMOVED lines=21> */
.L_x_229:
[----:B------:R-:W-:Y:S05]  /*0a70*/  BSYNC.RECONVERGENT B0 ;  /* 0x0000000000007941 */ /* 0x000fea0003800200 */
.L_x_228:
        /* <DEDUP_REMOVED lines=17> */
.L_x_234:
[----:B------:R-:W-:Y:S05]  /*0b90*/  BSYNC.RECONVERGENT B1 ;  /* 0x0000000000017941 */ /* 0x000fea0003800200 */
.L_x_233:
        /* <DEDUP_REMOVED lines=14> */
.L_x_235:
[----:B------:R-:W-:Y:S01]  /*0c80*/  VIADD R4, R4, 0x1 ;  /* 0x0000000104047836 */ /* 0x000fe20000000000 */
[----:B------:R0:W-:Y:S04]  /*0c90*/  STS [R0], RZ ;  /* 0x000000ff00007388 */ /* 0x0001e80000000800 */
[----:B------:R-:W-:Y:S01]  /*0ca0*/  ISETP.NE.AND P0, PT, R4, RZ, PT ;  /* 0x000000ff0400720c */ /* 0x000fe20003f05270 */
[----:B0-----:R-:W-:-:S12]  /*0cb0*/  VIADD R0, R0, 0x80 ;  /* 0x0000008000007836 */ /* 0x001fd80000000000 */
[----:B------:R-:W-:Y:S05]  /*0cc0*/  @P0 BRA `(.L_x_235) ;  /* 0xfffffffc00ec0947 */ /* 0x000fea000383ffff */
.L_x_232:
[----:B------:R-:W-:Y:S05]  /*0cd0*/  BSYNC.RECONVERGENT B0 ;  /* 0x0000000000007941 */ /* 0x000fea0003800200 */
.L_x_231:
        /* <DEDUP_REMOVED lines=198> */
.L_x_237:
[----:B------:R-:W-:Y:S05]  /*1940*/  BSYNC.RECONVERGENT B0 ;  /* 0x0000000000007941 */ /* 0x000fea0003800200 */
.L_x_236:
        /* <DEDUP_REMOVED lines=40> */
.L_x_246:
[----:B0-----:R-:W0:Y:S01]  /*1bd0*/  LDC.64 R10, c[0x0][0x380] ;  /* 0x0000e000ff0a7b82 */ /* 0x001e220000000a00 */
[----:B------:R-:W-:Y:S01]  /*1be0*/  VIADD R19, R12, 0xffffffff ;  /* 0xffffffff0c137836 */ /* 0x000fe20000000000 */
[----:B------:R-:W-:Y:S03]  /*1bf0*/  BSSY B2, `(.L_x_243) ;  /* 0x0000008000027945 */ /* 0x000fe60003800000 */
[----:B------:R-:W-:-:S04]  /*1c00*/  IMAD R13, R19, 0x100, R3 ;  /* 0x00000100130d7824 */ /* 0x000fc800078e0203 */
[----:B0-----:R-:W-:-:S07]  /*1c10*/  IMAD.WIDE R10, R13, 0x4, R10 ;  /* 0x000000040d0a7825 */ /* 0x001fce00078e020a */
.L_x_244:
[----:B------:R-:W-:Y:S05]  /*1c20*/  YIELD ;  /* 0x0000000000007946 */ /* 0x000fea0003800000 */
[----:B------:R0:W-:Y:S06]  /*1c30*/  MEMBAR.SC.CTA ;  /* 0x0000000000007992 */ /* 0x0001ec0000000000 */
[----:B0-----:R-:W2:Y:S02]  /*1c40*/  LDG.E.STRONG.SYS R13, desc[UR6][R10.64] ;  /* 0x000000060a0d7981 */ /* 0x001ea4000c1f5900 */
[----:B--2---:R-:W-:-:S13]  /*1c50*/  ISETP.NE.AND P0, PT, R13, RZ, PT ;  /* 0x000000ff0d00720c */ /* 0x004fda0003f05270 */
[----:B------:R-:W-:Y:S05]  /*1c60*/  @!P0 BRA `(.L_x_244) ;  /* 0xfffffffc00ec8947 */ /* 0x000fea000383ffff */
[----:B------:R-:W-:Y:S05]  /*1c70*/  BSYNC B2 ;  /* 0x0000000000027941 */ /* 0x000fea0003800000 */
.L_x_243:
[----:B------:R-:W-:Y:S01]  /*1c80*/  BSSY.RECONVERGENT B2, `(.L_x_245) ;  /* 0x0000006000027945 */ /* 0x000fe20003800200 */
[C---:B------:R-:W-:Y:S02]  /*1c90*/  ISETP.GT.AND P0, PT, R13.reuse, -0x1, PT ;  /* 0xffffffff0d00780c */ /* 0x040fe40003f04270 */
[----:B------:R-:W-:Y:S01]  /*1ca0*/  LOP3.LUT R10, R13, 0x3fffffff, RZ, 0xc0, !PT ;  /* 0x3fffffff0d0a7812 */ /* 0x000fe200078ec0ff */
[----:B------:R-:W-:Y:S05]  /*1cb0*/  WARPSYNC.EXCLUSIVE R4 ;  /* 0x0000000004007348 */ /* 0x000fea0003a00000 */
[----:B------:R-:W-:-:S05]  /*1cc0*/  IMAD.IADD R17, R10, 0x1, R17 ;  /* 0x000000010a117824 */ /* 0x000fca00078e0211 */
[----:B------:R-:W-:-:S07]  /*1cd0*/  VOTE.ANY R4, PT, P0 ;  /* 0x0000000000047806 */ /* 0x000fce00000e0100 */
[----:B------:R-:W-:Y:S05]  /*1ce0*/  BSYNC.RECONVERGENT B2 ;  /* 0x0000000000027941 */ /* 0x000fea0003800200 */
.L_x_245:
[----:B------:R-:W-:Y:S01]  /*1cf0*/  ISETP.GT.U32.AND P1, PT, R12, 0x1, PT ;  /* 0x000000010c00780c */ /* 0x000fe20003f24070 */
[----:B------:R-:W-:-:S12]  /*1d00*/  IMAD.MOV.U32 R12, RZ, RZ, R19 ;  /* 0x000000ffff0c7224 */ /* 0x000fd800078e0013 */
[----:B------:R-:W-:Y:S05]  /*1d10*/  @P0 BRA P1, `(.L_x_246) ;  /* 0xfffffffc00ac0947 */ /* 0x000fea000083ffff */
[----:B------:R-:W-:Y:S05]  /*1d20*/  BSYNC B0 ;  /* 0x0000000000007941 */ /* 0x000fea0003800000 */
.L_x_242:
[----:B------:R1:W2:Y:S02]  /*1d30*/  LDS.64 R10, [R15+0x6600] ;  /* 0x006600000f0a7984 */ /* 0x0002a40000000a00 */
.L_x_241:
[C---:B------:R-:W-:Y:S01]  /*1d40*/  IMAD.IADD R19, R17.reuse, 0x1, -R0 ;  /* 0x0000000111137824 */ /* 0x040fe200078e0a00 */
[----:B------:R-:W-:-:S04]  /*1d50*/  LOP3.LUT R13, R17, 0x80000000, RZ, 0xfc, !PT ;  /* 0x80000000110d7812 */ /* 0x000fc800078efcff */
[C---:B0-2---:R-:W-:Y:S01]  /*1d60*/  IADD3 R10, P0, PT, R19.reuse, R10, RZ ;  /* 0x0000000a130a7210 */ /* 0x045fe20007f1e0ff */
[----:B------:R0:W-:Y:S03]  /*1d70*/  STG.E.STRONG.SYS desc[UR6][R20.64], R13 ;  /* 0x0000000d14007986 */ /* 0x0001e6000c115906 */
[----:B------:R-:W-:-:S05]  /*1d80*/  LEA.HI.X.SX32 R11, R19, R11, 0x1, P0 ;  /* 0x0000000b130b7211 */ /* 0x000fca00000f0eff */
[----:B------:R0:W-:Y:S04]  /*1d90*/  STS.64 [R15+0x6600], R10 ;  /* 0x0066000a0f007388 */ /* 0x0001e80000000a00 */
.L_x_240:
[----:B------:R-:W-:Y:S05]  /*1da0*/  BSYNC B1 ;  /* 0x0000000000017941 */ /* 0x000fea0003800000 */
.L_x_239:
        /* <DEDUP_REMOVED lines=17> */
.L_x_247:
        /* <DEDUP_REMOVED lines=28> */
.L_x_248:
        /* <DEDUP_REMOVED lines=56> */
.L_x_249:
        /* <DEDUP_REMOVED lines=19> */
.L_x_250:
        /* <DEDUP_REMOVED lines=51> */
.L_x_251:
        /* <DEDUP_REMOVED lines=22> */
.L_x_252:
        /* <DEDUP_REMOVED lines=56> */
.L_x_238:
        /* <DEDUP_REMOVED lines=38> */
.L_x_344:
        /* <DEDUP_REMOVED lines=25> */
.L_x_253:
        /* <DEDUP_REMOVED lines=46> */
.L_x_256:
[----:B------:R-:W-:Y:S05]  /*3410*/  BSYNC.RECONVERGENT B0 ;  /* 0x0000000000007941 */ /* 0x000fea0003800200 */
.L_x_255:
        /* <DEDUP_REMOVED lines=40> */
.L_x_258:
[----:B------:R-:W-:Y:S05]  /*36a0*/  BSYNC.RECONVERGENT B0 ;  /* 0x0000000000007941 */ /* 0x000fea0003800200 */
.L_x_257:
        /* <DEDUP_REMOVED lines=39> */
.L_x_260:
[----:B------:R-:W-:Y:S05]  /*3920*/  BSYNC.RECONVERGENT B0 ;  /* 0x0000000000007941 */ /* 0x000fea0003800200 */
.L_x_259:
        /* <DEDUP_REMOVED lines=39> */
.L_x_262:
[----:B------:R-:W-:Y:S05]  /*3ba0*/  BSYNC.RECONVERGENT B0 ;  /* 0x0000000000007941 */ /* 0x000fea0003800200 */
.L_x_261:
        /* <DEDUP_REMOVED lines=39> */
.L_x_264:
[----:B------:R-:W-:Y:S05]  /*3e20*/  BSYNC.RECONVERGENT B0 ;  /* 0x0000000000007941 */ /* 0x000fea0003800200 */
.L_x_263:
        /* <DEDUP_REMOVED lines=39> */
.L_x_266:
[----:B------:R-:W-:Y:S05]  /*40a0*/  BSYNC.RECONVERGENT B0 ;  /* 0x0000000000007941 */ /* 0x000fea0003800200 */
.L_x_265:
        /* <DEDUP_REMOVED lines=39> */
.L_x_268:
[----:B------:R-:W-:Y:S05]  /*4320*/  BSYNC.RECONVERGENT B0 ;  /* 0x0000000000007941 */ /* 0x000fea0003800200 */
.L_x_267:
        /* <DEDUP_REMOVED lines=39> */
.L_x_270:
[----:B------:R-:W-:Y:S05]  /*45a0*/  BSYNC.RECONVERGENT B0 ;  /* 0x0000000000007941 */ /* 0x000fea0003800200 */
.L_x_269:
        /* <DEDUP_REMOVED lines=39> */
.L_x_272:
[----:B------:R-:W-:Y:S05]  /*4820*/  BSYNC.RECONVERGENT B0 ;  /* 0x0000000000007941 */ /* 0x000fea0003800200 */
.L_x_271:
        /* <DEDUP_REMOVED lines=39> */
.L_x_274:
[----:B------:R-:W-:Y:S05]  /*4aa0*/  BSYNC.RECONVERGENT B0 ;  /* 0x0000000000007941 */ /* 0x000fea0003800200 */
.L_x_273:
        /* <DEDUP_REMOVED lines=39> */
.L_x_276:
[----:B------:R-:W-:Y:S05]  /*4d20*/  BSYNC.RECONVERGENT B0 ;  /* 0x0000000000007941 */ /* 0x000fea0003800200 */
.L_x_275:
        /* <DEDUP_REMOVED lines=39> */
.L_x_278:
[----:B------:R-:W-:Y:S05]  /*4fa0*/  BSYNC.RECONVERGENT B0 ;  /* 0x0000000000007941 */ /* 0x000fea0003800200 */
.L_x_277:
        /* <DEDUP_REMOVED lines=39> */
.L_x_280:
[----:B------:R-:W-:Y:S05]  /*5220*/  BSYNC.RECONVERGENT B0 ;  /* 0x0000000000007941 */ /* 0x000fea0003800200 */
.L_x_279:
        /* <DEDUP_REMOVED lines=39> */
.L_x_282:
[----:B------:R-:W-:Y:S05]  /*54a0*/  BSYNC.RECONVERGENT B0 ;  /* 0x0000000000007941 */ /* 0x000fea0003800200 */
.L_x_281:
        /* <DEDUP_REMOVED lines=39> */
.L_x_284:
[----:B------:R-:W-:Y:S05]  /*5720*/  BSYNC.RECONVERGENT B0 ;  /* 0x0000000000007941 */ /* 0x000fea0003800200 */
.L_x_283:
        /* <DEDUP_REMOVED lines=39> */
.L_x_286:
[----:B------:R-:W-:Y:S05]  /*59a0*/  BSYNC.RECONVERGENT B0 ;  /* 0x0000000000007941 */ /* 0x000fea0003800200 */
.L_x_285:
        /* <DEDUP_REMOVED lines=39> */
.L_x_288:
[----:B------:R-:W-:Y:S05]  /*5c20*/  BSYNC.RECONVERGENT B0 ;  /* 0x0000000000007941 */ /* 0x000fea0003800200 */
.L_x_287:
        /* <DEDUP_REMOVED lines=35> */
.L_x_290:
[----:B------:R-:W-:Y:S05]  /*5e60*/  BSYNC.RECONVERGENT B0 ;  /* 0x0000000000007941 */ /* 0x000fea0003800200 */
.L_x_289:
        /* <DEDUP_REMOVED lines=72> */
.L_x_298:
[----:B0-----:R-:W0:Y:S01]  /*62f0*/  LDC.64 R10, c[0x0][0x380] ;  /* 0x0000e000ff0a7b82 */ /* 0x001e220000000a00 */
[----:B------:R-:W-:Y:S01]  /*6300*/  VIADD R17, R6, 0xffffffff ;  /* 0xffffffff06117836 */ /* 0x000fe20000000000 */
[----:B------:R-:W-:Y:S03]  /*6310*/  BSSY B2, `(.L_x_295) ;  /* 0x0000008000027945 */ /* 0x000fe60003800000 */
[----:B------:R-:W-:-:S04]  /*6320*/  IMAD R13, R17, 0x100, R3 ;  /* 0x00000100110d7824 */ /* 0x000fc800078e0203 */
[----:B0-----:R-:W-:-:S07]  /*6330*/  IMAD.WIDE R10, R13, 0x4, R10 ;  /* 0x000000040d0a7825 */ /* 0x001fce00078e020a */
.L_x_296:
[----:B------:R-:W-:Y:S05]  /*6340*/  YIELD ;  /* 0x0000000000007946 */ /* 0x000fea0003800000 */
[----:B------:R0:W-:Y:S06]  /*6350*/  MEMBAR.SC.CTA ;  /* 0x0000000000007992 */ /* 0x0001ec0000000000 */
[----:B0-----:R-:W3:Y:S02]  /*6360*/  LDG.E.STRONG.SYS R12, desc[UR6][R10.64] ;  /* 0x000000060a0c7981 */ /* 0x001ee4000c1f5900 */
[----:B---3--:R-:W-:-:S13]  /*6370*/  ISETP.NE.AND P0, PT, R12, RZ, PT ;  /* 0x000000ff0c00720c */ /* 0x008fda0003f05270 */
[----:B------:R-:W-:Y:S05]  /*6380*/  @!P0 BRA `(.L_x_296) ;  /* 0xfffffffc00ec8947 */ /* 0x000fea000383ffff */
[----:B------:R-:W-:Y:S05]  /*6390*/  BSYNC B2 ;  /* 0x0000000000027941 */ /* 0x000fea0003800000 */
.L_x_295:
[----:B------:R-:W-:Y:S01]  /*63a0*/  BSSY.RECONVERGENT B2, `(.L_x_297) ;  /* 0x0000006000027945 */ /* 0x000fe20003800200 */
[C---:B------:R-:W-:Y:S02]  /*63b0*/  ISETP.GT.AND P0, PT, R12.reuse, -0x1, PT ;  /* 0xffffffff0c00780c */ /* 0x040fe40003f04270 */
[----:B------:R-:W-:Y:S01]  /*63c0*/  LOP3.LUT R12, R12, 0x3fffffff, RZ, 0xc0, !PT ;  /* 0x3fffffff0c0c7812 */ /* 0x000fe200078ec0ff */
[----:B------:R-:W-:Y:S05]  /*63d0*/  WARPSYNC.EXCLUSIVE R4 ;  /* 0x0000000004007348 */ /* 0x000fea0003a00000 */
[----:B------:R-:W-:-:S05]  /*63e0*/  IMAD.IADD R15, R12, 0x1, R15 ;  /* 0x000000010c0f7824 */ /* 0x000fca00078e020f */
[----:B------:R-:W-:-:S07]  /*63f0*/  VOTE.ANY R4, PT, P0 ;  /* 0x0000000000047806 */ /* 0x000fce00000e0100 */
[----:B------:R-:W-:Y:S05]  /*6400*/  BSYNC.RECONVERGENT B2 ;  /* 0x0000000000027941 */ /* 0x000fea0003800200 */
.L_x_297:
[----:B------:R-:W-:Y:S01]  /*6410*/  ISETP.GT.U32.AND P1, PT, R6, 0x1, PT ;  /* 0x000000010600780c */ /* 0x000fe20003f24070 */
[----:B------:R-:W-:-:S12]  /*6420*/  IMAD.MOV.U32 R6, RZ, RZ, R17 ;  /* 0x000000ffff067224 */ /* 0x000fd800078e0011 */
[----:B------:R-:W-:Y:S05]  /*6430*/  @P0 BRA P1, `(.L_x_298) ;  /* 0xfffffffc00ac0947 */ /* 0x000fea000083ffff */
[----:B------:R-:W-:Y:S05]  /*6440*/  BSYNC B0 ;  /* 0x0000000000007941 */ /* 0x000fea0003800000 */
.L_x_294:
[----:B------:R3:W4:Y:S02]  /*6450*/  LDS.64 R10, [R19+0x6600] ;  /* 0x00660000130a7984 */ /* 0x0007240000000a00 */
.L_x_293:
        /* <DEDUP_REMOVED lines=9> */
.L_x_292:
[----:B------:R-:W-:Y:S05]  /*64f0*/  BSYNC B1 ;  /* 0x0000000000017941 */ /* 0x000fea0003800000 */
.L_x_291:
        /* <DEDUP_REMOVED lines=16> */
.L_x_299:
        /* <DEDUP_REMOVED lines=280> */
.L_x_300:
        /* <DEDUP_REMOVED lines=30> */
.L_x_303:
[----:B------:R-:W-:Y:S05]  /*7960*/  BSYNC.RECONVERGENT B0 ;  /* 0x0000000000007941 */ /* 0x000fea0003800200 */
.L_x_302:
        /* <DEDUP_REMOVED lines=22> */
.L_x_305:
[----:B------:R-:W-:Y:S05]  /*7ad0*/  BSYNC.RECONVERGENT B0 ;  /* 0x0000000000007941 */ /* 0x000fea0003800200 */
.L_x_304:
        /* <DEDUP_REMOVED lines=22> */
.L_x_307:
[----:B------:R-:W-:Y:S05]  /*7c40*/  BSYNC.RECONVERGENT B0 ;  /* 0x0000000000007941 */ /* 0x000fea0003800200 */
.L_x_306:
        /* <DEDUP_REMOVED lines=22> */
.L_x_309:
[----:B------:R-:W-:Y:S05]  /*7db0*/  BSYNC.RECONVERGENT B0 ;  /* 0x0000000000007941 */ /* 0x000fea0003800200 */
.L_x_308:
        /* <DEDUP_REMOVED lines=22> */
.L_x_311:
[----:B------:R-:W-:Y:S05]  /*7f20*/  BSYNC.RECONVERGENT B0 ;  /* 0x0000000000007941 */ /* 0x000fea0003800200 */
.L_x_310:
        /* <DEDUP_REMOVED lines=22> */
.L_x_313:
[----:B------:R-:W-:Y:S05]  /*8090*/  BSYNC.RECONVERGENT B0 ;  /* 0x0000000000007941 */ /* 0x000fea0003800200 */
.L_x_312:
        /* <DEDUP_REMOVED lines=22> */
.L_x_315:
[----:B------:R-:W-:Y:S05]  /*8200*/  BSYNC.RECONVERGENT B0 ;  /* 0x0000000000007941 */ /* 0x000fea0003800200 */
.L_x_314:
        /* <DEDUP_REMOVED lines=22> */
.L_x_317:
[----:B------:R-:W-:Y:S05]  /*8370*/  BSYNC.RECONVERGENT B0 ;  /* 0x0000000000007941 */ /* 0x000fea0003800200 */
.L_x_316:
        /* <DEDUP_REMOVED lines=22> */
.L_x_319:
[----:B------:R-:W-:Y:S05]  /*84e0*/  BSYNC.RECONVERGENT B0 ;  /* 0x0000000000007941 */ /* 0x000fea0003800200 */
.L_x_318:
        /* <DEDUP_REMOVED lines=22> */
.L_x_321:
[----:B------:R-:W-:Y:S05]  /*8650*/  BSYNC.RECONVERGENT B0 ;  /* 0x0000000000007941 */ /* 0x000fea0003800200 */
.L_x_320:
        /* <DEDUP_REMOVED lines=22> */
.L_x_323:
[----:B------:R-:W-:Y:S05]  /*87c0*/  BSYNC.RECONVERGENT B0 ;  /* 0x0000000000007941 */ /* 0x000fea0003800200 */
.L_x_322:
        /* <DEDUP_REMOVED lines=22> */
.L_x_325:
[----:B------:R-:W-:Y:S05]  /*8930*/  BSYNC.RECONVERGENT B0 ;  /* 0x0000000000007941 */ /* 0x000fea0003800200 */
.L_x_324:
        /* <DEDUP_REMOVED lines=21> */
.L_x_327:
[----:B------:R-:W-:Y:S05]  /*8a90*/  BSYNC.RECONVERGENT B0 ;  /* 0x0000000000007941 */ /* 0x000fea0003800200 */
.L_x_326:
        /* <DEDUP_REMOVED lines=20> */
.L_x_329:
[----:B------:R-:W-:Y:S05]  /*8be0*/  BSYNC.RECONVERGENT B0 ;  /* 0x0000000000007941 */ /* 0x000fea0003800200 */
.L_x_328:
        /* <DEDUP_REMOVED lines=20> */
.L_x_331:
[----:B------:R-:W-:Y:S05]  /*8d30*/  BSYNC.RECONVERGENT B0 ;  /* 0x0000000000007941 */ /* 0x000fea0003800200 */
.L_x_330:
        /* <DEDUP_REMOVED lines=20> */
.L_x_333:
[----:B------:R-:W-:Y:S05]  /*8e80*/  BSYNC.RECONVERGENT B0 ;  /* 0x0000000000007941 */ /* 0x000fea0003800200 */
.L_x_332:
        /* <DEDUP_REMOVED lines=20> */
.L_x_335:
[----:B------:R-:W-:Y:S05]  /*8fd0*/  BSYNC.RECONVERGENT B0 ;  /* 0x0000000000007941 */ /* 0x000fea0003800200 */
.L_x_334:
[----:B------:R-:W-:Y:S01]  /*8fe0*/  NOP ;  /* 0x0000000000007918 */ /* 0x000fe20000000000 */
.L_x_301:
        /* <DEDUP_REMOVED lines=112> */
.L_x_336:
        /* <DEDUP_REMOVED lines=83> */
.L_x_337:
        /* <DEDUP_REMOVED lines=179> */
.L_x_338:
        /* <DEDUP_REMOVED lines=205> */
.L_x_254:
[----:B------:R-:W-:Y:S02]  /*b420*/  IMAD.MOV.U32 R49, RZ, RZ, R40 ;  /* 0x000000ffff317224 */ /* 0x000fe400078e0028 */
[----:B------:R-:W-:Y:S02]  /*b430*/  IMAD.MOV.U32 R48, RZ, RZ, 0x1 ;  /* 0x00000001ff307424 */ /* 0x000fe400078e00ff */
[----:B------:R-:W-:Y:S02]  /*b440*/  IMAD.MOV.U32 R51, RZ, RZ, RZ ;  /* 0x000000ffff337224 */ /* 0x000fe400078e00ff */
[----:B------:R-:W-:-:S07]  /*b450*/  IMAD.MOV.U32 R46, RZ, RZ, -0x1 ;  /* 0xffffffffff2e7424 */ /* 0x000fce00078e00ff */
[----:B------:R-:W-:Y:S05]  /*b460*/  WARPSYNC.COLLECTIVE R46, `(.L_x_339) ;  /* 0x000000002e087348 */ /* 0x000fea0003c00000 */
[----:B------:R0:W1:Y:S02]  /*b470*/  SHFL.UP P0, R47, R49, R48, R51 ;  /* 0x04000030312f7389 */ /* 0x0000640000000033 */
[----:B01----:R-:W-:Y:S05]  /*b480*/  ENDCOLLECTIVE ;  /* 0x000000000000791b */ /* 0x003fea0003800000 */
.L_x_339:
[----:B------:R-:W-:Y:S02]  /*b490*/  IMAD.MOV.U32 R48, RZ, RZ, 0x2 ;  /* 0x00000002ff307424 */ /* 0x000fe400078e00ff */
[----:B------:R-:W-:-:S04]  /*b4a0*/  IMAD.MOV.U32 R41, RZ, RZ, R47 ;  /* 0x000000ffff297224 */ /* 0x000fc800078e002f */
[----:B------:R-:W-:-:S04]  /*b4b0*/  @P0 IMAD.IADD R41, R40, 0x1, R41 ;  /* 0x0000000128290824 */ /* 0x000fc800078e0229 */
[----:B------:R-:W-:-:S07]  /*b4c0*/  IMAD.MOV.U32 R49, RZ, RZ, R41 ;  /* 0x000000ffff317224 */ /* 0x000fce00078e0029 */
[----:B------:R-:W-:Y:S05]  /*b4d0*/  WARPSYNC.COLLECTIVE R46, `(.L_x_340) ;  /* 0x000000002e087348 */ /* 0x000fea0003c00000 */
[----:B------:R0:W1:Y:S02]  /*b4e0*/  SHFL.UP P0, R47, R49, R48, R51 ;  /* 0x04000030312f7389 */ /* 0x0000640000000033 */
[----:B01----:R-:W-:Y:S05]  /*b4f0*/  ENDCOLLECTIVE ;  /* 0x000000000000791b */ /* 0x003fea0003800000 */
.L_x_340:
[----:B------:R-:W-:Y:S02]  /*b500*/  IMAD.MOV.U32 R48, RZ, RZ, 0x4 ;  /* 0x00000004ff307424 */ /* 0x000fe400078e00ff */
[----:B------:R-:W-:-:S04]  /*b510*/  IMAD.MOV.U32 R42, RZ, RZ, R47 ;  /* 0x000000ffff2a7224 */ /* 0x000fc800078e002f */
[----:B------:R-:W-:-:S04]  /*b520*/  @P0 IMAD.IADD R42, R41, 0x1, R42 ;  /* 0x00000001292a0824 */ /* 0x000fc800078e022a */
[----:B------:R-:W-:-:S07]  /*b530*/  IMAD.MOV.U32 R49, RZ, RZ, R42 ;  /* 0x000000ffff317224 */ /* 0x000fce00078e002a */
[----:B------:R-:W-:Y:S05]  /*b540*/  WARPSYNC.COLLECTIVE R46, `(.L_x_341) ;  /* 0x000000002e087348 */ /* 0x000fea0003c00000 */
[----:B------:R0:W1:Y:S02]  /*b550*/  SHFL.UP P0, R47, R49, R48, R51 ;  /* 0x04000030312f7389 */ /* 0x0000640000000033 */
[----:B01----:R-:W-:Y:S05]  /*b560*/  ENDCOLLECTIVE ;  /* 0x000000000000791b */ /* 0x003fea0003800000 */
.L_x_341:
[----:B------:R-:W-:Y:S02]  /*b570*/  IMAD.MOV.U32 R48, RZ, RZ, 0x8 ;  /* 0x00000008ff307424 */ /* 0x000fe400078e00ff */
[----:B------:R-:W-:-:S04]  /*b580*/  IMAD.MOV.U32 R43, RZ, RZ, R47 ;  /* 0x000000ffff2b7224 */ /* 0x000fc800078e002f */
[----:B------:R-:W-:-:S04]  /*b590*/  @P0 IMAD.IADD R43, R42, 0x1, R43 ;  /* 0x000000012a2b0824 */ /* 0x000fc800078e022b */
[----:B------:R-:W-:-:S07]  /*b5a0*/  IMAD.MOV.U32 R49, RZ, RZ, R43 ;  /* 0x000000ffff317224 */ /* 0x000fce00078e002b */
[----:B------:R-:W-:Y:S05]  /*b5b0*/  WARPSYNC.COLLECTIVE R46, `(.L_x_342) ;  /* 0x000000002e087348 */ /* 0x000fea0003c00000 */
[----:B------:R0:W1:Y:S02]  /*b5c0*/  SHFL.UP P0, R47, R49, R48, R51 ;  /* 0x04000030312f7389 */ /* 0x0000640000000033 */
[----:B01----:R-:W-:Y:S05]  /*b5d0*/  ENDCOLLECTIVE ;  /* 0x000000000000791b */ /* 0x003fea0003800000 */
.L_x_342:
[----:B------:R-:W-:Y:S02]  /*b5e0*/  IMAD.MOV.U32 R48, RZ, RZ, 0x10 ;  /* 0x00000010ff307424 */ /* 0x000fe400078e00ff */
[----:B------:R-:W-:-:S04]  /*b5f0*/  IMAD.MOV.U32 R44, RZ, RZ, R47 ;  /* 0x000000ffff2c7224 */ /* 0x000fc800078e002f */
[----:B------:R-:W-:-:S04]  /*b600*/  @P0 IMAD.IADD R44, R43, 0x1, R44 ;  /* 0x000000012b2c0824 */ /* 0x000fc800078e022c */
[----:B------:R-:W-:-:S07]  /*b610*/  IMAD.MOV.U32 R49, RZ, RZ, R44 ;  /* 0x000000ffff317224 */ /* 0x000fce00078e002c */
[----:B------:R-:W-:Y:S05]  /*b620*/  WARPSYNC.COLLECTIVE R46, `(.L_x_343) ;  /* 0x000000002e087348 */ /* 0x000fea0003c00000 */
[----:B------:R0:W1:Y:S02]  /*b630*/  SHFL.UP P0, R47, R49, R48, R51 ;  /* 0x04000030312f7389 */ /* 0x0000640000000033 */
[----:B01----:R-:W-:Y:S05]  /*b640*/  ENDCOLLECTIVE ;  /* 0x000000000000791b */ /* 0x003fea0003800000 */
.L_x_343:
[----:B------:R-:W-:Y:S05]  /*b650*/  BRA `(.L_x_344) ;  /* 0xffffff7800507947 */ /* 0x000fea000383ffff */
.L_x_345:
        /* <DEDUP_REMOVED lines=10> */
.L_x_657:


//--------------------- .text._ZN3cub18CUB_300001_SM_10006detail10radix_sort33DeviceRadixSortExclusiveSumKernelINS1_5radix10policy_hubIfiyE10Policy1000EyEEvPT0_ --------------------------
	.section	.text._ZN3cub18CUB_300001_SM_10006detail10radix_sort33DeviceRadixSortExclusiveSumKernelINS1_5radix10policy_hubIfiyE10Policy1000EyEEvPT0_,"ax",@progbits
	.align	128
        .global         _ZN3cub18CUB_300001_SM_10006detail10radix_sort33DeviceRadixSortExclusiveSumKernelINS1_5radix10policy_hubIfiyE10Policy1000EyEEvPT0_
        .type           _ZN3cub18CUB_300001_SM_10006detail10radix_sort33DeviceRadixSortExclusiveSumKernelINS1_5radix10policy_hubIfiyE10Policy1000EyEEvPT0_,@function
        .size           _ZN3cub18CUB_300001_SM_10006detail10radix_sort33DeviceRadixSortExclusiveSumKernelINS1_5radix10policy_hubIfiyE10Policy1000EyEEvPT0_,(.L_x_658 - _ZN3cub18CUB_300001_SM_10006detail10radix_sort33DeviceRadixSortExclusiveSumKernelINS1_5radix10policy_hubIfiyE10Policy1000EyEEvPT0_)
        .other          _ZN3cub18CUB_300001_SM_10006detail10radix_sort33DeviceRadixSortExclusiveSumKernelINS1_5radix10policy_hubIfiyE10Policy1000EyEEvPT0_,@"STO_CUDA_ENTRY STV_DEFAULT"
_ZN3cub18CUB_300001_SM_10006detail10radix_sort33DeviceRadixSortExclusiveSumKernelINS1_5radix10policy_hubIfiyE10Policy1000EyEEvPT0_:
.text._ZN3cub18CUB_300001_SM_10006detail10radix_sort33DeviceRadixSortExclusiveSumKernelINS1_5radix10policy_hubIfiyE10Policy1000EyEEvPT0_:
        /* <DEDUP_REMOVED lines=63> */
.L_x_358:
        /* <DEDUP_REMOVED lines=28> */
.L_x_346:
[----:B------:R-:W-:Y:S05]  /*05b0*/  WARPSYNC.ALL ;  /* 0x0000000000007948 */ /* 0x000fea0003800000 */
[----:B------:R-:W-:Y:S06]  /*05c0*/  BAR.SYNC.DEFER_BLOCKING 0x0 ;  /* 0x0000000000007b1d */ /* 0x000fec0000010000 */
[----:B------:R-:W-:Y:S05]  /*05d0*/  @P1 EXIT ;  /* 0x000000000000194d */ /* 0x000fea0003800000 */
[----:B01----:R-:W0:Y:S04]  /*05e0*/  LDS.64 R2, [R0+0x10] ;  /* 0x0000100000027984 */ /* 0x003e280000000a00 */
[----:B0-----:R-:W-:Y:S01]  /*05f0*/  STG.E.64 desc[UR4][R16.64], R2 ;  /* 0x0000000210007986 */ /* 0x001fe2000c101b04 */
[----:B------:R-:W-:Y:S05]  /*0600*/  EXIT ;  /* 0x000000000000794d */ /* 0x000fea0003800000 */
.L_x_347:
[----:B------:R-:W-:Y:S02]  /*0610*/  IMAD.MOV.U32 R24, RZ, RZ, R20 ;  /* 0x000000ffff187224 */ /* 0x000fe400078e0014 */
[----:B------:R-:W-:Y:S02]  /*0620*/  IMAD.MOV.U32 R23, RZ, RZ, 0x1 ;  /* 0x00000001ff177424 */ /* 0x000fe400078e00ff */
[----:B------:R-:W-:Y:S02]  /*0630*/  IMAD.MOV.U32 R22, RZ, RZ, RZ ;  /* 0x000000ffff167224 */ /* 0x000fe400078e00ff */
[----:B------:R-:W-:-:S07]  /*0640*/  IMAD.MOV.U32 R21, RZ, RZ, -0x1 ;  /* 0xffffffffff157424 */ /* 0x000fce00078e00ff */
[----:B------:R-:W-:Y:S05]  /*0650*/  WARPSYNC.COLLECTIVE R21, `(.L_x_348) ;  /* 0x0000000015087348 */ /* 0x000fea0003c00000 */
[----:B------:R0:W1:Y:S02]  /*0660*/  SHFL.UP P0, R25, R24, R23, R22 ;  /* 0x0400001718197389 */ /* 0x0000640000000016 */
[----:B01----:R-:W-:Y:S05]  /*0670*/  ENDCOLLECTIVE ;  /* 0x000000000000791b */ /* 0x003fea0003800000 */
.L_x_348:
[----:B------:R-:W-:Y:S02]  /*0680*/  IMAD.MOV.U32 R24, RZ, RZ, R19 ;  /* 0x000000ffff187224 */ /* 0x000fe400078e0013 */
[----:B------:R-:W-:-:S07]  /*0690*/  IMAD.MOV.U32 R27, RZ, RZ, R25 ;  /* 0x000000ffff1b7224 */ /* 0x000fce00078e0019 */
[----:B------:R-:W-:Y:S05]  /*06a0*/  WARPSYNC.COLLECTIVE R21, `(.L_x_349) ;  /* 0x0000000015087348 */ /* 0x000fea0003c00000 */
[----:B------:R0:W1:Y:S02]  /*06b0*/  SHFL.UP P0, R25, R24, R23, R22 ;  /* 0x0400001718197389 */ /* 0x0000640000000016 */
[----:B01----:R-:W-:Y:S05]  /*06c0*/  ENDCOLLECTIVE ;  /* 0x000000000000791b */ /* 0x003fea0003800000 */
.L_x_349:
        /* <DEDUP_REMOVED lines=9> */
.L_x_350:
[----:B------:R-:W-:Y:S02]  /*0760*/  IMAD.MOV.U32 R24, RZ, RZ, R26 ;  /* 0x000000ffff187224 */ /* 0x000fe400078e001a */
[----:B------:R-:W-:-:S07]  /*0770*/  IMAD.MOV.U32 R28, RZ, RZ, R25 ;  /* 0x000000ffff1c7224 */ /* 0x000fce00078e0019 */
[----:B------:R-:W-:Y:S05]  /*0780*/  WARPSYNC.COLLECTIVE R21, `(.L_x_351) ;  /* 0x0000000015087348 */ /* 0x000fea0003c00000 */
[----:B------:R0:W1:Y:S02]  /*0790*/  SHFL.UP P0, R25, R24, R23, R22 ;  /* 0x0400001718197389 */ /* 0x0000640000000016 */
[----:B01----:R-:W-:Y:S05]  /*07a0*/  ENDCOLLECTIVE ;  /* 0x000000000000791b */ /* 0x003fea0003800000 */
.L_x_351:
        /* <DEDUP_REMOVED lines=9> */
.L_x_352:
[----:B------:R-:W-:Y:S02]  /*0840*/  IMAD.MOV.U32 R24, RZ, RZ, R29 ;  /* 0x000000ffff187224 */ /* 0x000fe400078e001d */
[----:B------:R-:W-:-:S07]  /*0850*/  IMAD.MOV.U32 R27, RZ, RZ, R25 ;  /* 0x000000ffff1b7224 */ /* 0x000fce00078e0019 */
[----:B------:R-:W-:Y:S05]  /*0860*/  WARPSYNC.COLLECTIVE R21, `(.L_x_353) ;  /* 0x0000000015087348 */ /* 0x000fea0003c00000 */
[----:B------:R0:W1:Y:S02]  /*0870*/  SHFL.UP P0, R25, R24, R23, R22 ;  /* 0x0400001718197389 */ /* 0x0000640000000016 */
[----:B01----:R-:W-:Y:S05]  /*0880*/  ENDCOLLECTIVE ;  /* 0x000000000000791b */ /* 0x003fea0003800000 */
.L_x_353:
        /* <DEDUP_REMOVED lines=9> */
.L_x_354:
[----:B------:R-:W-:Y:S02]  /*0920*/  IMAD.MOV.U32 R24, RZ, RZ, R29 ;  /* 0x000000ffff187224 */ /* 0x000fe400078e001d */
[----:B------:R-:W-:-:S07]  /*0930*/  IMAD.MOV.U32 R27, RZ, RZ, R25 ;  /* 0x000000ffff1b7224 */ /* 0x000fce00078e0019 */
[----:B------:R-:W-:Y:S05]  /*0940*/  WARPSYNC.COLLECTIVE R21, `(.L_x_355) ;  /* 0x0000000015087348 */ /* 0x000fea0003c00000 */
[----:B------:R0:W1:Y:S02]  /*0950*/  SHFL.UP P0, R25, R24, R23, R22 ;  /* 0x0400001718197389 */ /* 0x0000640000000016 */
[----:B01----:R-:W-:Y:S05]  /*0960*/  ENDCOLLECTIVE ;  /* 0x000000000000791b */ /* 0x003fea0003800000 */
.L_x_355:
        /* <DEDUP_REMOVED lines=9> */
.L_x_356:
[----:B------:R-:W-:Y:S02]  /*0a00*/  IMAD.MOV.U32 R24, RZ, RZ, R26 ;  /* 0x000000ffff187224 */ /* 0x000fe400078e001a */
[----:B------:R-:W-:-:S07]  /*0a10*/  IMAD.MOV.U32 R28, RZ, RZ, R25 ;  /* 0x000000ffff1c7224 */ /* 0x000fce00078e0019 */
[----:B------:R-:W-:Y:S05]  /*0a20*/  WARPSYNC.COLLECTIVE R21, `(.L_x_357) ;  /* 0x0000000015087348 */ /* 0x000fea0003c00000 */
[----:B------:R0:W1:Y:S02]  /*0a30*/  SHFL.UP P0, R25, R24, R23, R22 ;  /* 0x0400001718197389 */ /* 0x0000640000000016 */
[----:B01----:R-:W-:Y:S05]  /*0a40*/  ENDCOLLECTIVE ;  /* 0x000000000000791b */ /* 0x003fea0003800000 */
.L_x_357:
[----:B------:R-:W-:Y:S05]  /*0a50*/  BRA `(.L_x_358) ;  /* 0xfffffff800647947 */ /* 0x000fea000383ffff */
.L_x_359:
        /* <DEDUP_REMOVED lines=10> */
.L_x_658:


//--------------------- .text._ZN3cub18CUB_300001_SM_10006detail10radix_sort30DeviceRadixSortHistogramKernelINS1_5radix10policy_hubIfiyE10Policy1000ELNS0_9SortOrderE1EfyNS1_21identity_decomposer_tEEEvPT2_PKT1_SA_iiT3_ --------------------------
	.section	.text._ZN3cub18CUB_300001_SM_10006detail10radix_sort30DeviceRadixSortHistogramKernelINS1_5radix10policy_hubIfiyE10Policy1000ELNS0_9SortOrderE1EfyNS1_21identity_decomposer_tEEEvPT2_PKT1_SA_iiT3_,"ax",@progbits
	.align	128
        .global         _ZN3cub18CUB_300001_SM_10006detail10radix_sort30DeviceRadixSortHistogramKernelINS1_5radix10policy_hubIfiyE10Policy1000ELNS0_9SortOrderE1EfyNS1_21identity_decomposer_tEEEvPT2_PKT1_SA_iiT3_
        .type           _ZN3cub18CUB_300001_SM_10006detail10radix_sort30DeviceRadixSortHistogramKernelINS1_5radix10policy_hubIfiyE10Policy1000ELNS0_9SortOrderE1EfyNS1_21identity_decomposer_tEEEvPT2_PKT1_SA_iiT3_,@function
        .size           _ZN3cub18CUB_300001_SM_10006detail10radix_sort30DeviceRadixSortHistogramKernelINS1_5radix10policy_hubIfiyE10Policy1000ELNS0_9SortOrderE1EfyNS1_21identity_decomposer_tEEEvPT2_PKT1_SA_iiT3_,(.L_x_659 - _ZN3cub18CUB_300001_SM_10006detail10radix_sort30DeviceRadixSortHistogramKernelINS1_5radix10policy_hubIfiyE10Policy1000ELNS0_9SortOrderE1EfyNS1_21identity_decomposer_tEEEvPT2_PKT1_SA_iiT3_)
        .other          _ZN3cub18CUB_300001_SM_10006detail10radix_sort30DeviceRadixSortHistogramKernelINS1_5radix10policy_hubIfiyE10Policy1000ELNS0_9SortOrderE1EfyNS1_21identity_decomposer_tEEEvPT2_PKT1_SA_iiT3_,@"STO_CUDA_ENTRY STV_DEFAULT"
_ZN3cub18CUB_300001_SM_10006detail10radix_sort30DeviceRadixSortHistogramKernelINS1_5radix10policy_hubIfiyE10Policy1000ELNS0_9SortOrderE1EfyNS1_21identity_decomposer_tEEEvPT2_PKT1_SA_iiT3_:
.text._ZN3cub18CUB_300001_SM_10006detail10radix_sort30DeviceRadixSortHistogramKernelINS1_5radix10policy_hubIfiyE10Policy1000ELNS0_9SortOrderE1EfyNS1_21identity_decomposer_tEEEvPT2_PKT1_SA_iiT3_:
        /* <DEDUP_REMOVED lines=42> */
.L_x_443:
        /* <DEDUP_REMOVED lines=9> */
.L_x_363:
        /* <DEDUP_REMOVED lines=21> */
.L_x_362:
        /* <DEDUP_REMOVED lines=19> */
.L_x_365:
        /* <DEDUP_REMOVED lines=18> */
.L_x_364:
[----:B------:R-:W-:-:S13]  /*06d0*/  ISETP.GT.U32.AND P2, PT, R0, 0x7f, PT ;  /* 0x0000007f0000780c */ /* 0x000fda0003f44070 */
[----:B------:R-:W-:Y:S05]  /*06e0*/  @P2 BRA `(.L_x_361) ;  /* 0x0000000000e02947 */ /* 0x000fea0003800000 */
[----:B--23--:R-:W-:Y:S01]  /*06f0*/  IMAD.MOV.U32 R3, RZ, RZ, RZ ;  /* 0x000000ffff037224 */ /* 0x00cfe200078e00ff */
[----:B------:R-:W-:Y:S06]  /*0700*/  @!P1 BRA `(.L_x_366) ;  /* 0x0000000000589947 */ /* 0x000fec0003800000 */
[----:B------:R-:W-:-:S07]  /*0710*/  IMAD.MOV.U32 R3, RZ, RZ, RZ ;  /* 0x000000ffff037224 */ /* 0x000fce00078e00ff */
.L_x_367:
        /* <DEDUP_REMOVED lines=21> */
.L_x_366:
        /* <DEDUP_REMOVED lines=14> */
.L_x_368:
        /* <DEDUP_REMOVED lines=18> */
.L_x_361:
[----:B------:R-:W-:Y:S05]  /*0a70*/  BSYNC.RECONVERGENT B0 ;  /* 0x0000000000007941 */ /* 0x000fea0003800200 */
.L_x_360:
        /* <DEDUP_REMOVED lines=16> */
.L_x_374:
        /* <DEDUP_REMOVED lines=36> */
.L_x_370:
        /* <DEDUP_REMOVED lines=67> */
.L_x_371:
        /* <DEDUP_REMOVED lines=88> */
.L_x_373:
        /* <DEDUP_REMOVED lines=73> */
.L_x_372:
[----:B------:R-:W-:Y:S05]  /*1c00*/  BRA.U !UP0, `(.L_x_374) ;  /* 0xffffffed08dc7547 */ /* 0x000fea000b83ffff */
.L_x_369:
        /* <DEDUP_REMOVED lines=9> */
.L_x_394:
        /* <DEDUP_REMOVED lines=16> */
.L_x_379:
[----:B------:R-:W-:Y:S05]  /*1da0*/  BSYNC.RECONVERGENT B1 ;  /* 0x0000000000017941 */ /* 0x000fea0003800200 */
.L_x_378:
        /* <DEDUP_REMOVED lines=15> */
.L_x_381:
[----:B------:R-:W-:Y:S05]  /*1ea0*/  BSYNC.RECONVERGENT B1 ;  /* 0x0000000000017941 */ /* 0x000fea0003800200 */
.L_x_380:
[----:B------:R-:W-:Y:S04]  /*1eb0*/  BSSY.RECONVERGENT B1, `(.L_x_382) ;  /* 0x0000007000017945 */ /* 0x000fe80003800200 */
[----:B------:R-:W-:Y:S05]  /*1ec0*/  @!P0 BRA `(.L_x_383) ;  /* 0x0000000000148947 */ /* 0x000fea0003800000 */
[----:B01----:R-:W-:Y:S02]  /*1ed0*/  IMAD R17, R5, 0x100, R0 ;  /* 0x0000010005117824 */ /* 0x003fe400078e0200 */
[----:B------:R-:W-:Y:S02]  /*1ee0*/  IMAD.MOV.U32 R23, RZ, RZ, RZ ;  /* 0x000000ffff177224 */ /* 0x000fe400078e00ff */
[----:B------:R-:W-:-:S04]  /*1ef0*/  VIADD R17, R17, 0x200 ;  /* 0x0000020011117836 */ /* 0x000fc80000000000 */
[----:B------:R-:W-:-:S05]  /*1f00*/  IMAD.WIDE.U32 R16, R17, 0x8, R2 ;  /* 0x0000000811107825 */ /* 0x000fca00078e0002 */
[----:B------:R2:W-:Y:S02]  /*1f10*/  REDG.E.ADD.64.STRONG.GPU desc[UR20][R16.64], R22 ;  /* 0x000000161000798e */ /* 0x0005e4000c12e514 */
.L_x_383:
[----:B------:R-:W-:Y:S05]  /*1f20*/  BSYNC.RECONVERGENT B1 ;  /* 0x0000000000017941 */ /* 0x000fea0003800200 */
.L_x_382:
[----:B------:R-:W-:Y:S04]  /*1f30*/  BSSY.RECONVERGENT B1, `(.L_x_384) ;  /* 0x0000007000017945 */ /* 0x000fe80003800200 */
[----:B------:R-:W-:Y:S05]  /*1f40*/  @!P1 BRA `(.L_x_385) ;  /* 0x0000000000149947 */ /* 0x000fea0003800000 */
[----:B012---:R-:W-:Y:S02]  /*1f50*/  IMAD R17, R5, 0x100, R0 ;  /* 0x0000010005117824 */ /* 0x007fe400078e0200 */
[----:B------:R-:W-:Y:S02]  /*1f60*/  IMAD.MOV.U32 R15, RZ, RZ, RZ ;  /* 0x000000ffff0f7224 */ /* 0x000fe400078e00ff */
[----:B------:R-:W-:-:S04]  /*1f70*/  VIADD R17, R17, 0x300 ;  /* 0x0000030011117836 */ /* 0x000fc80000000000 */
[----:B------:R-:W-:-:S05]  /*1f80*/  IMAD.WIDE.U32 R16, R17, 0x8, R2 ;  /* 0x0000000811107825 */ /* 0x000fca00078e0002 */
[----:B------:R3:W-:Y:S02]  /*1f90*/  REDG.E.ADD.64.STRONG.GPU desc[UR20][R16.64], R14 ;  /* 0x0000000e1000798e */ /* 0x0007e4000c12e514 */
.L_x_385:
[----:B------:R-:W-:Y:S05]  /*1fa0*/  BSYNC.RECONVERGENT B1 ;  /* 0x0000000000017941 */ /* 0x000fea0003800200 */
.L_x_384:
[----:B------:R-:W-:Y:S04]  /*1fb0*/  BSSY.RECONVERGENT B1, `(.L_x_386) ;  /* 0x0000007000017945 */ /* 0x000fe80003800200 */
[----:B------:R-:W-:Y:S05]  /*1fc0*/  @!P2 BRA `(.L_x_387) ;  /* 0x000000000014a947 */ /* 0x000fea0003800000 */
[----:B---3--:R-:W-:Y:S02]  /*1fd0*/  IMAD R15, R5, 0x100, R0 ;  /* 0x00000100050f7824 */ /* 0x008fe400078e0200 */
[----:B------:R-:W-:Y:S02]  /*1fe0*/  IMAD.MOV.U32 R13, RZ, RZ, RZ ;  /* 0x000000ffff0d7224 */ /* 0x000fe400078e00ff */
[----:B------:R-:W-:-:S04]  /*1ff0*/  VIADD R15, R15, 0x400 ;  /* 0x000004000f0f7836 */ /* 0x000fc80000000000 */
[----:B------:R-:W-:-:S05]  /*2000*/  IMAD.WIDE.U32 R14, R15, 0x8, R2 ;  /* 0x000000080f0e7825 */ /* 0x000fca00078e0002 */
[----:B------:R4:W-:Y:S02]  /*2010*/  REDG.E.ADD.64.STRONG.GPU desc[UR20][R14.64], R12 ;  /* 0x0000000c0e00798e */ /* 0x0009e4000c12e514 */
.L_x_387:
[----:B------:R-:W-:Y:S05]  /*2020*/  BSYNC.RECONVERGENT B1 ;  /* 0x0000000000017941 */ /* 0x000fea0003800200 */
.L_x_386:
[----:B------:R-:W-:Y:S04]  /*2030*/  BSSY.RECONVERGENT B1, `(.L_x_388) ;  /* 0x0000007000017945 */ /* 0x000fe80003800200 */
[----:B------:R-:W-:Y:S05]  /*2040*/  @!P3 BRA `(.L_x_389) ;  /* 0x000000000014b947 */ /* 0x000fea0003800000 */
[----:B----4-:R-:W-:Y:S02]  /*2050*/  IMAD R13, R5, 0x100, R0 ;  /* 0x00000100050d7824 */ /* 0x010fe400078e0200 */
[----:B------:R-:W-:Y:S02]  /*2060*/  IMAD.MOV.U32 R7, RZ, RZ, RZ ;  /* 0x000000ffff077224 */ /* 0x000fe400078e00ff */
[----:B------:R-:W-:-:S04]  /*2070*/  VIADD R13, R13, 0x500 ;  /* 0x000005000d0d7836 */ /* 0x000fc80000000000 */
[----:B------:R-:W-:-:S05]  /*2080*/  IMAD.WIDE.U32 R12, R13, 0x8, R2 ;  /* 0x000000080d0c7825 */ /* 0x000fca00078e0002 */
[----:B------:R4:W-:Y:S02]  /*2090*/  REDG.E.ADD.64.STRONG.GPU desc[UR20][R12.64], R6 ;  /* 0x000000060c00798e */ /* 0x0009e4000c12e514 */
.L_x_389:
[----:B------:R-:W-:Y:S05]  /*20a0*/  BSYNC.RECONVERGENT B1 ;  /* 0x0000000000017941 */ /* 0x000fea0003800200 */
.L_x_388:
[----:B------:R-:W-:Y:S04]  /*20b0*/  BSSY.RECONVERGENT B1, `(.L_x_390) ;  /* 0x0000007000017945 */ /* 0x000fe80003800200 */
[----:B------:R-:W-:Y:S05]  /*20c0*/  @!P4 BRA `(.L_x_391) ;  /* 0x000000000014c947 */ /* 0x000fea0003800000 */
[----:B----4-:R-:W-:Y:S02]  /*20d0*/  IMAD R7, R5, 0x100, R0 ;  /* 0x0000010005077824 */ /* 0x010fe400078e0200 */
[----:B------:R-:W-:Y:S02]  /*20e0*/  IMAD.MOV.U32 R9, RZ, RZ, RZ ;  /* 0x000000ffff097224 */ /* 0x000fe400078e00ff */
[----:B------:R-:W-:-:S04]  /*20f0*/  VIADD R7, R7, 0x600 ;  /* 0x0000060007077836 */ /* 0x000fc80000000000 */
[----:B------:R-:W-:-:S05]  /*2100*/  IMAD.WIDE.U32 R6, R7, 0x8, R2 ;  /* 0x0000000807067825 */ /* 0x000fca00078e0002 */
[----:B------:R4:W-:Y:S02]  /*2110*/  REDG.E.ADD.64.STRONG.GPU desc[UR20][R6.64], R8 ;  /* 0x000000080600798e */ /* 0x0009e4000c12e514 */
.L_x_391:
[----:B------:R-:W-:Y:S05]  /*2120*/  BSYNC.RECONVERGENT B1 ;  /* 0x0000000000017941 */ /* 0x000fea0003800200 */
.L_x_390:
[----:B------:R-:W-:Y:S04]  /*2130*/  BSSY.RECONVERGENT B1, `(.L_x_392) ;  /* 0x0000007000017945 */ /* 0x000fe80003800200 */
[----:B------:R-:W-:Y:S05]  /*2140*/  @!P5 BRA `(.L_x_393) ;  /* 0x000000000014d947 */ /* 0x000fea0003800000 */
[----:B----4-:R-:W-:Y:S02]  /*2150*/  IMAD R7, R5, 0x100, R0 ;  /* 0x0000010005077824 */ /* 0x010fe400078e0200 */
[----:B------:R-:W-:Y:S02]  /*2160*/  IMAD.MOV.U32 R11, RZ, RZ, RZ ;  /* 0x000000ffff0b7224 */ /* 0x000fe400078e00ff */
[----:B------:R-:W-:-:S04]  /*2170*/  VIADD R7, R7, 0x700 ;  /* 0x0000070007077836 */ /* 0x000fc80000000000 */
[----:B------:R-:W-:-:S05]  /*2180*/  IMAD.WIDE.U32 R6, R7, 0x8, R2 ;  /* 0x0000000807067825 */ /* 0x000fca00078e0002 */
[----:B------:R4:W-:Y:S02]  /*2190*/  REDG.E.ADD.64.STRONG.GPU desc[UR20][R6.64], R10 ;  /* 0x0000000a0600798e */ /* 0x0009e4000c12e514 */
.L_x_393:
[----:B------:R-:W-:Y:S05]  /*21a0*/  BSYNC.RECONVERGENT B1 ;  /* 0x0000000000017941 */ /* 0x000fea0003800200 */
.L_x_392:
[----:B------:R-:W-:-:S05]  /*21b0*/  VIADD R5, R5, 0x8 ;  /* 0x0000000805057836 */ /* 0x000fca0000000000 */
[----:B------:R-:W-:-:S13]  /*21c0*/  ISETP.NE.AND P0, PT, R5, UR27, PT ;  /* 0x0000001b05007c0c */ /* 0x000fda000bf05270 */
[----:B------:R-:W-:Y:S05]  /*21d0*/  @P0 BRA `(.L_x_394) ;  /* 0xfffffff800b00947 */ /* 0x000fea000383ffff */
[----:B------:R-:W-:-:S07]  /*21e0*/  IMAD.U32 R3, RZ, RZ, UR27 ;  /* 0x0000001bff037e24 */ /* 0x000fce000f8e00ff */
.L_x_377:
        /* <DEDUP_REMOVED lines=24> */
.L_x_398:
[----:B------:R-:W-:Y:S05]  /*2370*/  BSYNC.RECONVERGENT B1 ;  /* 0x0000000000017941 */ /* 0x000fea0003800200 */
.L_x_397:
        /* <DEDUP_REMOVED lines=9> */
.L_x_400:
[----:B------:R-:W-:Y:S05]  /*2410*/  BSYNC.RECONVERGENT B1 ;  /* 0x0000000000017941 */ /* 0x000fea0003800200 */
.L_x_399:
        /* <DEDUP_REMOVED lines=8> */
.L_x_402:
[----:B------:R-:W-:Y:S05]  /*24a0*/  BSYNC.RECONVERGENT B1 ;  /* 0x0000000000017941 */ /* 0x000fea0003800200 */
.L_x_401:
        /* <DEDUP_REMOVED lines=9> */
.L_x_404:
[----:B------:R-:W-:Y:S05]  /*2540*/  BSYNC.RECONVERGENT B1 ;  /* 0x0000000000017941 */ /* 0x000fea0003800200 */
.L_x_403:
[----:B------:R-:W-:-:S07]  /*2550*/  VIADD R3, R3, 0x4 ;  /* 0x0000000403037836 */ /* 0x000fce0000000000 */
.L_x_396:
        /* <DEDUP_REMOVED lines=18> */
.L_x_408:
[----:B------:R-:W-:Y:S05]  /*2680*/  BSYNC.RECONVERGENT B2 ;  /* 0x0000000000027941 */ /* 0x000fea0003800200 */
.L_x_407:
        /* <DEDUP_REMOVED lines=9> */
.L_x_410:
[----:B------:R-:W-:Y:S05]  /*2720*/  BSYNC.RECONVERGENT B2 ;  /* 0x0000000000027941 */ /* 0x000fea0003800200 */
.L_x_409:
[----:B------:R-:W-:-:S07]  /*2730*/  VIADD R3, R3, 0x2 ;  /* 0x0000000203037836 */ /* 0x000fce0000000000 */
.L_x_406:
        /* <DEDUP_REMOVED lines=12> */
.L_x_405:
[----:B------:R-:W-:Y:S05]  /*2800*/  BSYNC.RECONVERGENT B1 ;  /* 0x0000000000017941 */ /* 0x000fea0003800200 */
.L_x_395:
[----:B------:R-:W-:-:S13]  /*2810*/  ISETP.GT.U32.AND P0, PT, R0, 0x7f, PT ;  /* 0x0000007f0000780c */ /* 0x000fda0003f04070 */
[----:B------:R-:W-:Y:S05]  /*2820*/  @P0 BRA `(.L_x_376) ;  /* 0x0000000800900947 */ /* 0x000fea0003800000 */
[----:B------:R-:W-:Y:S01]  /*2830*/  UISETP.GE.U32.AND UP0, UPT, UR22, 0x7, UPT ;  /* 0x000000071600788c */ /* 0x000fe2000bf06070 */
[----:B0-----:R-:W-:-:S08]  /*2840*/  IMAD.MOV.U32 R3, RZ, RZ, RZ ;  /* 0x000000ffff037224 */ /* 0x001fd000078e00ff */
[----:B------:R-:W-:Y:S05]  /*2850*/  BRA.U !UP0, `(.L_x_411) ;  /* 0x0000000508147547 */ /* 0x000fea000b800000 */
[----:B------:R-:W0:Y:S01]  /*2860*/  LDC.64 R2, c[0x0][0x380] ;  /* 0x0000e000ff027b82 */ /* 0x000e220000000a00 */
[----:B------:R-:W-:-:S07]  /*2870*/  IMAD.MOV.U32 R9, RZ, RZ, RZ ;  /* 0x000000ffff097224 */ /* 0x000fce00078e00ff */
.L_x_428:
        /* <DEDUP_REMOVED lines=18> */
.L_x_413:
[----:B------:R-:W-:Y:S05]  /*29a0*/  BSYNC.RECONVERGENT B1 ;  /* 0x0000000000017941 */ /* 0x000fea0003800200 */
.L_x_412:
[----:B------:R-:W-:Y:S04]  /*29b0*/  BSSY.RECONVERGENT B1, `(.L_x_414) ;  /* 0x0000005000017945 */ /* 0x000fe80003800200 */
[----:B------:R-:W-:Y:S05]  /*29c0*/  @!P1 BRA `(.L_x_415) ;  /* 0x00000000000c9947 */ /* 0x000fea0003800000 */
[----:B0-----:R-:W-:Y:S02]  /*29d0*/  IMAD.MOV.U32 R14, RZ, RZ, R13 ;  /* 0x000000ffff0e7224 */ /* 0x001fe400078e000d */
[----:B------:R-:W-:-:S05]  /*29e0*/  IMAD.MOV.U32 R15, RZ, RZ, RZ ;  /* 0x000000ffff0f7224 */ /* 0x000fca00078e00ff */
[----:B------:R1:W-:Y:S02]  /*29f0*/  REDG.E.ADD.64.STRONG.GPU desc[UR20][R6.64+0xc00], R14 ;  /* 0x000c000e0600798e */ /* 0x0003e4000c12e514 */
.L_x_415:
[----:B------:R-:W-:Y:S05]  /*2a00*/  BSYNC.RECONVERGENT B1 ;  /* 0x0000000000017941 */ /* 0x000fea0003800200 */
.L_x_414:
        /* <DEDUP_REMOVED lines=12> */
.L_x_417:
[----:B------:R-:W-:Y:S05]  /*2ad0*/  BSYNC.RECONVERGENT B1 ;  /* 0x0000000000017941 */ /* 0x000fea0003800200 */
.L_x_416:
[----:B------:R-:W-:Y:S04]  /*2ae0*/  BSSY.RECONVERGENT B1, `(.L_x_418) ;  /* 0x0000005000017945 */ /* 0x000fe80003800200 */
[----:B------:R-:W-:Y:S05]  /*2af0*/  @!P1 BRA `(.L_x_419) ;  /* 0x00000000000c9947 */ /* 0x000fea0003800000 */
[----:B012---:R-:W-:Y:S02]  /*2b00*/  IMAD.MOV.U32 R14, RZ, RZ, R18 ;  /* 0x000000ffff0e7224 */ /* 0x007fe400078e0012 */
[----:B------:R-:W-:-:S05]  /*2b10*/  IMAD.MOV.U32 R15, RZ, RZ, RZ ;  /* 0x000000ffff0f7224 */ /* 0x000fca00078e00ff */
[----:B------:R3:W-:Y:S02]  /*2b20*/  REDG.E.ADD.64.STRONG.GPU desc[UR20][R6.64+0x1c00], R14 ;  /* 0x001c000e0600798e */ /* 0x0007e4000c12e514 */
.L_x_419:
[----:B------:R-:W-:Y:S05]  /*2b30*/  BSYNC.RECONVERGENT B1 ;  /* 0x0000000000017941 */ /* 0x000fea0003800200 */
.L_x_418:
[----:B------:R-:W-:Y:S04]  /*2b40*/  BSSY.RECONVERGENT B1, `(.L_x_420) ;  /* 0x0000005000017945 */ /* 0x000fe80003800200 */
[----:B------:R-:W-:Y:S05]  /*2b50*/  @!P2 BRA `(.L_x_421) ;  /* 0x00000000000ca947 */ /* 0x000fea0003800000 */
[----:B0123--:R-:W-:Y:S02]  /*2b60*/  IMAD.MOV.U32 R14, RZ, RZ, R19 ;  /* 0x000000ffff0e7224 */ /* 0x00ffe400078e0013 */
[----:B------:R-:W-:-:S05]  /*2b70*/  IMAD.MOV.U32 R15, RZ, RZ, RZ ;  /* 0x000000ffff0f7224 */ /* 0x000fca00078e00ff */
[----:B------:R4:W-:Y:S02]  /*2b80*/  REDG.E.ADD.64.STRONG.GPU desc[UR20][R6.64+0x2400], R14 ;  /* 0x0024000e0600798e */ /* 0x0009e4000c12e514 */
.L_x_421:
[----:B------:R-:W-:Y:S05]  /*2b90*/  BSYNC.RECONVERGENT B1 ;  /* 0x0000000000017941 */ /* 0x000fea0003800200 */
.L_x_420:
[----:B------:R-:W-:Y:S04]  /*2ba0*/  BSSY.RECONVERGENT B1, `(.L_x_422) ;  /* 0x0000004000017945 */ /* 0x000fe80003800200 */
[----:B------:R-:W-:Y:S05]  /*2bb0*/  @!P3 BRA `(.L_x_423) ;  /* 0x000000000008b947 */ /* 0x000fea0003800000 */
[----:B------:R-:W-:-:S05]  /*2bc0*/  IMAD.MOV.U32 R17, RZ, RZ, RZ ;  /* 0x000000ffff117224 */ /* 0x000fca00078e00ff */
[----:B------:R0:W-:Y:S02]  /*2bd0*/  REDG.E.ADD.64.STRONG.GPU desc[UR20][R6.64+0x2c00], R16 ;  /* 0x002c00100600798e */ /* 0x0001e4000c12e514 */
.L_x_423:
[----:B------:R-:W-:Y:S05]  /*2be0*/  BSYNC.RECONVERGENT B1 ;  /* 0x0000000000017941 */ /* 0x000fea0003800200 */
.L_x_422:
[----:B------:R-:W-:Y:S04]  /*2bf0*/  BSSY.RECONVERGENT B1, `(.L_x_424) ;  /* 0x0000004000017945 */ /* 0x000fe80003800200 */
[----:B------:R-:W-:Y:S05]  /*2c00*/  @!P4 BRA `(.L_x_425) ;  /* 0x000000000008c947 */ /* 0x000fea0003800000 */
[----:B------:R-:W-:-:S05]  /*2c10*/  IMAD.MOV.U32 R13, RZ, RZ, RZ ;  /* 0x000000ffff0d7224 */ /* 0x000fca00078e00ff */
[----:B------:R0:W-:Y:S02]  /*2c20*/  REDG.E.ADD.64.STRONG.GPU desc[UR20][R6.64+0x3400], R12 ;  /* 0x0034000c0600798e */ /* 0x0001e4000c12e514 */
.L_x_425:
[----:B------:R-:W-:Y:S05]  /*2c30*/  BSYNC.RECONVERGENT B1 ;  /* 0x0000000000017941 */ /* 0x000fea0003800200 */
.L_x_424:
[----:B------:R-:W-:Y:S04]  /*2c40*/  BSSY.RECONVERGENT B1, `(.L_x_426) ;  /* 0x0000004000017945 */ /* 0x000fe80003800200 */
[----:B------:R-:W-:Y:S05]  /*2c50*/  @!P5 BRA `(.L_x_427) ;  /* 0x000000000008d947 */ /* 0x000fea0003800000 */
[----:B------:R-:W-:-:S05]  /*2c60*/  IMAD.MOV.U32 R11, RZ, RZ, RZ ;  /* 0x000000ffff0b7224 */ /* 0x000fca00078e00ff */
[----:B------:R0:W-:Y:S02]  /*2c70*/  REDG.E.ADD.64.STRONG.GPU desc[UR20][R6.64+0x3c00], R10 ;  /* 0x003c000a0600798e */ /* 0x0001e4000c12e514 */
.L_x_427:
[----:B------:R-:W-:Y:S05]  /*2c80*/  BSYNC.RECONVERGENT B1 ;  /* 0x0000000000017941 */ /* 0x000fea0003800200 */
.L_x_426:
[----:B------:R-:W-:Y:S05]  /*2c90*/  @P0 BRA `(.L_x_428) ;  /* 0xfffffff800f80947 */ /* 0x000fea000383ffff */
[----:B------:R-:W-:-:S07]  /*2ca0*/  IMAD.U32 R3, RZ, RZ, UR27 ;  /* 0x0000001bff037e24 */ /* 0x000fce000f8e00ff */
.L_x_411:
        /* <DEDUP_REMOVED lines=20> */
.L_x_431:
[----:B------:R-:W-:Y:S05]  /*2df0*/  BSYNC.RECONVERGENT B1 ;  /* 0x0000000000017941 */ /* 0x000fea0003800200 */
.L_x_430:
        /* <DEDUP_REMOVED lines=9> */
.L_x_433:
[----:B------:R-:W-:Y:S05]  /*2e90*/  BSYNC.RECONVERGENT B1 ;  /* 0x0000000000017941 */ /* 0x000fea0003800200 */
.L_x_432:
        /* <DEDUP_REMOVED lines=8> */
.L_x_435:
[----:B------:R-:W-:Y:S05]  /*2f20*/  BSYNC.RECONVERGENT B1 ;  /* 0x0000000000017941 */ /* 0x000fea0003800200 */
.L_x_434:
        /* <DEDUP_REMOVED lines=9> */
.L_x_437:
[----:B------:R-:W-:Y:S05]  /*2fc0*/  BSYNC.RECONVERGENT B1 ;  /* 0x0000000000017941 */ /* 0x000fea0003800200 */
.L_x_436:
[----:B------:R-:W-:-:S07]  /*2fd0*/  VIADD R3, R3, 0x4 ;  /* 0x0000000403037836 */ /* 0x000fce0000000000 */
.L_x_429:
        /* <DEDUP_REMOVED lines=17> */
.L_x_440:
[----:B------:R-:W-:Y:S05]  /*30f0*/  BSYNC.RECONVERGENT B1 ;  /* 0x0000000000017941 */ /* 0x000fea0003800200 */
.L_x_439:
        /* <DEDUP_REMOVED lines=9> */
.L_x_442:
[----:B------:R-:W-:Y:S05]  /*3190*/  BSYNC.RECONVERGENT B1 ;  /* 0x0000000000017941 */ /* 0x000fea0003800200 */
.L_x_441:
[----:B------:R-:W-:-:S07]  /*31a0*/  VIADD R3, R3, 0x2 ;  /* 0x0000000203037836 */ /* 0x000fce0000000000 */
.L_x_438:
        /* <DEDUP_REMOVED lines=12> */
.L_x_376:
[----:B------:R-:W-:Y:S05]  /*3270*/  BSYNC.RECONVERGENT B0 ;  /* 0x0000000000007941 */ /* 0x000fea0003800200 */
.L_x_375:
[----:B------:R-:W-:Y:S01]  /*3280*/  BAR.SYNC.DEFER_BLOCKING 0x0 ;  /* 0x0000000000007b1d */ /* 0x000fe20000010000 */
[----:B------:R-:W-:-:S04]  /*3290*/  UIADD3 UR6, UP0, UPT, UR6, 0x1, URZ ;  /* 0x0000000106067890 */ /* 0x000fc8000ff1e0ff */
[----:B------:R-:W-:Y:S02]  /*32a0*/  UIADD3.X UR7, UPT, UPT, URZ, UR7, URZ, UP0, !UPT ;  /* 0x00000007ff077290 */ /* 0x000fe400087fe4ff */
[----:B------:R-:W-:-:S04]  /*32b0*/  UISETP.NE.U32.AND UP0, UPT, UR6, UR11, UPT ;  /* 0x0000000b0600728c */ /* 0x000fc8000bf05070 */
[----:B------:R-:W-:-:S09]  /*32c0*/  UISETP.NE.AND.EX UP0, UPT, UR7, UR12, UPT, UP0 ;  /* 0x0000000c0700728c */ /* 0x000fd2000bf05300 */
[----:B------:R-:W-:Y:S05]  /*32d0*/  BRA.U UP0, `(.L_x_443) ;  /* 0xffffffcd00f07547 */ /* 0x000fea000b83ffff */
[----:B------:R-:W-:Y:S05]  /*32e0*/  EXIT ;  /* 0x000000000000794d */ /* 0x000fea0003800000 */
.L_x_444:
        /* <DEDUP_REMOVED lines=9> */
.L_x_659:


//--------------------- .text._ZN3cub18CUB_300001_SM_10006detail10radix_sort31DeviceRadixSortSingleTileKernelINS1_5radix10policy_hubIfiyE10Policy1000ELNS0_9SortOrderE1EfiyNS1_21identity_decomposer_tEEEvPKT1_PSA_PKT2_PSE_T3_iiT4_ --------------------------
	.section	.text._ZN3cub18CUB_300001_SM_10006detail10radix_sort31DeviceRadixSortSingleTileKernelINS1_5radix10policy_hubIfiyE10Policy1000ELNS0_9SortOrderE1EfiyNS1_21identity_decomposer_tEEEvPKT1_PSA_PKT2_PSE_T3_iiT4_,"ax",@progbits
	.align	128
        .global         _ZN3cub18CUB_300001_SM_10006detail10radix_sort31DeviceRadixSortSingleTileKernelINS1_5radix10policy_hubIfiyE10Policy1000ELNS0_9SortOrderE1EfiyNS1_21identity_decomposer_tEEEvPKT1_PSA_PKT2_PSE_T3_iiT4_
        .type           _ZN3cub18CUB_300001_SM_10006detail10radix_sort31DeviceRadixSortSingleTileKernelINS1_5radix10policy_hubIfiyE10Policy1000ELNS0_9SortOrderE1EfiyNS1_21identity_decomposer_tEEEvPKT1_PSA_PKT2_PSE_T3_iiT4_,@function
        .size           _ZN3cub18CUB_300001_SM_10006detail10radix_sort31DeviceRadixSortSingleTileKernelINS1_5radix10policy_hubIfiyE10Policy1000ELNS0_9SortOrderE1EfiyNS1_21identity_decomposer_tEEEvPKT1_PSA_PKT2_PSE_T3_iiT4_,(.L_x_660 - _ZN3cub18CUB_300001_SM_10006detail10radix_sort31DeviceRadixSortSingleTileKernelINS1_5radix10policy_hubIfiyE10Policy1000ELNS0_9SortOrderE1EfiyNS1_21identity_decomposer_tEEEvPKT1_PSA_PKT2_PSE_T3_iiT4_)
        .other          _ZN3cub18CUB_300001_SM_10006detail10radix_sort31DeviceRadixSortSingleTileKernelINS1_5radix10policy_hubIfiyE10Policy1000ELNS0_9SortOrderE1EfiyNS1_21identity_decomposer_tEEEvPKT1_PSA_PKT2_PSE_T3_iiT4_,@"STO_CUDA_ENTRY STV_DEFAULT"
_ZN3cub18CUB_300001_SM_10006detail10radix_sort31DeviceRadixSortSingleTileKernelINS1_5radix10policy_hubIfiyE10Policy1000ELNS0_9SortOrderE1EfiyNS1_21identity_decomposer_tEEEvPKT1_PSA_PKT2_PSE_T3_iiT4_:
.text._ZN3cub18CUB_300001_SM_10006detail10radix_sort31DeviceRadixSortSingleTileKernelINS1_5radix10policy_hubIfiyE10Policy1000ELNS0_9SortOrderE1EfiyNS1_21identity_decomposer_tEEEvPKT1_PSA_PKT2_PSE_T3_iiT4_:
        /* <DEDUP_REMOVED lines=222> */
.L_x_446:
        /* <DEDUP_REMOVED lines=593> */
.L_x_445:
        /* <DEDUP_REMOVED lines=288> */
.L_x_447:
        /* <DEDUP_REMOVED lines=9> */
.L_x_660:


//--------------------- .text._ZN3cub18CUB_300001_SM_10006detail6reduce28DeviceReduceSingleTileKernelINS2_10policy_hubIlyN4cuda3std3__44plusIlEEE10Policy1000EPlSC_iS9_llNS7_10__identityEEEvT0_T1_T2_T3_T4_T6_ --------------------------
	.section	.text._ZN3cub18CUB_300001_SM_10006detail6reduce28DeviceReduceSingleTileKernelINS2_10policy_hubIlyN4cuda3std3__44plusIlEEE10Policy1000EPlSC_iS9_llNS7_10__identityEEEvT0_T1_T2_T3_T4_T6_,"ax",@progbits
	.align	128
        .global         _ZN3cub18CUB_300001_SM_10006detail6reduce28DeviceReduceSingleTileKernelINS2_10policy_hubIlyN4cuda3std3__44plusIlEEE10Policy1000EPlSC_iS9_llNS7_10__identityEEEvT0_T1_T2_T3_T4_T6_
        .type           _ZN3cub18CUB_300001_SM_10006detail6reduce28DeviceReduceSingleTileKernelINS2_10policy_hubIlyN4cuda3std3__44plusIlEEE10Policy1000EPlSC_iS9_llNS7_10__identityEEEvT0_T1_T2_T3_T4_T6_,@function
        .size           _ZN3cub18CUB_300001_SM_10006detail6reduce28DeviceReduceSingleTileKernelINS2_10policy_hubIlyN4cuda3std3__44plusIlEEE10Policy1000EPlSC_iS9_llNS7_10__identityEEEvT0_T1_T2_T3_T4_T6_,(.L_x_661 - _ZN3cub18CUB_300001_SM_10006detail6reduce28DeviceReduceSingleTileKernelINS2_10policy_hubIlyN4cuda3std3__44plusIlEEE10Policy1000EPlSC_iS9_llNS7_10__identityEEEvT0_T1_T2_T3_T4_T6_)
        .other          _ZN3cub18CUB_300001_SM_10006detail6reduce28DeviceReduceSingleTileKernelINS2_10policy_hubIlyN4cuda3std3__44plusIlEEE10Policy1000EPlSC_iS9_llNS7_10__identityEEEvT0_T1_T2_T3_T4_T6_,@"STO_CUDA_ENTRY STV_DEFAULT"
_ZN3cub18CUB_300001_SM_10006detail6reduce28DeviceReduceSingleTileKernelINS2_10policy_hubIlyN4cuda3std3__44plusIlEEE10Policy1000EPlSC_iS9_llNS7_10__identityEEEvT0_T1_T2_T3_T4_T6_:
.text._ZN3cub18CUB_300001_SM_10006detail6reduce28DeviceReduceSingleTileKernelINS2_10policy_hubIlyN4cuda3std3__44plusIlEEE10Policy1000EPlSC_iS9_llNS7_10__identityEEEvT0_T1_T2_T3_T4_T6_:
[----:B------:R-:W-:Y:S01]  /*0000*/  LDC R1, c[0x0][0x37c] ;  /* 0x0000df00ff017b82 */ /* 0x000fe20000000800 */
[----:B------:R-:W0:Y:S01]  /*0010*/  LDCU UR4, c[0x0][0x390] ;  /* 0x00007200ff0477ac */ /* 0x000e220008000800 */
[----:B------:R-:W1:Y:S01]  /*0020*/  LDCU.64 UR6, c[0x0][0x358] ;  /* 0x00006b00ff0677ac */ /* 0x000e620008000a00 */
[----:B0-----:R-:W-:-:S05]  /*0030*/  IMAD.U32 R4, RZ, RZ, UR4 ;  /* 0x00000004ff047e24 */ /* 0x001fca000f8e00ff */
[----:B------:R-:W-:-:S13]  /*0040*/  ISETP.NE.AND P0, PT, R4, RZ, PT ;  /* 0x000000ff0400720c */ /* 0x000fda0003f05270 */
[----:B-1----:R-:W-:Y:S05]  /*0050*/  @P0 BRA `(.L_x_448) ;  /* 0x00000000001c0947 */ /* 0x002fea0003800000 */
[----:B------:R-:W0:Y:S02]  /*0060*/  S2R R0, SR_TID.X ;  /* 0x0000000000007919 */ /* 0x000e240000002100 */
[----:B0-----:R-:W-:-:S13]  /*0070*/  ISETP.NE.AND P0, PT, R0, RZ, PT ;  /* 0x000000ff0000720c */ /* 0x001fda0003f05270 */
[----:B------:R-:W-:Y:S05]  /*0080*/  @P0 EXIT ;  /* 0x000000000000094d */ /* 0x000fea0003800000 */
[----:B------:R-:W0:Y:S08]  /*0090*/  LDC.64 R2, c[0x0][0x388] ;  /* 0x0000e200ff027b82 */ /* 0x000e300000000a00 */
[----:B------:R-:W0:Y:S02]  /*00a0*/  LDC.64 R4, c[0x0][0x398] ;  /* 0x0000e600ff047b82 */ /* 0x000e240000000a00 */
[----:B0-----:R-:W-:Y:S01]  /*00b0*/  STG.E.64 desc[UR6][R2.64], R4 ;  /* 0x0000000402007986 */ /* 0x001fe2000c101b06 */
[----:B------:R-:W-:Y:S05]  /*00c0*/  EXIT ;  /* 0x000000000000794d */ /* 0x000fea0003800000 */
.L_x_448:
[----:B------:R-:W-:Y:S01]  /*00d0*/  ISETP.GT.AND P0, PT, R4, 0xdff, PT ;  /* 0x00000dff0400780c */ /* 0x000fe20003f04270 */
[----:B------:R-:W-:-:S12]  /*00e0*/  BSSY.RECONVERGENT B0, `(.L_x_449) ;  /* 0x0000256000007945 */ /* 0x000fd80003800200 */
[----:B------:R-:W-:Y:S05]  /*00f0*/  @P0 BRA `(.L_x_450) ;  /* 0x00000014004c0947 */ /* 0x000fea0003800000 */
[----:B------:R-:W0:Y:S01]  /*0100*/  S2R R5, SR_TID.X ;  /* 0x0000000000057919 */ /* 0x000e220000002100 */
[----:B------:R-:W-:Y:S01]  /*0110*/  BSSY.RECONVERGENT B1, `(.L_x_451) ;  /* 0x0000009000017945 */ /* 0x000fe20003800200 */
[----:B------:R-:W-:Y:S02]  /*0120*/  CS2R R2, SRZ ;  /* 0x0000000000027805 */ /* 0x000fe4000001ff00 */
[----:B0-----:R-:W-:Y:S01]  /*0130*/  ISETP.GE.AND P0, PT, R5, R4, PT ;  /* 0x000000040500720c */ /* 0x001fe20003f06270 */
[----:B------:R-:W-:-:S12]  /*0140*/  IMAD.MOV.U32 R7, RZ, RZ, R5 ;  /* 0x000000ffff077224 */ /* 0x000fd800078e0005 */
[----:B------:R-:W-:Y:S05]  /*0150*/  @P0 BRA `(.L_x_452) ;  /* 0x0000000000100947 */ /* 0x000fea0003800000 */
[----:B------:R-:W0:Y:S02]  /*0160*/  LDC.64 R2, c[0x0][0x380] ;  /* 0x0000e000ff027b82 */ /* 0x000e240000000a00 */
[----:B0-----:R-:W-:-:S06]  /*0170*/  IMAD.WIDE.U32 R2, R5, 0x8, R2 ;  /* 0x0000000805027825 */ /* 0x001fcc00078e0002 */
[----:B------:R-:W5:Y:S01]  /*0180*/  LDG.E.64.CONSTANT R2, desc[UR6][R2.64] ;  /* 0x0000000602027981 */ /* 0x000f62000c1e9b00 */
[----:B------:R-:W-:-:S07]  /*0190*/  VIADD R7, R5, 0x200 ;  /* 0x0000020005077836 */ /* 0x000fce0000000000 */
.L_x_452:
[----:B------:R-:W-:Y:S05]  /*01a0*/  BSYNC.RECONVERGENT B1 ;  /* 0x0000000000017941 */ /* 0x000fea0003800200 */
.L_x_451:
[----:B------:R-:W-:Y:S01]  /*01b0*/  ISETP.GE.AND P0, PT, R7, R4, PT ;  /* 0x000000040700720c */ /* 0x000fe20003f06270 */
[----:B------:R-:W-:-:S12]  /*01c0*/  BSSY.RECONVERGENT B1, `(.L_x_453) ;  /* 0x0000077000017945 */ /* 0x000fd80003800200 */
[----:B------:R-:W-:Y:S05]  /*01d0*/  @P0 BRA `(.L_x_454) ;  /* 0x0000000400d40947 */ /* 0x000fea0003800000 */
[----:B------:R-:W-:Y:S01]  /*01e0*/  LOP3.LUT R9, RZ, R7, RZ, 0x33, !PT ;  /* 0x00000007ff097212 */ /* 0x000fe200078e33ff */
[----:B------:R-:W-:Y:S04]  /*01f0*/  BSSY.RECONVERGENT B2, `(.L_x_455) ;  /* 0x0000018000027945 */ /* 0x000fe80003800200 */
[----:B------:R-:W-:-:S05]  /*0200*/  IMAD.IADD R0, R9, 0x1, R4 ;  /* 0x0000000109007824 */ /* 0x000fca00078e0204 */
[C---:B------:R-:W-:Y:S02]  /*0210*/  LOP3.LUT R6, R0.reuse, 0x600, RZ, 0xc0, !PT ;  /* 0x0000060000067812 */ /* 0x040fe400078ec0ff */
[----:B------:R-:W-:Y:S02]  /*0220*/  ISETP.GE.U32.AND P1, PT, R0, 0x600, PT ;  /* 0x000006000000780c */ /* 0x000fe40003f26070 */
[----:B------:R-:W-:-:S13]  /*0230*/  ISETP.NE.AND P0, PT, R6, 0x600, PT ;  /* 0x000006000600780c */ /* 0x000fda0003f05270 */
[----:B------:R-:W-:Y:S05]  /*0240*/  @!P0 BRA `(.L_x_456) ;  /* 0x0000000000488947 */ /* 0x000fea0003800000 */
[----:B------:R-:W0:Y:S01]  /*0250*/  LDC.64 R8, c[0x0][0x380] ;  /* 0x0000e000ff087b82 */ /* 0x000e220000000a00 */
[----:B------:R-:W-:-:S04]  /*0260*/  LEA.HI R0, R0, 0x1, RZ, 0x17 ;  /* 0x0000000100007811 */ /* 0x000fc800078fb8ff */
[----:B------:R-:W-:-:S05]  /*0270*/  LOP3.LUT R0, R0, 0x3, RZ, 0xc0, !PT ;  /* 0x0000000300007812 */ /* 0x000fca00078ec0ff */
[----:B------:R-:W-:Y:S02]  /*0280*/  IMAD.MOV R0, RZ, RZ, -R0 ;  /* 0x000000ffff007224 */ /* 0x000fe400078e0a00 */
[----:B0-----:R-:W-:-:S04]  /*0290*/  IMAD.WIDE.U32 R8, R7, 0x8, R8 ;  /* 0x0000000807087825 */ /* 0x001fc800078e0008 */
[----:B------:R-:W-:Y:S02]  /*02a0*/  IMAD.MOV.U32 R6, RZ, RZ, R8 ;  /* 0x000000ffff067224 */ /* 0x000fe400078e0008 */
[----:B------:R-:W-:-:S07]  /*02b0*/  IMAD.MOV.U32 R11, RZ, RZ, R9 ;  /* 0x000000ffff0b7224 */ /* 0x000fce00078e0009 */
.L_x_457:
[----:B------:R-:W-:Y:S02]  /*02c0*/  IMAD.MOV.U32 R8, RZ, RZ, R6 ;  /* 0x000000ffff087224 */ /* 0x000fe400078e0006 */
[----:B------:R-:W-:-:S06]  /*02d0*/  IMAD.MOV.U32 R9, RZ, RZ, R11 ;  /* 0x000000ffff097224 */ /* 0x000fcc00078e000b */
[----:B------:R-:W2:Y:S01]  /*02e0*/  LDG.E.64.CONSTANT R8, desc[UR6][R8.64] ;  /* 0x0000000608087981 */ /* 0x000ea2000c1e9b00 */
[----:B------:R-:W-:Y:S01]  /*02f0*/  VIADD R0, R0, 0x1 ;  /* 0x0000000100007836 */ /* 0x000fe20000000000 */
[----:B------:R-:W-:Y:S01]  /*0300*/  IADD3 R6, P3, PT, R6, 0x1000, RZ ;  /* 0x0000100006067810 */ /* 0x000fe20007f7e0ff */
[----:B------:R-:W-:-:S03]  /*0310*/  VIADD R7, R7, 0x200 ;  /* 0x0000020007077836 */ /* 0x000fc60000000000 */
[----:B------:R-:W-:Y:S01]  /*0320*/  ISETP.NE.AND P0, PT, R0, RZ, PT ;  /* 0x000000ff0000720c */ /* 0x000fe20003f05270 */
[----:B------:R-:W-:Y:S01]  /*0330*/  IMAD.X R11, RZ, RZ, R11, P3 ;  /* 0x000000ffff0b7224 */ /* 0x000fe200018e060b */
[----:B--2--5:R-:W-:-:S05]  /*0340*/  IADD3 R2, P2, PT, R8, R2, RZ ;  /* 0x0000000208027210 */ /* 0x024fca0007f5e0ff */
[----:B------:R-:W-:-:S06]  /*0350*/  IMAD.X R3, R9, 0x1, R3, P2 ;  /* 0x0000000109037824 */ /* 0x000fcc00010e0603 */
[----:B------:R-:W-:Y:S05]  /*0360*/  @P0 BRA `(.L_x_457) ;  /* 0xfffffffc00d40947 */ /* 0x000fea000383ffff */
.L_x_456:
[----:B------:R-:W-:Y:S05]  /*0370*/  BSYNC.RECONVERGENT B2 ;  /* 0x0000000000027941 */ /* 0x000fea0003800200 */
.L_x_455:
[----:B------:R-:W-:Y:S05]  /*0380*/  @!P1 BRA `(.L_x_454) ;  /* 0x0000000400689947 */ /* 0x000fea0003800000 */
[----:B------:R-:W-:Y:S01]  /*0390*/  IMAD.IADD R0, R4, 0x1, -R7 ;  /* 0x0000000104007824 */ /* 0x000fe200078e0a07 */
[----:B------:R-:W-:Y:S01]  /*03a0*/  BSSY.RECONVERGENT B2, `(.L_x_458) ;  /* 0x0000031000027945 */ /* 0x000fe20003800200 */
[----:B------:R-:W-:-:S03]  /*03b0*/  PLOP3.LUT P0, PT, PT, PT, PT, 0x80, 0x8 ;  /* 0x000000000008781c */ /* 0x000fc60003f0f070 */
[----:B------:R-:W-:-:S13]  /*03c0*/  ISETP.GT.AND P1, PT, R0, 0x1800, PT ;  /* 0x000018000000780c */ /* 0x000fda0003f24270 */
[----:B------:R-:W-:Y:S05]  /*03d0*/  @!P1 BRA `(.L_x_459) ;  /* 0x0000000000b49947 */ /* 0x000fea0003800000 */
[----:B------:R-:W-:Y:S01]  /*03e0*/  PLOP3.LUT P0, PT, PT, PT, PT, 0x8, 0x80 ;  /* 0x000000000080781c */ /* 0x000fe20003f0e170 */
[----:B------:R-:W-:-:S12]  /*03f0*/  VIADD R0, R4, 0xffffe800 ;  /* 0xffffe80004007836 */ /* 0x000fd80000000000 */
.L_x_460:
[----:B------:R-:W0:Y:S01]  /*0400*/  LDC.64 R44, c[0x0][0x380] ;  /* 0x0000e000ff2c7b82 */ /* 0x000e220000000a00 */
[C---:B------:R-:W-:Y:S02]  /*0410*/  VIADD R41, R7.reuse, 0x800 ;  /* 0x0000080007297836 */ /* 0x040fe40000000000 */
[C---:B------:R-:W-:Y:S02]  /*0420*/  VIADD R43, R7.reuse, 0x1000 ;  /* 0x00001000072b7836 */ /* 0x040fe40000000000 */
[----:B0-----:R-:W-:-:S05]  /*0430*/  IMAD.WIDE R28, R7, 0x8, R44 ;  /* 0x00000008071c7825 */ /* 0x001fca00078e022c */
[----:B------:R-:W2:Y:S01]  /*0440*/  LDG.E.64.CONSTANT R8, desc[UR6][R28.64] ;  /* 0x000000061c087981 */ /* 0x000ea2000c1e9b00 */
[----:B------:R-:W-:-:S03]  /*0450*/  IMAD.WIDE R40, R41, 0x8, R44 ;  /* 0x0000000829287825 */ /* 0x000fc600078e022c */
[----:B------:R-:W2:Y:S04]  /*0460*/  LDG.E.64.CONSTANT R10, desc[UR6][R28.64+0x1000] ;  /* 0x001000061c0a7981 */ /* 0x000ea8000c1e9b00 */
[----:B------:R-:W3:Y:S04]  /*0470*/  LDG.E.64.CONSTANT R12, desc[UR6][R28.64+0x2000] ;  /* 0x002000061c0c7981 */ /* 0x000ee8000c1e9b00 */
[----:B------:R-:W3:Y:S01]  /*0480*/  LDG.E.64.CONSTANT R14, desc[UR6][R28.64+0x3000] ;  /* 0x003000061c0e7981 */ /* 0x000ee2000c1e9b00 */
[----:B------:R-:W-:-:S03]  /*0490*/  IMAD.WIDE R42, R43, 0x8, R44 ;  /* 0x000000082b2a7825 */ /* 0x000fc600078e022c */
[----:B------:R-:W4:Y:S04]  /*04a0*/  LDG.E.64.CONSTANT R16, desc[UR6][R40.64] ;  /* 0x0000000628107981 */ /* 0x000f28000c1e9b00 */
[----:B------:R-:W4:Y:S04]  /*04b0*/  LDG.E.64.CONSTANT R18, desc[UR6][R40.64+0x1000] ;  /* 0x0010000628127981 */ /* 0x000f28000c1e9b00 */
[----:B------:R-:W4:Y:S04]  /*04c0*/  LDG.E.64.CONSTANT R20, desc[UR6][R40.64+0x2000] ;  /* 0x0020000628147981 */ /* 0x000f28000c1e9b00 */
[----:B------:R2:W4:Y:S01]  /*04d0*/  LDG.E.64.CONSTANT R26, desc[UR6][R40.64+0x3000] ;  /* 0x00300006281a7981 */ /* 0x000522000c1e9b00 */
[----:B------:R-:W-:-:S03]  /*04e0*/  VIADD R31, R7, 0x1800 ;  /* 0x00001800071f7836 */ /* 0x000fc60000000000 */
[----:B------:R-:W4:Y:S04]  /*04f0*/  LDG.E.64.CONSTANT R24, desc[UR6][R42.64] ;  /* 0x000000062a187981 */ /* 0x000f28000c1e9b00 */
[----:B------:R-:W4:Y:S01]  /*0500*/  LDG.E.64.CONSTANT R22, desc[UR6][R42.64+0x1000] ;  /* 0x001000062a167981 */ /* 0x000f22000c1e9b00 */
[----:B------:R-:W-:-:S03]  /*0510*/  IMAD.WIDE R44, R31, 0x8, R44 ;  /* 0x000000081f2c7825 */ /* 0x000fc600078e022c */
[----:B------:R-:W4:Y:S04]  /*0520*/  LDG.E.64.CONSTANT R28, desc[UR6][R42.64+0x2000] ;  /* 0x002000062a1c7981 */ /* 0x000f28000c1e9b00 */
[----:B------:R-:W4:Y:S04]  /*0530*/  LDG.E.64.CONSTANT R36, desc[UR6][R42.64+0x3000] ;  /* 0x003000062a247981 */ /* 0x000f28000c1e9b00 */
[----:B------:R-:W4:Y:S04]  /*0540*/  LDG.E.64.CONSTANT R34, desc[UR6][R44.64] ;  /* 0x000000062c227981 */ /* 0x000f28000c1e9b00 */
[----:B------:R-:W4:Y:S04]  /*0550*/  LDG.E.64.CONSTANT R32, desc[UR6][R44.64+0x1000] ;  /* 0x001000062c207981 */ /* 0x000f28000c1e9b00 */
[----:B------:R-:W4:Y:S04]  /*0560*/  LDG.E.64.CONSTANT R30, desc[UR6][R44.64+0x2000] ;  /* 0x002000062c1e7981 */ /* 0x000f28000c1e9b00 */
[----:B------:R-:W4:Y:S01]  /*0570*/  LDG.E.64.CONSTANT R38, desc[UR6][R44.64+0x3000] ;  /* 0x003000062c267981 */ /* 0x000f22000c1e9b00 */
[----:B------:R-:W-:Y:S01]  /*0580*/  VIADD R7, R7, 0x2000 ;  /* 0x0000200007077836 */ /* 0x000fe20000000000 */
[----:B--2--5:R-:W-:-:S04]  /*0590*/  IADD3 R41, P1, P2, R10, R8, R2 ;  /* 0x000000080a297210 */ /* 0x024fc80007a3e002 */
[----:B------:R-:W-:Y:S02]  /*05a0*/  IADD3.X R9, PT, PT, R11, R9, R3, P1, P2 ;  /* 0x000000090b097210 */ /* 0x000fe40000fe4403 */
[----:B---3--:R-:W-:-:S04]  /*05b0*/  IADD3 R41, P3, P4, R14, R12, R41 ;  /* 0x0000000c0e297210 */ /* 0x008fc80007c7e029 */
[----:B------:R-:W-:Y:S02]  /*05c0*/  IADD3.X R13, PT, PT, R15, R13, R9, P3, P4 ;  /* 0x0000000d0f0d7210 */ /* 0x000fe40001fe8409 */
[----:B----4-:R-:W-:-:S04]  /*05d0*/  IADD3 R3, P1, P2, R18, R16, R41 ;  /* 0x0000001012037210 */ /* 0x010fc80007a3e029 */
[----:B------:R-:W-:Y:S02]  /*05e0*/  IADD3.X R17, PT, PT, R19, R17, R13, P1, P2 ;  /* 0x0000001113117210 */ /* 0x000fe40000fe440d */
[----:B------:R-:W-:-:S04]  /*05f0*/  IADD3 R3, P3, P4, R26, R20, R3 ;  /* 0x000000141a037210 */ /* 0x000fc80007c7e003 */
[----:B------:R-:W-:Y:S02]  /*0600*/  IADD3.X R21, PT, PT, R27, R21, R17, P3, P4 ;  /* 0x000000151b157210 */ /* 0x000fe40001fe8411 */
[----:B------:R-:W-:-:S04]  /*0610*/  IADD3 R3, P1, P2, R22, R24, R3 ;  /* 0x0000001816037210 */ /* 0x000fc80007a3e003 */
[----:B------:R-:W-:Y:S02]  /*0620*/  IADD3.X R23, PT, PT, R23, R25, R21, P1, P2 ;  /* 0x0000001917177210 */ /* 0x000fe40000fe4415 */
[----:B------:R-:W-:-:S04]  /*0630*/  IADD3 R3, P3, P4, R36, R28, R3 ;  /* 0x0000001c24037210 */ /* 0x000fc80007c7e003 */
[----:B------:R-:W-:Y:S02]  /*0640*/  IADD3.X R29, PT, PT, R37, R29, R23, P3, P4 ;  /* 0x0000001d251d7210 */ /* 0x000fe40001fe8417 */
[----:B------:R-:W-:Y:S02]  /*0650*/  ISETP.GE.AND P3, PT, R7, R0, PT ;  /* 0x000000000700720c */ /* 0x000fe40003f66270 */
[----:B------:R-:W-:-:S04]  /*0660*/  IADD3 R3, P2, P1, R32, R34, R3 ;  /* 0x0000002220037210 */ /* 0x000fc8000795e003 */
[----:B------:R-:W-:Y:S02]  /*0670*/  IADD3 R2, P4, P5, R38, R30, R3 ;  /* 0x0000001e26027210 */ /* 0x000fe40007d9e003 */
[----:B------:R-:W-:-:S04]  /*0680*/  IADD3.X R3, PT, PT, R33, R35, R29, P2, P1 ;  /* 0x0000002321037210 */ /* 0x000fc800017e241d */
[----:B------:R-:W-:Y:S01]  /*0690*/  IADD3.X R3, PT, PT, R39, R31, R3, P4, P5 ;  /* 0x0000001f27037210 */ /* 0x000fe200027ea403 */
[----:B------:R-:W-:Y:S06]  /*06a0*/  @!P3 BRA `(.L_x_460) ;  /* 0xfffffffc0054b947 */ /* 0x000fec000383ffff */
.L_x_459:
[----:B------:R-:W-:Y:S05]  /*06b0*/  BSYNC.RECONVERGENT B2 ;  /* 0x0000000000027941 */ /* 0x000fea0003800200 */
.L_x_458:
[----:B------:R-:W-:Y:S01]  /*06c0*/  IMAD.IADD R0, R4, 0x1, -R7 ;  /* 0x0000000104007824 */ /* 0x000fe200078e0a07 */
[----:B------:R-:W-:Y:S04]  /*06d0*/  BSSY.RECONVERGENT B2, `(.L_x_461) ;  /* 0x0000019000027945 */ /* 0x000fe80003800200 */
[----:B------:R-:W-:-:S13]  /*06e0*/  ISETP.GT.AND P1, PT, R0, 0x800, PT ;  /* 0x000008000000780c */ /* 0x000fda0003f24270 */
[----:B------:R-:W-:Y:S05]  /*06f0*/  @!P1 BRA `(.L_x_462) ;  /* 0x0000000000589947 */ /* 0x000fea0003800000 */
[----:B------:R-:W0:Y:S01]  /*0700*/  LDC.64 R18, c[0x0][0x380] ;  /* 0x0000e000ff127b82 */ /* 0x000e220000000a00 */
[C---:B------:R-:W-:Y:S02]  /*0710*/  VIADD R15, R7.reuse, 0x800 ;  /* 0x00000800070f7836 */ /* 0x040fe40000000000 */
[----:B0-----:R-:W-:-:S05]  /*0720*/  IMAD.WIDE R8, R7, 0x8, R18 ;  /* 0x0000000807087825 */ /* 0x001fca00078e0212 */
[----:B------:R-:W2:Y:S01]  /*0730*/  LDG.E.64.CONSTANT R10, desc[UR6][R8.64] ;  /* 0x00000006080a7981 */ /* 0x000ea2000c1e9b00 */
[----:B------:R-:W-:-:S03]  /*0740*/  IMAD.WIDE R18, R15, 0x8, R18 ;  /* 0x000000080f127825 */ /* 0x000fc600078e0212 */
[----:B------:R-:W2:Y:S04]  /*0750*/  LDG.E.64.CONSTANT R12, desc[UR6][R8.64+0x1000] ;  /* 0x00100006080c7981 */ /* 0x000ea8000c1e9b00 */
[----:B------:R-:W3:Y:S04]  /*0760*/  LDG.E.64.CONSTANT R14, desc[UR6][R8.64+0x2000] ;  /* 0x00200006080e7981 */ /* 0x000ee8000c1e9b00 */
[----:B------:R-:W3:Y:S04]  /*0770*/  LDG.E.64.CONSTANT R16, desc[UR6][R8.64+0x3000] ;  /* 0x0030000608107981 */ /* 0x000ee8000c1e9b00 */
[----:B------:R-:W4:Y:S04]  /*0780*/  LDG.E.64.CONSTANT R20, desc[UR6][R18.64] ;  /* 0x0000000612147981 */ /* 0x000f28000c1e9b00 */
[----:B------:R-:W4:Y:S04]  /*0790*/  LDG.E.64.CONSTANT R22, desc[UR6][R18.64+0x1000] ;  /* 0x0010000612167981 */ /* 0x000f28000c1e9b00 */
[----:B------:R-:W4:Y:S04]  /*07a0*/  LDG.E.64.CONSTANT R24, desc[UR6][R18.64+0x2000] ;  /* 0x0020000612187981 */ /* 0x000f28000c1e9b00 */
[----:B------:R-:W4:Y:S01]  /*07b0*/  LDG.E.64.CONSTANT R26, desc[UR6][R18.64+0x3000] ;  /* 0x00300006121a7981 */ /* 0x000f22000c1e9b00 */
[----:B------:R-:W-:Y:S01]  /*07c0*/  VIADD R7, R7, 0x1000 ;  /* 0x0000100007077836 */ /* 0x000fe20000000000 */
[----:B--2--5:R-:W-:-:S04]  /*07d0*/  IADD3 R29, P0, P1, R12, R10, R2 ;  /* 0x0000000a0c1d7210 */ /* 0x024fc8000791e002 */
[----:B------:R-:W-:Y:S02]  /*07e0*/  IADD3.X R11, PT, PT, R13, R11, R3, P0, P1 ;  /* 0x0000000b0d0b7210 */ /* 0x000fe400007e2403 */
[----:B------:R-:W-:Y:S02]  /*07f0*/  PLOP3.LUT P0, PT, PT, PT, PT, 0x8, 0x80 ;  /* 0x000000000080781c */ /* 0x000fe40003f0e170 */
[----:B---3--:R-:W-:-:S04]  /*0800*/  IADD3 R29, P2, P3, R16, R14, R29 ;  /* 0x0000000e101d7210 */ /* 0x008fc80007b5e01d */
[----:B------:R-:W-:Y:S02]  /*0810*/  IADD3.X R15, PT, PT, R17, R15, R11, P2, P3 ;  /* 0x0000000f110f7210 */ /* 0x000fe400017e640b */
[----:B----4-:R-:W-:-:S04]  /*0820*/  IADD3 R3, P1, P4, R22, R20, R29 ;  /* 0x0000001416037210 */ /* 0x010fc80007c3e01d */
[----:B------:R-:W-:Y:S02]  /*0830*/  IADD3 R2, P2, P3, R26, R24, R3 ;  /* 0x000000181a027210 */ /* 0x000fe40007b5e003 */
[----:B------:R-:W-:-:S04]  /*0840*/  IADD3.X R3, PT, PT, R23, R21, R15, P1, P4 ;  /* 0x0000001517037210 */ /* 0x000fc80000fe840f */
[----:B------:R-:W-:-:S07]  /*0850*/  IADD3.X R3, PT, PT, R27, R25, R3, P2, P3 ;  /* 0x000000191b037210 */ /* 0x000fce00017e6403 */
.L_x_462:
[----:B------:R-:W-:Y:S05]  /*0860*/  BSYNC.RECONVERGENT B2 ;  /* 0x0000000000027941 */ /* 0x000fea0003800200 */
.L_x_461:
[----:B------:R-:W-:-:S13]  /*0870*/  ISETP.LT.OR P0, PT, R7, R4, P0 ;  /* 0x000000040700720c */ /* 0x000fda0000701670 */
[----:B------:R-:W-:Y:S05]  /*0880*/  @!P0 BRA `(.L_x_454) ;  /* 0x0000000000288947 */ /* 0x000fea0003800000 */
[----:B------:R-:W0:Y:S02]  /*0890*/  LDC.64 R8, c[0x0][0x380] ;  /* 0x0000e000ff087b82 */ /* 0x000e240000000a00 */
[----:B0-----:R-:W-:-:S05]  /*08a0*/  IMAD.WIDE R6, R7, 0x8, R8 ;  /* 0x0000000807067825 */ /* 0x001fca00078e0208 */
[----:B------:R-:W2:Y:S04]  /*08b0*/  LDG.E.64.CONSTANT R8, desc[UR6][R6.64] ;  /* 0x0000000606087981 */ /* 0x000ea8000c1e9b00 */
[----:B------:R-:W2:Y:S04]  /*08c0*/  LDG.E.64.CONSTANT R10, desc[UR6][R6.64+0x1000] ;  /* 0x00100006060a7981 */ /* 0x000ea8000c1e9b00 */
[----:B------:R-:W3:Y:S04]  /*08d0*/  LDG.E.64.CONSTANT R12, desc[UR6][R6.64+0x2000] ;  /* 0x00200006060c7981 */ /* 0x000ee8000c1e9b00 */
[----:B------:R-:W3:Y:S01]  /*08e0*/  LDG.E.64.CONSTANT R14, desc[UR6][R6.64+0x3000] ;  /* 0x00300006060e7981 */ /* 0x000ee2000c1e9b00 */
[----:B--2--5:R-:W-:-:S04]  /*08f0*/  IADD3 R17, P0, P1, R10, R8, R2 ;  /* 0x000000080a117210 */ /* 0x024fc8000791e002 */
[----:B------:R-:W-:Y:S02]  /*0900*/  IADD3.X R3, PT, PT, R11, R9, R3, P0, P1 ;  /* 0x000000090b037210 */ /* 0x000fe400007e2403 */
[----:B---3--:R-:W-:-:S04]  /*0910*/  IADD3 R2, P2, P3, R14, R12, R17 ;  /* 0x0000000c0e027210 */ /* 0x008fc80007b5e011 */
[----:B------:R-:W-:-:S09]  /*0920*/  IADD3.X R3, PT, PT, R15, R13, R3, P2, P3 ;  /* 0x0000000d0f037210 */ /* 0x000fd200017e6403 */
.L_x_454:
[----:B------:R-:W-:Y:S05]  /*0930*/  BSYNC.RECONVERGENT B1 ;  /* 0x0000000000017941 */ /* 0x000fea0003800200 */
.L_x_453:
[----:B------:R-:W-:-:S13]  /*0940*/  ISETP.GE.AND P0, PT, R4, 0x200, PT ;  /* 0x000002000400780c */ /* 0x000fda0003f06270 */
[----:B------:R-:W-:Y:S05]  /*0950*/  @!P0 BRA `(.L_x_463) ;  /* 0x00000004002c8947 */ /* 0x000fea0003800000 */
[----:B------:R-:W0:Y:S01]  /*0960*/  S2R R8, SR_LANEID ;  /* 0x0000000000087919 */ /* 0x000e220000000000 */
[----:B-----5:R-:W1:Y:S04]  /*0970*/  SHFL.DOWN PT, R0, R2, 0x1, 0x1f ;  /* 0x08201f0002007f89 */ /* 0x020e6800000e0000 */
[----:B------:R-:W2:Y:S01]  /*0980*/  SHFL.DOWN PT, R4, R3, 0x1, 0x1f ;  /* 0x08201f0003047f89 */ /* 0x000ea200000e0000 */
[----:B0-----:R-:W-:-:S04]  /*0990*/  ISETP.GT.AND P0, PT, R8, 0x1e, PT ;  /* 0x0000001e0800780c */ /* 0x001fc80003f04270 */
[----:B-1----:R-:W-:Y:S02]  /*09a0*/  SEL R9, R0, RZ, !P0 ;  /* 0x000000ff00097207 */ /* 0x002fe40004000000 */
[----:B--2---:R-:W-:Y:S02]  /*09b0*/  SEL R4, R4, RZ, !P0 ;  /* 0x000000ff04047207 */ /* 0x004fe40004000000 */
[----:B------:R-:W-:-:S05]  /*09c0*/  IADD3 R9, P0, PT, R2, R9, RZ ;  /* 0x0000000902097210 */ /* 0x000fca0007f1e0ff */
[----:B------:R-:W-:Y:S01]  /*09d0*/  IMAD.X R6, R3, 0x1, R4, P0 ;  /* 0x0000000103067824 */ /* 0x000fe200000e0604 */
[----:B------:R-:W0:Y:S01]  /*09e0*/  SHFL.DOWN PT, R0, R9, 0x2, 0x1f ;  /* 0x08401f0009007f89 */ /* 0x000e2200000e0000 */
[----:B------:R-:W-:-:S03]  /*09f0*/  ISETP.GT.AND P0, PT, R8, 0x1d, PT ;  /* 0x0000001d0800780c */ /* 0x000fc60003f04270 */
[----:B------:R-:W1:Y:S01]  /*0a00*/  SHFL.DOWN PT, R4, R6, 0x2, 0x1f ;  /* 0x08401f0006047f89 */ /* 0x000e6200000e0000 */
[----:B0-----:R-:W-:-:S04]  /*0a10*/  SEL R0, R0, RZ, !P0 ;  /* 0x000000ff00007207 */ /* 0x001fc80004000000 */
[----:B------:R-:W-:Y:S02]  /*0a20*/  IADD3 R7, P1, PT, R0, R9, RZ ;  /* 0x0000000900077210 */ /* 0x000fe40007f3e0ff */
[----:B-1----:R-:W-:Y:S02]  /*0a30*/  SEL R3, R4, RZ, !P0 ;  /* 0x000000ff04037207 */ /* 0x002fe40004000000 */
[----:B------:R-:W-:Y:S01]  /*0a40*/  ISETP.GT.AND P0, PT, R8, 0x1b, PT ;  /* 0x0000001b0800780c */ /* 0x000fe20003f04270 */
[----:B------:R-:W0:Y:S02]  /*0a50*/  SHFL.DOWN PT, R0, R7, 0x4, 0x1f ;  /* 0x08801f0007007f89 */ /* 0x000e2400000e0000 */
[----:B------:R-:W-:-:S05]  /*0a60*/  IMAD.X R3, R3, 0x1, R6, P1 ;  /* 0x0000000103037824 */ /* 0x000fca00008e0606 */
[----:B------:R-:W1:Y:S01]  /*0a70*/  SHFL.DOWN PT, R2, R3, 0x4, 0x1f ;  /* 0x08801f0003027f89 */ /* 0x000e6200000e0000 */
[----:B0-----:R-:W-:-:S04]  /*0a80*/  SEL R0, R0, RZ, !P0 ;  /* 0x000000ff00007207 */ /* 0x001fc80004000000 */
[----:B------:R-:W-:Y:S02]  /*0a90*/  IADD3 R11, P1, PT, R0, R7, RZ ;  /* 0x00000007000b7210 */ /* 0x000fe40007f3e0ff */
[----:B-1----:R-:W-:-:S03]  /*0aa0*/  SEL R2, R2, RZ, !P0 ;  /* 0x000000ff02027207 */ /* 0x002fc60004000000 */
[----:B------:R-:W0:Y:S01]  /*0ab0*/  SHFL.DOWN PT, R0, R11, 0x8, 0x1f ;  /* 0x09001f000b007f89 */ /* 0x000e2200000e0000 */
[----:B------:R-:W-:Y:S01]  /*0ac0*/  ISETP.GT.AND P0, PT, R8, 0x17, PT ;  /* 0x000000170800780c */ /* 0x000fe20003f04270 */
[----:B------:R-:W-:Y:S01]  /*0ad0*/  IMAD.X R13, R2, 0x1, R3, P1 ;  /* 0x00000001020d7824 */ /* 0x000fe200008e0603 */
[----:B------:R-:W-:-:S04]  /*0ae0*/  ISETP.NE.AND P1, PT, R8, RZ, PT ;  /* 0x000000ff0800720c */ /* 0x000fc80003f25270 */
[----:B------:R-:W1:Y:S09]  /*0af0*/  SHFL.DOWN PT, R2, R13, 0x8, 0x1f ;  /* 0x09001f000d027f89 */ /* 0x000e7200000e0000 */
[----:B------:R-:W2:Y:S01]  /*0b00*/  @!P1 S2R R7, SR_CgaCtaId ;  /* 0x0000000000079919 */ /* 0x000ea20000008800 */
[----:B0-----:R-:W-:-:S04]  /*0b10*/  SEL R0, R0, RZ, !P0 ;  /* 0x000000ff00007207 */ /* 0x001fc80004000000 */
[----:B------:R-:W-:Y:S02]  /*0b20*/  IADD3 R9, P2, PT, R0, R11, RZ ;  /* 0x0000000b00097210 */ /* 0x000fe40007f5e0ff */
[----:B-1----:R-:W-:-:S03]  /*0b30*/  SEL R2, R2, RZ, !P0 ;  /* 0x000000ff02027207 */ /* 0x002fc60004000000 */
[----:B------:R-:W0:Y:S01]  /*0b40*/  SHFL.DOWN PT, R0, R9, 0x10, 0x1f ;  /* 0x0a001f0009007f89 */ /* 0x000e2200000e0000 */
[----:B------:R-:W-:Y:S01]  /*0b50*/  ISETP.GT.AND P0, PT, R8, 0xf, PT ;  /* 0x0000000f0800780c */ /* 0x000fe20003f04270 */
[----:B------:R-:W-:Y:S01]  /*0b60*/  IMAD.X R6, R2, 0x1, R13, P2 ;  /* 0x0000000102067824 */ /* 0x000fe200010e060d */
[----:B------:R-:W-:-:S04]  /*0b70*/  @!P1 MOV R2, 0x400 ;  /* 0x0000040000029802 */ /* 0x000fc80000000f00 */
[----:B------:R-:W1:Y:S01]  /*0b80*/  SHFL.DOWN PT, R3, R6, 0x10, 0x1f ;  /* 0x0a001f0006037f89 */ /* 0x000e6200000e0000 */
[----:B--2---:R-:W-:Y:S02]  /*0b90*/  @!P1 LEA R7, R7, R2, 0x18 ;  /* 0x0000000207079211 */ /* 0x004fe400078ec0ff */
[----:B0-----:R-:W-:Y:S02]  /*0ba0*/  SEL R4, R0, RZ, !P0 ;  /* 0x000000ff00047207 */ /* 0x001fe40004000000 */
[----:B------:R-:W-:Y:S02]  /*0bb0*/  @!P1 SHF.R.U32.HI R0, RZ, 0x2, R5 ;  /* 0x00000002ff009819 */ /* 0x000fe40000011605 */
[----:B------:R-:W-:Y:S02]  /*0bc0*/  IADD3 R2, P2, PT, R4, R9, RZ ;  /* 0x0000000904027210 */ /* 0x000fe40007f5e0ff */
[----:B------:R-:W-:Y:S02]  /*0bd0*/  @!P1 LOP3.LUT R0, R0, 0xf8, RZ, 0xc0, !PT ;  /* 0x000000f800009812 */ /* 0x000fe400078ec0ff */
[----:B-1----:R-:W-:-:S02]  /*0be0*/  SEL R3, R3, RZ, !P0 ;  /* 0x000000ff03037207 */ /* 0x002fc40004000000 */
[----:B------:R-:W-:Y:S01]  /*0bf0*/  ISETP.NE.AND P0, PT, R5, RZ, PT ;  /* 0x000000ff0500720c */ /* 0x000fe20003f05270 */
[----:B------:R-:W-:Y:S02]  /*0c00*/  @!P1 IMAD.IADD R7, R0, 0x1, R7 ;  /* 0x0000000100079824 */ /* 0x000fe400078e0207 */
[----:B------:R-:W-:-:S05]  /*0c10*/  IMAD.X R3, R3, 0x1, R6, P2 ;  /* 0x0000000103037824 */ /* 0x000fca00010e0606 */
[----:B------:R2:W-:Y:S01]  /*0c20*/  @!P1 STS.64 [R7+0x10], R2 ;  /* 0x0000100207009388 */ /* 0x0005e20000000a00 */
[----:B------:R-:W-:Y:S06]  /*0c30*/  BAR.SYNC.DEFER_BLOCKING 0x0 ;  /* 0x0000000000007b1d */ /* 0x000fec0000010000 */
[----:B------:R-:W-:Y:S05]  /*0c40*/  @P0 BRA `(.L_x_464) ;  /* 0x00000018007c0947 */ /* 0x000fea0003800000 */
[----:B------:R-:W0:Y:S01]  /*0c50*/  S2UR UR5, SR_CgaCtaId ;  /* 0x00000000000579c3 */ /* 0x000e220000008800 */
[----:B------:R-:W-:Y:S02]  /*0c60*/  UMOV UR4, 0x400 ;  /* 0x0000040000047882 */ /* 0x000fe40000000000 */
[----:B0-----:R-:W-:-:S09]  /*0c70*/  ULEA UR4, UR5, UR4, 0x18 ;  /* 0x0000000405047291 */ /* 0x001fd2000f8ec0ff */
[----:B------:R-:W-:Y:S04]  /*0c80*/  LDS.64 R32, [UR4+0x18] ;  /* 0x00001804ff207984 */ /* 0x000fe80008000a00 */
[----:B------:R-:W0:Y:S04]  /*0c90*/  LDS.128 R28, [UR4+0x20] ;  /* 0x00002004ff1c7984 */ /* 0x000e280008000c00 */
[----:B------:R-:W1:Y:S04]  /*0ca0*/  LDS.128 R24, [UR4+0x30] ;  /* 0x00003004ff187984 */ /* 0x000e680008000c00 */
[----:B------:R-:W3:Y:S04]  /*0cb0*/  LDS.128 R20, [UR4+0x40] ;  /* 0x00004004ff147984 */ /* 0x000ee80008000c00 */
[----:B------:R-:W4:Y:S04]  /*0cc0*/  LDS.128 R16, [UR4+0x50] ;  /* 0x00005004ff107984 */ /* 0x000f280008000c00 */
[----:B------:R-:W5:Y:S04]  /*0cd0*/  LDS.128 R12, [UR4+0x60] ;  /* 0x00006004ff0c7984 */ /* 0x000f680008000c00 */
[----:B------:R-:W5:Y:S04]  /*0ce0*/  LDS.128 R8, [UR4+0x70] ;  /* 0x00007004ff087984 */ /* 0x000f680008000c00 */
[----:B--2---:R-:W2:Y:S01]  /*0cf0*/  LDS.128 R4, [UR4+0x80] ;  /* 0x00008004ff047984 */ /* 0x004ea20008000c00 */
[----:B0-----:R-:W-:-:S04]  /*0d00*/  IADD3 R35, P1, P2, R28, R32, R2 ;  /* 0x000000201c237210 */ /* 0x001fc80007a3e002 */
[----:B-1----:R-:W-:Y:S02]  /*0d10*/  IADD3 R35, P3, P4, R24, R35, R30 ;  /* 0x0000002318237210 */ /* 0x002fe40007c7e01e */
[----:B------:R-:W-:Y:S02]  /*0d20*/  IADD3.X R29, PT, PT, R29, R33, R3, P1, P2 ;  /* 0x000000211d1d7210 */ /* 0x000fe40000fe4403 */
[----:B---3--:R-:W-:Y:S02]  /*0d30*/  IADD3 R3, P1, P2, R20, R35, R26 ;  /* 0x0000002314037210 */ /* 0x008fe40007a3e01a */
[----:B------:R-:W-:Y:S02]  /*0d40*/  IADD3.X R25, PT, PT, R25, R29, R31, P3, P4 ;  /* 0x0000001d19197210 */ /* 0x000fe40001fe841f */
[----:B----4-:R-:W-:Y:S02]  /*0d50*/  IADD3 R3, P3, P4, R16, R3, R22 ;  /* 0x0000000310037210 */ /* 0x010fe40007c7e016 */
[----:B------:R-:W-:-:S02]  /*0d60*/  IADD3.X R21, PT, PT, R21, R25, R27, P1, P2 ;  /* 0x0000001915157210 */ /* 0x000fc40000fe441b */
[----:B-----5:R-:W-:Y:S02]  /*0d70*/  IADD3 R3, P1, P2, R12, R3, R18 ;  /* 0x000000030c037210 */ /* 0x020fe40007a3e012 */
[----:B------:R-:W-:Y:S02]  /*0d80*/  IADD3.X R17, PT, PT, R17, R21, R23, P3, P4 ;  /* 0x0000001511117210 */ /* 0x000fe40001fe8417 */
[----:B------:R-:W-:Y:S02]  /*0d90*/  IADD3 R3, P3, P4, R8, R3, R14 ;  /* 0x0000000308037210 */ /* 0x000fe40007c7e00e */
[----:B------:R-:W-:Y:S02]  /*0da0*/  IADD3.X R13, PT, PT, R13, R17, R19, P1, P2 ;  /* 0x000000110d0d7210 */ /* 0x000fe40000fe4413 */
[----:B--2---:R-:W-:Y:S02]  /*0db0*/  IADD3 R3, P1, P2, R4, R3, R10 ;  /* 0x0000000304037210 */ /* 0x004fe40007a3e00a */
[----:B------:R-:W-:-:S02]  /*0dc0*/  IADD3.X R9, PT, PT, R9, R13, R15, P3, P4 ;  /* 0x0000000d09097210 */ /* 0x000fc40001fe840f */
[----:B------:R-:W-:Y:S02]  /*0dd0*/  IADD3 R2, P3, PT, R3, R6, RZ ;  /* 0x0000000603027210 */ /* 0x000fe40007f7e0ff */
[----:B------:R-:W-:-:S05]  /*0de0*/  IADD3.X R3, PT, PT, R5, R9, R11, P1, P2 ;  /* 0x0000000905037210 */ /* 0x000fca0000fe440b */
[----:B------:R-:W-:Y:S01]  /*0df0*/  IMAD.X R3, R3, 0x1, R7, P3 ;  /* 0x0000000103037824 */ /* 0x000fe200018e0607 */
[----:B------:R-:W-:Y:S06]  /*0e00*/  BRA `(.L_x_464) ;  /* 0x00000018000c7947 */ /* 0x000fec0003800000 */
.L_x_463:
[----:B------:R-:W-:Y:S01]  /*0e10*/  LOP3.LUT R0, R5, 0x3e0, RZ, 0xc0, !PT ;  /* 0x000003e005007812 */ /* 0x000fe200078ec0ff */
[----:B------:R-:W0:Y:S03]  /*0e20*/  S2R R12, SR_LANEID ;  /* 0x00000000000c7919 */ /* 0x000e260000000000 */
[----:B------:R-:W-:Y:S01]  /*0e30*/  LOP3.LUT R9, RZ, R0, RZ, 0x33, !PT ;  /* 0x00000000ff097212 */ /* 0x000fe200078e33ff */
[----:B------:R-:W-:-:S04]  /*0e40*/  VIADD R7, R0, 0x20 ;  /* 0x0000002000077836 */ /* 0x000fc80000000000 */
[----:B------:R-:W-:Y:S01]  /*0e50*/  IMAD.IADD R9, R9, 0x1, R4 ;  /* 0x0000000109097824 */ /* 0x000fe200078e0204 */
[----:B------:R-:W-:-:S04]  /*0e60*/  ISETP.GT.AND P0, PT, R7, R4, PT ;  /* 0x000000040700720c */ /* 0x000fc80003f04270 */
[----:B------:R-:W-:-:S05]  /*0e70*/  SEL R9, R9, 0x1f, P0 ;  /* 0x0000001f09097807 */ /* 0x000fca0000000000 */
[----:B-----5:R-:W1:Y:S04]  /*0e80*/  SHFL.DOWN PT, R0, R2, 0x1, R9 ;  /* 0x0820000002007989 */ /* 0x020e6800000e0009 */
[----:B------:R-:W2:Y:S01]  /*0e90*/  SHFL.DOWN PT, R6, R3, 0x1, R9 ;  /* 0x0820000003067989 */ /* 0x000ea200000e0009 */
[C---:B0-----:R-:W-:Y:S01]  /*0ea0*/  ISETP.GE.AND P0, PT, R12.reuse, R9, PT ;  /* 0x000000090c00720c */ /* 0x041fe20003f06270 */
[C---:B------:R-:W-:Y:S01]  /*0eb0*/  VIADD R8, R12.reuse, 0x2 ;  /* 0x000000020c087836 */ /* 0x040fe20000000000 */
[----:B------:R-:W-:Y:S02]  /*0ec0*/  ISETP.NE.AND P2, PT, R12, RZ, PT ;  /* 0x000000ff0c00720c */ /* 0x000fe40003f45270 */
[----:B-1----:R-:W-:Y:S02]  /*0ed0*/  SEL R7, R0, RZ, !P0 ;  /* 0x000000ff00077207 */ /* 0x002fe40004000000 */
[----:B--2---:R-:W-:-:S02]  /*0ee0*/  SEL R6, R6, RZ, !P0 ;  /* 0x000000ff06067207 */ /* 0x004fc40004000000 */
[----:B------:R-:W-:-:S05]  /*0ef0*/  IADD3 R7, P0, PT, R2, R7, RZ ;  /* 0x0000000702077210 */ /* 0x000fca0007f1e0ff */
[----:B------:R-:W-:Y:S01]  /*0f00*/  IMAD.X R11, R3, 0x1, R6, P0 ;  /* 0x00000001030b7824 */ /* 0x000fe200000e0606 */
[----:B------:R-:W0:Y:S01]  /*0f10*/  SHFL.DOWN PT, R0, R7, 0x2, R9 ;  /* 0x0840000007007989 */ /* 0x000e2200000e0009 */
[----:B------:R-:W-:-:S03]  /*0f20*/  ISETP.GT.AND P0, PT, R8, R9, PT ;  /* 0x000000090800720c */ /* 0x000fc60003f04270 */
[----:B------:R-:W1:Y:S01]  /*0f30*/  SHFL.DOWN PT, R6, R11, 0x2, R9 ;  /* 0x084000000b067989 */ /* 0x000e6200000e0009 */
[----:B0-----:R-:W-:-:S04]  /*0f40*/  SEL R0, R0, RZ, !P0 ;  /* 0x000000ff00007207 */ /* 0x001fc80004000000 */
[----:B------:R-:W-:Y:S02]  /*0f50*/  IADD3 R8, P1, PT, R0, R7, RZ ;  /* 0x0000000700087210 */ /* 0x000fe40007f3e0ff */
[----:B-1----:R-:W-:-:S03]  /*0f60*/  SEL R6, R6, RZ, !P0 ;  /* 0x000000ff06067207 */ /* 0x002fc60004000000 */
[----:B------:R-:W0:Y:S02]  /*0f70*/  SHFL.DOWN PT, R0, R8, 0x4, R9 ;  /* 0x0880000008007989 */ /* 0x000e2400000e0009 */
[----:B------:R-:W-:Y:S02]  /*0f80*/  IMAD.X R10, R6, 0x1, R11, P1 ;  /* 0x00000001060a7824 */ /* 0x000fe400008e060b */
[----:B------:R-:W-:Y:S01]  /*0f90*/  VIADD R6, R12, 0x4 ;  /* 0x000000040c067836 */ /* 0x000fe20000000000 */
[----:B------:R-:W1:Y:S02]  /*0fa0*/  @!P2 S2R R11, SR_CgaCtaId ;  /* 0x00000000000ba919 */ /* 0x000e640000008800 */
[----:B------:R-:W2:Y:S02]  /*0fb0*/  SHFL.DOWN PT, R2, R10, 0x4, R9 ;  /* 0x088000000a027989 */ /* 0x000ea400000e0009 */
[----:B------:R-:W-:Y:S01]  /*0fc0*/  ISETP.GT.AND P0, PT, R6, R9, PT ;  /* 0x000000090600720c */ /* 0x000fe20003f04270 */
[----:B------:R-:W-:-:S03]  /*0fd0*/  VIADD R6, R12, 0x8 ;  /* 0x000000080c067836 */ /* 0x000fc60000000000 */
[----:B0-----:R-:W-:-:S04]  /*0fe0*/  SEL R0, R0, RZ, !P0 ;  /* 0x000000ff00007207 */ /* 0x001fc80004000000 */
[----:B------:R-:W-:Y:S02]  /*0ff0*/  IADD3 R3, P1, PT, R0, R8, RZ ;  /* 0x0000000800037210 */ /* 0x000fe40007f3e0ff */
[----:B--2---:R-:W-:-:S03]  /*1000*/  SEL R2, R2, RZ, !P0 ;  /* 0x000000ff02027207 */ /* 0x004fc60004000000 */
[----:B------:R-:W0:Y:S01]  /*1010*/  SHFL.DOWN PT, R0, R3, 0x8, R9 ;  /* 0x0900000003007989 */ /* 0x000e2200000e0009 */
[----:B------:R-:W-:Y:S01]  /*1020*/  ISETP.GT.AND P0, PT, R6, R9, PT ;  /* 0x000000090600720c */ /* 0x000fe20003f04270 */
[----:B------:R-:W-:-:S05]  /*1030*/  IMAD.X R7, R2, 0x1, R10, P1 ;  /* 0x0000000102077824 */ /* 0x000fca00008e060a */
[----:B------:R-:W2:Y:S01]  /*1040*/  SHFL.DOWN PT, R2, R7, 0x8, R9 ;  /* 0x0900000007027989 */ /* 0x000ea200000e0009 */
[----:B0-----:R-:W-:-:S04]  /*1050*/  SEL R0, R0, RZ, !P0 ;  /* 0x000000ff00007207 */ /* 0x001fc80004000000 */
[----:B------:R-:W-:Y:S02]  /*1060*/  IADD3 R6, P1, PT, R0, R3, RZ ;  /* 0x0000000300067210 */ /* 0x000fe40007f3e0ff */
[----:B--2---:R-:W-:-:S03]  /*1070*/  SEL R2, R2, RZ, !P0 ;  /* 0x000000ff02027207 */ /* 0x004fc60004000000 */
[----:B------:R-:W0:Y:S02]  /*1080*/  SHFL.DOWN PT, R0, R6, 0x10, R9 ;  /* 0x0a00000006007989 */ /* 0x000e2400000e0009 */
[----:B------:R-:W-:Y:S01]  /*1090*/  IMAD.X R8, R2, 0x1, R7, P1 ;  /* 0x0000000102087824 */ /* 0x000fe200008e0607 */
[----:B------:R-:W-:Y:S01]  /*10a0*/  @!P2 SHF.R.U32.HI R7, RZ, 0x2, R5 ;  /* 0x00000002ff07a819 */ /* 0x000fe20000011605 */
[----:B------:R-:W-:-:S03]  /*10b0*/  VIADD R2, R12, 0x10 ;  /* 0x000000100c027836 */ /* 0x000fc60000000000 */
[----:B------:R-:W2:Y:S01]  /*10c0*/  SHFL.DOWN PT, R3, R8, 0x10, R9 ;  /* 0x0a00000008037989 */ /* 0x000ea200000e0009 */
[----:B------:R-:W-:Y:S02]  /*10d0*/  @!P2 LOP3.LUT R7, R7, 0xf8, RZ, 0xc0, !PT ;  /* 0x000000f80707a812 */ /* 0x000fe400078ec0ff */
[----:B------:R-:W-:Y:S02]  /*10e0*/  ISETP.GT.AND P0, PT, R2, R9, PT ;  /* 0x000000090200720c */ /* 0x000fe40003f04270 */
[----:B------:R-:W-:-:S04]  /*10f0*/  @!P2 MOV R2, 0x400 ;  /* 0x000004000002a802 */ /* 0x000fc80000000f00 */
[----:B-1----:R-:W-:-:S05]  /*1100*/  @!P2 LEA R10, R11, R2, 0x18 ;  /* 0x000000020b0aa211 */ /* 0x002fca00078ec0ff */
[----:B------:R-:W-:Y:S01]  /*1110*/  @!P2 IMAD.IADD R7, R7, 0x1, R10 ;  /* 0x000000010707a824 */ /* 0x000fe200078e020a */
[----:B0-----:R-:W-:-:S04]  /*1120*/  SEL R0, R0, RZ, !P0 ;  /* 0x000000ff00007207 */ /* 0x001fc80004000000 */
[----:B------:R-:W-:Y:S02]  /*1130*/  IADD3 R2, P1, PT, R0, R6, RZ ;  /* 0x0000000600027210 */ /* 0x000fe40007f3e0ff */
[----:B--2---:R-:W-:Y:S02]  /*1140*/  SEL R3, R3, RZ, !P0 ;  /* 0x000000ff03037207 */ /* 0x004fe40004000000 */
[----:B------:R-:W-:-:S03]  /*1150*/  ISETP.NE.AND P0, PT, R5, RZ, PT ;  /* 0x000000ff0500720c */ /* 0x000fc60003f05270 */
[----:B------:R-:W-:-:S05]  /*1160*/  IMAD.X R3, R3, 0x1, R8, P1 ;  /* 0x0000000103037824 */ /* 0x000fca00008e0608 */
[----:B------:R1:W-:Y:S01]  /*1170*/  @!P2 STS.64 [R7+0x10], R2 ;  /* 0x000010020700a388 */ /* 0x0003e20000000a00 */
[----:B------:R-:W-:Y:S06]  /*1180*/  BAR.SYNC.DEFER_BLOCKING 0x0 ;  /* 0x0000000000007b1d */ /* 0x000fec0000010000 */
[----:B------:R-:W-:Y:S05]  /*1190*/  @P0 BRA `(.L_x_464) ;  /* 0x0000001400280947 */ /* 0x000fea0003800000 */
[----:B------:R-:W0:Y:S01]  /*11a0*/  S2UR UR5, SR_CgaCtaId ;  /* 0x00000000000579c3 */ /* 0x000e220000008800 */
[----:B------:R-:W-:Y:S01]  /*11b0*/  UMOV UR4, 0x400 ;  /* 0x0000040000047882 */ /* 0x000fe20000000000 */
[C---:B------:R-:W-:Y:S02]  /*11c0*/  ISETP.GT.AND P2, PT, R4.reuse, 0x40, PT ;  /* 0x000000400400780c */ /* 0x040fe40003f44270 */
[C---:B------:R-:W-:Y:S02]  /*11d0*/  ISETP.GT.AND P1, PT, R4.reuse, 0x20, PT ;  /* 0x000000200400780c */ /* 0x040fe40003f24270 */
[C---:B------:R-:W-:Y:S02]  /*11e0*/  ISETP.GT.AND P5, PT, R4.reuse, 0x180, PT ;  /* 0x000001800400780c */ /* 0x040fe40003fa4270 */
[----:B------:R-:W-:Y:S01]  /*11f0*/  ISETP.GT.AND P6, PT, R4, 0x1a0, PT ;  /* 0x000001a00400780c */ /* 0x000fe20003fc4270 */
[----:B0-----:R-:W-:-:S09]  /*1200*/  ULEA UR4, UR5, UR4, 0x18 ;  /* 0x0000000405047291 */ /* 0x001fd2000f8ec0ff */
[----:B------:R-:W0:Y:S04]  /*1210*/  LDS.128 R8, [UR4+0x20] ;  /* 0x00002004ff087984 */ /* 0x000e280008000c00 */
[----:B-1----:R-:W1:Y:S04]  /*1220*/  LDS.64 R6, [UR4+0x18] ;  /* 0x00001804ff067984 */ /* 0x002e680008000a00 */
[----:B------:R-:W2:Y:S04]  /*1230*/  LDS.128 R12, [UR4+0x30] ;  /* 0x00003004ff0c7984 */ /* 0x000ea80008000c00 */
[----:B------:R-:W3:Y:S04]  /*1240*/  LDS.128 R16, [UR4+0x40] ;  /* 0x00004004ff107984 */ /* 0x000ee80008000c00 */
[----:B------:R-:W4:Y:S04]  /*1250*/  LDS.128 R20, [UR4+0x50] ;  /* 0x00005004ff147984 */ /* 0x000f280008000c00 */
[----:B------:R-:W5:Y:S04]  /*1260*/  LDS.128 R24, [UR4+0x60] ;  /* 0x00006004ff187984 */ /* 0x000f680008000c00 */
[----:B------:R-:W5:Y:S04]  /*1270*/  LDS.128 R32, [UR4+0x70] ;  /* 0x00007004ff207984 */ /* 0x000f680008000c00 */
[----:B------:R-:W5:Y:S01]  /*1280*/  LDS.128 R28, [UR4+0x80] ;  /* 0x00008004ff1c7984 */ /* 0x000f620008000c00 */
[----:B0-----:R-:W-:-:S02]  /*1290*/  SEL R5, R8, RZ, P2 ;  /* 0x000000ff08057207 */ /* 0x001fc40001000000 */
[----:B------:R-:W-:Y:S02]  /*12a0*/  SEL R8, R9, RZ, P2 ;  /* 0x000000ff09087207 */ /* 0x000fe40001000000 */
[----:B-1----:R-:W-:Y:S02]  /*12b0*/  SEL R0, R6, RZ, P1 ;  /* 0x000000ff06007207 */ /* 0x002fe40000800000 */
[----:B------:R-:W-:Y:S02]  /*12c0*/  SEL R7, R7, RZ, P1 ;  /* 0x000000ff07077207 */ /* 0x000fe40000800000 */
[C---:B------:R-:W-:Y:S02]  /*12d0*/  ISETP.GT.AND P1, PT, R4.reuse, 0x60, PT ;  /* 0x000000600400780c */ /* 0x040fe40003f24270 */
[----:B------:R-:W-:Y:S02]  /*12e0*/  ISETP.GT.AND P2, PT, R4, 0x80, PT ;  /* 0x000000800400780c */ /* 0x000fe40003f44270 */
[----:B------:R-:W-:-:S02]  /*12f0*/  IADD3 R0, P3, P4, R5, R0, R2 ;  /* 0x0000000005007210 */ /* 0x000fc40007c7e002 */
[----:B------:R-:W-:Y:S02]  /*1300*/  SEL R5, R10, RZ, P1 ;  /* 0x000000ff0a057207 */ /* 0x000fe40000800000 */
[----:B------:R-:W-:Y:S02]  /*1310*/  SEL R11, R11, RZ, P1 ;  /* 0x000000ff0b0b7207 */ /* 0x000fe40000800000 */
[----:B--2---:R-:W-:Y:S02]  /*1320*/  SEL R2, R12, RZ, P2 ;  /* 0x000000ff0c027207 */ /* 0x004fe40001000000 */
[----:B------:R-:W-:Y:S02]  /*1330*/  SEL R6, R13, RZ, P2 ;  /* 0x000000ff0d067207 */ /* 0x000fe40001000000 */
[C---:B------:R-:W-:Y:S02]  /*1340*/  ISETP.GT.AND P1, PT, R4.reuse, 0xa0, PT ;  /* 0x000000a00400780c */ /* 0x040fe40003f24270 */
[----:B------:R-:W-:-:S02]  /*1350*/  ISETP.GT.AND P2, PT, R4, 0xc0, PT ;  /* 0x000000c00400780c */ /* 0x000fc40003f44270 */
[----:B------:R-:W-:Y:S02]  /*1360*/  IADD3.X R7, PT, PT, R8, R7, R3, P3, P4 ;  /* 0x0000000708077210 */ /* 0x000fe40001fe8403 */
[----:B------:R-:W-:Y:S02]  /*1370*/  IADD3 R2, P3, P4, R2, R0, R5 ;  /* 0x0000000002027210 */ /* 0x000fe40007c7e005 */
[----:B------:R-:W-:Y:S02]  /*1380*/  SEL R3, R14, RZ, P1 ;  /* 0x000000ff0e037207 */ /* 0x000fe40000800000 */
[----:B---3--:R-:W-:Y:S02]  /*1390*/  SEL R0, R16, RZ, P2 ;  /* 0x000000ff10007207 */ /* 0x008fe40001000000 */
[----:B------:R-:W-:Y:S02]  /*13a0*/  SEL R14, R15, RZ, P1 ;  /* 0x000000ff0f0e7207 */ /* 0x000fe40000800000 */
[----:B------:R-:W-:-:S02]  /*13b0*/  ISETP.GT.AND P1, PT, R4, 0xe0, PT ;  /* 0x000000e00400780c */ /* 0x000fc40003f24270 */
[----:B------:R-:W-:Y:S02]  /*13c0*/  IADD3.X R6, PT, PT, R6, R7, R11, P3, P4 ;  /* 0x0000000706067210 */ /* 0x000fe40001fe840b */
[----:B------:R-:W-:Y:S02]  /*13d0*/  SEL R5, R17, RZ, P2 ;  /* 0x000000ff11057207 */ /* 0x000fe40001000000 */
[----:B------:R-:W-:Y:S02]  /*13e0*/  IADD3 R0, P3, P4, R0, R2, R3 ;  /* 0x0000000200007210 */ /* 0x000fe40007c7e003 */
[----:B------:R-:W-:Y:S02]  /*13f0*/  ISETP.GT.AND P2, PT, R4, 0x100, PT ;  /* 0x000001000400780c */ /* 0x000fe40003f44270 */
[----:B------:R-:W-:Y:S02]  /*1400*/  SEL R3, R18, RZ, P1 ;  /* 0x000000ff12037207 */ /* 0x000fe40000800000 */
[----:B------:R-:W-:-:S02]  /*1410*/  SEL R19, R19, RZ, P1 ;  /* 0x000000ff13137207 */ /* 0x000fc40000800000 */
[----:B------:R-:W-:Y:S02]  /*1420*/  ISETP.GT.AND P1, PT, R4, 0x120, PT ;  /* 0x000001200400780c */ /* 0x000fe40003f24270 */
[----:B------:R-:W-:Y:S02]  /*1430*/  IADD3.X R5, PT, PT, R5, R6, R14, P3, P4 ;  /* 0x0000000605057210 */ /* 0x000fe40001fe840e */
[----:B----4-:R-:W-:Y:S02]  /*1440*/  SEL R2, R20, RZ, P2 ;  /* 0x000000ff14027207 */ /* 0x010fe40001000000 */
[----:B------:R-:W-:Y:S02]  /*1450*/  SEL R6, R21, RZ, P2 ;  /* 0x000000ff15067207 */ /* 0x000fe40001000000 */
[----:B------:R-:W-:Y:S02]  /*1460*/  ISETP.GT.AND P2, PT, R4, 0x140, PT ;  /* 0x000001400400780c */ /* 0x000fe40003f44270 */
[----:B------:R-:W-:-:S02]  /*1470*/  SEL R7, R22, RZ, P1 ;  /* 0x000000ff16077207 */ /* 0x000fc40000800000 */
[----:B------:R-:W-:Y:S02]  /*1480*/  SEL R22, R23, RZ, P1 ;  /* 0x000000ff17167207 */ /* 0x000fe40000800000 */
[----:B------:R-:W-:Y:S02]  /*1490*/  IADD3 R2, P3, P4, R2, R0, R3 ;  /* 0x0000000002027210 */ /* 0x000fe40007c7e003 */
[----:B------:R-:W-:Y:S02]  /*14a0*/  ISETP.GT.AND P1, PT, R4, 0x160, PT ;  /* 0x000001600400780c */ /* 0x000fe40003f24270 */
[----:B-----5:R-:W-:Y:S02]  /*14b0*/  SEL R0, R24, RZ, P2 ;  /* 0x000000ff18007207 */ /* 0x020fe40001000000 */
[----:B------:R-:W-:Y:S02]  /*14c0*/  IADD3.X R6, PT, PT, R6, R5, R19, P3, P4 ;  /* 0x0000000506067210 */ /* 0x000fe40001fe8413 */
[----:B------:R-:W-:-:S02]  /*14d0*/  SEL R3, R26, RZ, P1 ;  /* 0x000000ff1a037207 */ /* 0x000fc40000800000 */
[----:B------:R-:W-:Y:S02]  /*14e0*/  SEL R27, R27, RZ, P1 ;  /* 0x000000ff1b1b7207 */ /* 0x000fe40000800000 */
[----:B------:R-:W-:Y:S02]  /*14f0*/  SEL R5, R25, RZ, P2 ;  /* 0x000000ff19057207 */ /* 0x000fe40001000000 */
[----:B------:R-:W-:Y:S02]  /*1500*/  IADD3 R0, P1, P3, R0, R2, R7 ;  /* 0x0000000200007210 */ /* 0x000fe40007b3e007 */
[----:B------:R-:W-:Y:S02]  /*1510*/  SEL R2, R32, RZ, P5 ;  /* 0x000000ff20027207 */ /* 0x000fe40002800000 */
[----:B------:R-:W-:Y:S02]  /*1520*/  ISETP.GT.AND P2, PT, R4, 0x1c0, PT ;  /* 0x000001c00400780c */ /* 0x000fe40003f44270 */
[----:B------:R-:W-:-:S02]  /*1530*/  IADD3.X R5, PT, PT, R5, R6, R22, P1, P3 ;  /* 0x0000000605057210 */ /* 0x000fc40000fe6416 */
[----:B------:R-:W-:Y:S02]  /*1540*/  IADD3 R2, P3, P4, R2, R0, R3 ;  /* 0x0000000002027210 */ /* 0x000fe40007c7e003 */
[----:B------:R-:W-:Y:S02]  /*1550*/  SEL R0, R34, RZ, P6 ;  /* 0x000000ff22007207 */ /* 0x000fe40003000000 */
[----:B------:R-:W-:Y:S02]  /*1560*/  SEL R3, R28, RZ, P2 ;  /* 0x000000ff1c037207 */ /* 0x000fe40001000000 */
[----:B------:R-:W-:Y:S02]  /*1570*/  ISETP.GT.AND P1, PT, R4, 0x1e0, PT ;  /* 0x000001e00400780c */ /* 0x000fe40003f24270 */
[----:B------:R-:W-:Y:S02]  /*1580*/  SEL R4, R33, RZ, P5 ;  /* 0x000000ff21047207 */ /* 0x000fe40002800000 */
[----:B------:R-:W-:-:S02]  /*1590*/  SEL R35, R35, RZ, P6 ;  /* 0x000000ff23237207 */ /* 0x000fc40003000000 */
[----:B------:R-:W-:Y:S02]  /*15a0*/  IADD3 R3, P5, P6, R3, R2, R0 ;  /* 0x0000000203037210 */ /* 0x000fe40007ebe000 */
[----:B------:R-:W-:Y:S02]  /*15b0*/  SEL R2, R30, RZ, P1 ;  /* 0x000000ff1e027207 */ /* 0x000fe40000800000 */
[----:B------:R-:W-:Y:S02]  /*15c0*/  IADD3.X R4, PT, PT, R4, R5, R27, P3, P4 ;  /* 0x0000000504047210 */ /* 0x000fe40001fe841b */
[----:B------:R-:W-:Y:S02]  /*15d0*/  SEL R0, R29, RZ, P2 ;  /* 0x000000ff1d007207 */ /* 0x000fe40001000000 */
[----:B------:R-:W-:Y:S02]  /*15e0*/  IADD3 R2, P2, PT, R2, R3, RZ ;  /* 0x0000000302027210 */ /* 0x000fe40007f5e0ff */
[----:B------:R-:W-:-:S02]  /*15f0*/  SEL R3, R31, RZ, P1 ;  /* 0x000000ff1f037207 */ /* 0x000fc40000800000 */
[----:B------:R-:W-:-:S05]  /*1600*/  IADD3.X R0, PT, PT, R0, R4, R35, P5, P6 ;  /* 0x0000000400007210 */ /* 0x000fca0002fec423 */
[----:B------:R-:W-:Y:S01]  /*1610*/  IMAD.X R3, R3, 0x1, R0, P2 ;  /* 0x0000000103037824 */ /* 0x000fe200010e0600 */
[----:B------:R-:W-:Y:S06]  /*1620*/  BRA `(.L_x_464) ;  /* 0x0000001000047947 */ /* 0x000fec0003800000 */
.L_x_450:
[----:B------:R-:W0:Y:S01]  /*1630*/  S2R R39, SR_TID.X ;  /* 0x0000000000277919 */ /* 0x000e220000002100 */
[----:B------:R-:W1:Y:S02]  /*1640*/  LDCU.64 UR4, c[0x0][0x380] ;  /* 0x00007000ff0477ac */ /* 0x000e640008000a00 */
[----:B-1----:R-:W-:Y:S02]  /*1650*/  IMAD.U32 R2, RZ, RZ, UR4 ;  /* 0x00000004ff027e24 */ /* 0x002fe4000f8e00ff */
[----:B------:R-:W-:Y:S02]  /*1660*/  IMAD.U32 R3, RZ, RZ, UR5 ;  /* 0x00000005ff037e24 */ /* 0x000fe4000f8e00ff */
[----:B0-----:R-:W-:-:S05]  /*1670*/  IMAD.WIDE.U32 R18, R39, 0x8, R2 ;  /* 0x0000000827127825 */ /* 0x001fca00078e0002 */
[----:B------:R-:W2:Y:S04]  /*1680*/  LDG.E.64.CONSTANT R20, desc[UR6][R18.64] ;  /* 0x0000000612147981 */ /* 0x000ea8000c1e9b00 */
[----:B------:R-:W2:Y:S04]  /*1690*/  LDG.E.64.CONSTANT R6, desc[UR6][R18.64+0x1000] ;  /* 0x0010000612067981 */ /* 0x000ea8000c1e9b00 */
[----:B------:R-:W2:Y:S04]  /*16a0*/  LDG.E.64.CONSTANT R8, desc[UR6][R18.64+0x2000] ;  /* 0x0020000612087981 */ /* 0x000ea8000c1e9b00 */
[----:B------:R-:W3:Y:S04]  /*16b0*/  LDG.E.64.CONSTANT R10, desc[UR6][R18.64+0x3000] ;  /* 0x00300006120a7981 */ /* 0x000ee8000c1e9b00 */
[----:B------:R-:W3:Y:S04]  /*16c0*/  LDG.E.64.CONSTANT R12, desc[UR6][R18.64+0x4000] ;  /* 0x00400006120c7981 */ /* 0x000ee8000c1e9b00 */
[----:B------:R-:W4:Y:S04]  /*16d0*/  LDG.E.64.CONSTANT R14, desc[UR6][R18.64+0x5000] ;  /* 0x00500006120e7981 */ /* 0x000f28000c1e9b00 */
[----:B------:R-:W4:Y:S01]  /*16e0*/  LDG.E.64.CONSTANT R16, desc[UR6][R18.64+0x6000] ;  /* 0x0060000612107981 */ /* 0x000f22000c1e9b00 */
[----:B------:R-:W-:Y:S01]  /*16f0*/  UMOV UR4, 0xe00 ;  /* 0x00000e0000047882 */ /* 0x000fe20000000000 */
[----:B--2---:R-:W-:-:S04]  /*1700*/  IADD3 R43, P0, P1, R8, R6, R20 ;  /* 0x00000006082b7210 */ /* 0x004fc8000791e014 */
[----:B------:R-:W-:Y:S02]  /*1710*/  IADD3.X R7, PT, PT, R9, R7, R21, P0, P1 ;  /* 0x0000000709077210 */ /* 0x000fe400007e2415 */
[----:B------:R-:W-:Y:S02]  /*1720*/  ISETP.GE.U32.AND P0, PT, R4, 0x1c00, PT ;  /* 0x00001c000400780c */ /* 0x000fe40003f06070 */
[----:B---3--:R-:W-:-:S04]  /*1730*/  IADD3 R43, P2, P3, R12, R10, R43 ;  /* 0x0000000a0c2b7210 */ /* 0x008fc80007b5e02b */
[----:B------:R-:W-:Y:S02]  /*1740*/  IADD3.X R11, PT, PT, R13, R11, R7, P2, P3 ;  /* 0x0000000b0d0b7210 */ /* 0x000fe400017e6407 */
[----:B----4-:R-:W-:-:S04]  /*1750*/  IADD3 R43, P1, P4, R16, R14, R43 ;  /* 0x0000000e102b7210 */ /* 0x010fc80007c3e02b */
[----:B------:R-:W-:Y:S01]  /*1760*/  IADD3.X R41, PT, PT, R17, R15, R11, P1, P4 ;  /* 0x0000000f11297210 */ /* 0x000fe20000fe840b */
[----:B------:R-:W-:Y:S08]  /*1770*/  @!P0 BRA `(.L_x_465) ;  /* 0x0000000000708947 */ /* 0x000ff00003800000 */
[----:B------:R-:W0:Y:S01]  /*1780*/  LDC R20, c[0x0][0x390] ;  /* 0x0000e400ff147b82 */ /* 0x000e220000000800 */
[----:B------:R-:W-:Y:S01]  /*1790*/  VIADD R21, R4, 0xfffff200 ;  /* 0xfffff20004157836 */ /* 0x000fe20000000000 */
[----:B------:R-:W-:-:S06]  /*17a0*/  UMOV UR4, 0xe00 ;  /* 0x00000e0000047882 */ /* 0x000fcc0000000000 */
[----:B------:R-:W1:Y:S02]  /*17b0*/  LDC.64 R2, c[0x0][0x380] ;  /* 0x0000e000ff027b82 */ /* 0x000e640000000a00 */
.L_x_467:
[----:B------:R-:W-:-:S04]  /*17c0*/  VIADD R7, R39, UR4 ;  /* 0x0000000427077c36 */ /* 0x000fc80008000000 */
[----:B-1----:R-:W-:-:S05]  /*17d0*/  IMAD.WIDE.U32 R6, R7, 0x8, R2 ;  /* 0x0000000807067825 */ /* 0x002fca00078e0002 */
[----:B------:R-:W2:Y:S04]  /*17e0*/  LDG.E.64.CONSTANT R4, desc[UR6][R6.64] ;  /* 0x0000000606047981 */ /* 0x000ea8000c1e9b00 */
[----:B------:R-:W2:Y:S04]  /*17f0*/  LDG.E.64.CONSTANT R8, desc[UR6][R6.64+0x1000] ;  /* 0x0010000606087981 */ /* 0x000ea8000c1e9b00 */
[----:B------:R-:W3:Y:S04]  /*1800*/  LDG.E.64.CONSTANT R10, desc[UR6][R6.64+0x2000] ;  /* 0x00200006060a7981 */ /* 0x000ee8000c1e9b00 */
[----:B------:R-:W3:Y:S04]  /*1810*/  LDG.E.64.CONSTANT R12, desc[UR6][R6.64+0x3000] ;  /* 0x00300006060c7981 */ /* 0x000ee8000c1e9b00 */
[----:B------:R-:W4:Y:S04]  /*1820*/  LDG.E.64.CONSTANT R14, desc[UR6][R6.64+0x4000] ;  /* 0x00400006060e7981 */ /* 0x000f28000c1e9b00 */
[----:B------:R-:W4:Y:S04]  /*1830*/  LDG.E.64.CONSTANT R16, desc[UR6][R6.64+0x5000] ;  /* 0x0050000606107981 */ /* 0x000f28000c1e9b00 */
[----:B------:R-:W5:Y:S01]  /*1840*/  LDG.E.64.CONSTANT R18, desc[UR6][R6.64+0x6000] ;  /* 0x0060000606127981 */ /* 0x000f62000c1e9b00 */
[----:B--2---:R-:W-:Y:S01]  /*1850*/  IADD3 R43, P0, P1, R8, R4, R43 ;  /* 0x00000004082b7210 */ /* 0x004fe2000791e02b */
[----:B0-----:R-:W-:-:S03]  /*1860*/  IMAD.MOV.U32 R4, RZ, RZ, R20 ;  /* 0x000000ffff047224 */ /* 0x001fc600078e0014 */
[----:B------:R-:W-:Y:S01]  /*1870*/  IADD3.X R5, PT, PT, R9, R5, R41, P0, P1 ;  /* 0x0000000509057210 */ /* 0x000fe200007e2429 */
[----:B------:R-:W-:Y:S01]  /*1880*/  VIADD R0, R4, -UR4 ;  /* 0x8000000404007c36 */ /* 0x000fe20008000000 */
[----:B---3--:R-:W-:-:S04]  /*1890*/  IADD3 R43, P2, P3, R12, R10, R43 ;  /* 0x0000000a0c2b7210 */ /* 0x008fc80007b5e02b */
[----:B------:R-:W-:Y:S02]  /*18a0*/  ISETP.GE.AND P0, PT, R0, 0xe00, PT ;  /* 0x00000e000000780c */ /* 0x000fe40003f06270 */
[----:B------:R-:W-:Y:S02]  /*18b0*/  IADD3.X R11, PT, PT, R13, R11, R5, P2, P3 ;  /* 0x0000000b0d0b7210 */ /* 0x000fe400017e6405 */
[----:B----4-:R-:W-:-:S04]  /*18c0*/  IADD3 R43, P1, P4, R16, R14, R43 ;  /* 0x0000000e102b7210 */ /* 0x010fc80007c3e02b */
[----:B-----5:R-:W-:Y:S02]  /*18d0*/  IADD3 R43, P2, PT, R18, R43, RZ ;  /* 0x0000002b122b7210 */ /* 0x020fe40007f5e0ff */
[----:B------:R-:W-:-:S05]  /*18e0*/  IADD3.X R15, PT, PT, R17, R15, R11, P1, P4 ;  /* 0x0000000f110f7210 */ /* 0x000fca0000fe840b */
[----:B------:R-:W-:Y:S01]  /*18f0*/  IMAD.X R41, R19, 0x1, R15, P2 ;  /* 0x0000000113297824 */ /* 0x000fe200010e060f */
[----:B------:R-:W-:Y:S06]  /*1900*/  @!P0 BRA `(.L_x_466) ;  /* 0x0000000800248947 */ /* 0x000fec0003800000 */
[----:B------:R-:W-:-:S06]  /*1910*/  UIADD3 UR4, UPT, UPT, UR4, 0xe00, URZ ;  /* 0x00000e0004047890 */ /* 0x000fcc000fffe0ff */
[----:B------:R-:W-:-:S13]  /*1920*/  ISETP.LT.AND P0, PT, R21, UR4, PT ;  /* 0x0000000415007c0c */ /* 0x000fda000bf01270 */
[----:B------:R-:W-:Y:S05]  /*1930*/  @!P0 BRA `(.L_x_467) ;  /* 0xfffffffc00a08947 */ /* 0x000fea000383ffff */
.L_x_465:
[----:B------:R-:W-:-:S13]  /*1940*/  ISETP.LE.AND P0, PT, R4, UR4, PT ;  /* 0x0000000404007c0c */ /* 0x000fda000bf03270 */
[----:B------:R-:W-:Y:S05]  /*1950*/  @P0 BRA `(.L_x_466) ;  /* 0x0000000800100947 */ /* 0x000fea0003800000 */
[----:B------:R-:W-:Y:S01]  /*1960*/  VIADD R0, R4, -UR4 ;  /* 0x8000000404007c36 */ /* 0x000fe20008000000 */
[----:B------:R-:W-:Y:S04]  /*1970*/  BSSY.RECONVERGENT B1, `(.L_x_466) ;  /* 0x0000082000017945 */ /* 0x000fe80003800200 */
[----:B------:R-:W-:-:S13]  /*1980*/  ISETP.GE.AND P0, PT, R39, R0, PT ;  /* 0x000000002700720c */ /* 0x000fda0003f06270 */
[----:B------:R-:W-:Y:S05]  /*1990*/  @P0 BRA `(.L_x_468) ;  /* 0x0000000400fc0947 */ /* 0x000fea0003800000 */
[----:B------:R-:W-:Y:S01]  /*19a0*/  LOP3.LUT R5, RZ, R39, RZ, 0x33, !PT ;  /* 0x00000027ff057212 */ /* 0x000fe200078e33ff */
[----:B------:R-:W-:Y:S01]  /*19b0*/  BSSY.RECONVERGENT B2, `(.L_x_469) ;  /* 0x0000015000027945 */ /* 0x000fe20003800200 */
[----:B------:R-:W-:Y:S02]  /*19c0*/  IMAD.MOV.U32 R45, RZ, RZ, R39 ;  /* 0x000000ffff2d7224 */ /* 0x000fe400078e0027 */
[----:B------:R-:W-:-:S04]  /*19d0*/  IADD3 R4, PT, PT, R4, -UR4, R5 ;  /* 0x8000000404047c10 */ /* 0x000fc8000fffe005 */
[C---:B------:R-:W-:Y:S02]  /*19e0*/  LOP3.LUT R5, R4.reuse, 0x600, RZ, 0xc0, !PT ;  /* 0x0000060004057812 */ /* 0x040fe400078ec0ff */
[----:B------:R-:W-:Y:S02]  /*19f0*/  ISETP.GE.U32.AND P1, PT, R4, 0x600, PT ;  /* 0x000006000400780c */ /* 0x000fe40003f26070 */
[----:B------:R-:W-:-:S13]  /*1a00*/  ISETP.NE.AND P0, PT, R5, 0x600, PT ;  /* 0x000006000500780c */ /* 0x000fda0003f05270 */
[----:B------:R-:W-:Y:S05]  /*1a10*/  @!P0 BRA `(.L_x_470) ;  /* 0x0000000000388947 */ /* 0x000fea0003800000 */
[----:B------:R-:W-:Y:S01]  /*1a20*/  LEA.HI R4, R4, 0x1, RZ, 0x17 ;  /* 0x0000000104047811 */ /* 0x000fe200078fb8ff */
[----:B------:R-:W-:Y:S02]  /*1a30*/  VIADD R7, R39, UR4 ;  /* 0x0000000427077c36 */ /* 0x000fe40008000000 */
[----:B------:R-:W-:Y:S01]  /*1a40*/  IMAD.MOV.U32 R45, RZ, RZ, R39 ;  /* 0x000000ffff2d7224 */ /* 0x000fe200078e0027 */
[----:B------:R-:W-:-:S05]  /*1a50*/  LOP3.LUT R4, R4, 0x3, RZ, 0xc0, !PT ;  /* 0x0000000304047812 */ /* 0x000fca00078ec0ff */
[----:B------:R-:W-:-:S07]  /*1a60*/  IMAD.MOV R6, RZ, RZ, -R4 ;  /* 0x000000ffff067224 */ /* 0x000fce00078e0a04 */
.L_x_471:
[----:B------:R-:W-:-:S06]  /*1a70*/  IMAD.WIDE.U32 R4, R7, 0x8, R2 ;  /* 0x0000000807047825 */ /* 0x000fcc00078e0002 */
[----:B------:R-:W2:Y:S01]  /*1a80*/  LDG.E.64.CONSTANT R4, desc[UR6][R4.64] ;  /* 0x0000000604047981 */ /* 0x000ea2000c1e9b00 */
[----:B------:R-:W-:Y:S02]  /*1a90*/  VIADD R6, R6, 0x1 ;  /* 0x0000000106067836 */ /* 0x000fe40000000000 */
[----:B------:R-:W-:Y:S02]  /*1aa0*/  VIADD R45, R45, 0x200 ;  /* 0x000002002d2d7836 */ /* 0x000fe40000000000 */
[----:B------:R-:W-:Y:S01]  /*1ab0*/  VIADD R7, R7, 0x200 ;  /* 0x0000020007077836 */ /* 0x000fe20000000000 */
[----:B------:R-:W-:Y:S02]  /*1ac0*/  ISETP.NE.AND P0, PT, R6, RZ, PT ;  /* 0x000000ff0600720c */ /* 0x000fe40003f05270 */
[----:B--2---:R-:W-:-:S05]  /*1ad0*/  IADD3 R43, P2, PT, R4, R43, RZ ;  /* 0x0000002b042b7210 */ /* 0x004fca0007f5e0ff */
[----:B------:R-:W-:-:S06]  /*1ae0*/  IMAD.X R41, R5, 0x1, R41, P2 ;  /* 0x0000000105297824 */ /* 0x000fcc00010e0629 */
[----:B------:R-:W-:Y:S05]  /*1af0*/  @P0 BRA `(.L_x_471) ;  /* 0xfffffffc00dc0947 */ /* 0x000fea000383ffff */
.L_x_470:
[----:B------:R-:W-:Y:S05]  /*1b00*/  BSYNC.RECONVERGENT B2 ;  /* 0x0000000000027941 */ /* 0x000fea0003800200 */
.L_x_469:
[----:B------:R-:W-:Y:S05]  /*1b10*/  @!P1 BRA `(.L_x_468) ;  /* 0x00000004009c9947 */ /* 0x000fea0003800000 */
[----:B------:R-:W0:Y:S01]  /*1b20*/  LDCU.64 UR8, c[0x0][0x380] ;  /* 0x00007000ff0877ac */ /* 0x000e220008000a00 */
[----:B------:R-:W-:Y:S01]  /*1b30*/  IMAD.IADD R7, R0, 0x1, -R45 ;  /* 0x0000000100077824 */ /* 0x000fe200078e0a2d */
[C---:B------:R-:W-:Y:S01]  /*1b40*/  IADD3 R4, P0, PT, R45.reuse, UR4, RZ ;  /* 0x000000042d047c10 */ /* 0x040fe2000ff1e0ff */
[----:B------:R-:W-:Y:S01]  /*1b50*/  BSSY.RECONVERGENT B2, `(.L_x_472) ;  /* 0x0000039000027945 */ /* 0x000fe20003800200 */
[----:B------:R-:W-:Y:S02]  /*1b60*/  VIADD R38, R45, UR4 ;  /* 0x000000042d267c36 */ /* 0x000fe40008000000 */
[----:B------:R-:W-:Y:S01]  /*1b70*/  ISETP.GT.AND P1, PT, R7, 0x1800, PT ;  /* 0x000018000700780c */ /* 0x000fe20003f24270 */
[----:B------:R-:W-:Y:S01]  /*1b80*/  IMAD.X R5, RZ, RZ, RZ, P0 ;  /* 0x000000ffff057224 */ /* 0x000fe200000e06ff */
[----:B0-----:R-:W-:-:S04]  /*1b90*/  LEA R6, P0, R4, UR8, 0x3 ;  /* 0x0000000804067c11 */ /* 0x001fc8000f8018ff */
[----:B------:R-:W-:Y:S02]  /*1ba0*/  LEA.HI.X R4, R4, UR9, R5, 0x3, P0 ;  /* 0x0000000904047c11 */ /* 0x000fe400080f1c05 */
[----:B------:R-:W-:-:S05]  /*1bb0*/  IADD3 R6, P0, PT, R6, 0x2000, RZ ;  /* 0x0000200006067810 */ /* 0x000fca0007f1e0ff */
[----:B------:R-:W-:Y:S01]  /*1bc0*/  IMAD.X R7, RZ, RZ, R4, P0 ;  /* 0x000000ffff077224 */ /* 0x000fe200000e0604 */
[----:B------:R-:W-:Y:S01]  /*1bd0*/  PLOP3.LUT P0, PT, PT, PT, PT, 0x80, 0x8 ;  /* 0x000000000008781c */ /* 0x000fe20003f0f070 */
[----:B------:R-:W-:-:S12]  /*1be0*/  @!P1 BRA `(.L_x_473) ;  /* 0x0000000000bc9947 */ /* 0x000fd80003800000 */
[----:B------:R-:W-:Y:S01]  /*1bf0*/  PLOP3.LUT P0, PT, PT, PT, PT, 0x8, 0x80 ;  /* 0x000000000080781c */ /* 0x000fe20003f0e170 */
[----:B------:R-:W-:-:S12]  /*1c00*/  VIADD R40, R0, 0xffffe800 ;  /* 0xffffe80000287836 */ /* 0x000fd80000000000 */
.L_x_474:
[C-C-:B------:R-:W-:Y:S01]  /*1c10*/  IMAD.WIDE.U32 R8, R38.reuse, 0x8, R2.reuse ;  /* 0x0000000826087825 */ /* 0x140fe200078e0002 */
[----:B------:R-:W2:Y:S03]  /*1c20*/  LDG.E.64.CONSTANT R4, desc[UR6][R6.64+-0x1000] ;  /* 0xfff0000606047981 */ /* 0x000ea6000c1e9b00 */
[----:B------:R-:W-:Y:S01]  /*1c30*/  VIADD R25, R38, 0x800 ;  /* 0x0000080026197836 */ /* 0x000fe20000000000 */
[----:B------:R-:W3:Y:S04]  /*1c40*/  LDG.E.64.CONSTANT R10, desc[UR6][R6.64] ;  /* 0x00000006060a7981 */ /* 0x000ee8000c1e9b00 */
[----:B------:R-:W2:Y:S01]  /*1c50*/  LDG.E.64.CONSTANT R8, desc[UR6][R8.64] ;  /* 0x0000000608087981 */ /* 0x000ea2000c1e9b00 */
[----:B------:R-:W-:-:S03]  /*1c60*/  IMAD.WIDE.U32 R24, R25, 0x8, R2 ;  /* 0x0000000819187825 */ /* 0x000fc600078e0002 */
[----:B------:R-:W3:Y:S01]  /*1c70*/  LDG.E.64.CONSTANT R26, desc[UR6][R6.64+0x1000] ;  /* 0x00100006061a7981 */ /* 0x000ee2000c1e9b00 */
[----:B------:R-:W-:-:S03]  /*1c80*/  VIADD R17, R38, 0x1000 ;  /* 0x0000100026117836 */ /* 0x000fc60000000000 */
[----:B------:R-:W4:Y:S01]  /*1c90*/  LDG.E.64.CONSTANT R22, desc[UR6][R6.64+0x3000] ;  /* 0x0030000606167981 */ /* 0x000f22000c1e9b00 */
[----:B------:R-:W-:-:S03]  /*1ca0*/  IMAD.WIDE.U32 R16, R17, 0x8, R2 ;  /* 0x0000000811107825 */ /* 0x000fc600078e0002 */
[----:B------:R-:W4:Y:S04]  /*1cb0*/  LDG.E.64.CONSTANT R24, desc[UR6][R24.64] ;  /* 0x0000000618187981 */ /* 0x000f28000c1e9b00 */
[----:B------:R-:W5:Y:S04]  /*1cc0*/  LDG.E.64.CONSTANT R20, desc[UR6][R6.64+0x4000] ;  /* 0x0040000606147981 */ /* 0x000f68000c1e9b00 */
[----:B------:R-:W5:Y:S04]  /*1cd0*/  LDG.E.64.CONSTANT R18, desc[UR6][R6.64+0x5000] ;  /* 0x0050000606127981 */ /* 0x000f68000c1e9b00 */
[----:B------:R-:W5:Y:S04]  /*1ce0*/  LDG.E.64.CONSTANT R14, desc[UR6][R6.64+0x7000] ;  /* 0x00700006060e7981 */ /* 0x000f68000c1e9b00 */
[----:B------:R-:W5:Y:S01]  /*1cf0*/  LDG.E.64.CONSTANT R16, desc[UR6][R16.64] ;  /* 0x0000000610107981 */ /* 0x000f62000c1e9b00 */
[----:B------:R-:W-:-:S03]  /*1d00*/  VIADD R33, R38, 0x1800 ;  /* 0x0000180026217836 */ /* 0x000fc60000000000 */
[----:B------:R-:W5:Y:S04]  /*1d10*/  LDG.E.64.CONSTANT R12, desc[UR6][R6.64+0x8000] ;  /* 0x00800006060c7981 */ /* 0x000f68000c1e9b00 */
[----:B------:R-:W5:Y:S01]  /*1d20*/  LDG.E.64.CONSTANT R28, desc[UR6][R6.64+0x9000] ;  /* 0x00900006061c7981 */ /* 0x000f62000c1e9b00 */
[----:B------:R-:W-:-:S03]  /*1d30*/  IMAD.WIDE.U32 R32, R33, 0x8, R2 ;  /* 0x0000000821207825 */ /* 0x000fc600078e0002 */
[----:B------:R-:W5:Y:S04]  /*1d40*/  LDG.E.64.CONSTANT R30, desc[UR6][R6.64+0xb000] ;  /* 0x00b00006061e7981 */ /* 0x000f68000c1e9b00 */
[----:B------:R-:W5:Y:S04]  /*1d50*/  LDG.E.64.CONSTANT R32, desc[UR6][R32.64] ;  /* 0x0000000620207981 */ /* 0x000f68000c1e9b00 */
[----:B------:R-:W5:Y:S04]  /*1d60*/  LDG.E.64.CONSTANT R34, desc[UR6][R6.64+0xc000] ;  /* 0x00c0000606227981 */ /* 0x000f68000c1e9b00 */
[----:B------:R0:W5:Y:S01]  /*1d70*/  LDG.E.64.CONSTANT R36, desc[UR6][R6.64+0xd000] ;  /* 0x00d0000606247981 */ /* 0x000162000c1e9b00 */
[----:B------:R-:W-:-:S02]  /*1d80*/  VIADD R45, R45, 0x2000 ;  /* 0x000020002d2d7836 */ /* 0x000fc40000000000 */
[----:B------:R-:W-:Y:S01]  /*1d90*/  VIADD R38, R38, 0x2000 ;  /* 0x0000200026267836 */ /* 0x000fe20000000000 */
[----:B0-----:R-:W-:-:S05]  /*1da0*/  IADD3 R6, P6, PT, R6, 0x10000, RZ ;  /* 0x0001000006067810 */ /* 0x001fca0007fde0ff */
[----:B------:R-:W-:Y:S01]  /*1db0*/  IMAD.X R7, RZ, RZ, R7, P6 ;  /* 0x000000ffff077224 */ /* 0x000fe200030e0607 */
[----:B--2---:R-:W-:-:S04]  /*1dc0*/  IADD3 R43, P1, P2, R4, R8, R43 ;  /* 0x00000008042b7210 */ /* 0x004fc80007a3e02b */
[----:B---3--:R-:W-:Y:S02]  /*1dd0*/  IADD3 R43, P3, P4, R26, R10, R43 ;  /* 0x0000000a1a2b7210 */ /* 0x008fe40007c7e02b */
[----:B------:R-:W-:-:S04]  /*1de0*/  IADD3.X R5, PT, PT, R5, R9, R41, P1, P2 ;  /* 0x0000000905057210 */ /* 0x000fc80000fe4429 */
[----:B------:R-:W-:Y:S02]  /*1df0*/  IADD3.X R11, PT, PT, R27, R11, R5, P3, P4 ;  /* 0x0000000b1b0b7210 */ /* 0x000fe40001fe8405 */
[----:B----4-:R-:W-:-:S04]  /*1e00*/  IADD3 R43, P1, P2, R22, R24, R43 ;  /* 0x00000018162b7210 */ /* 0x010fc80007a3e02b */
[----:B------:R-:W-:Y:S02]  /*1e10*/  IADD3.X R23, PT, PT, R23, R25, R11, P1, P2 ;  /* 0x0000001917177210 */ /* 0x000fe40000fe440b */
[----:B-----5:R-:W-:-:S04]  /*1e20*/  IADD3 R43, P3, P4, R18, R20, R43 ;  /* 0x00000014122b7210 */ /* 0x020fc80007c7e02b */
[----:B------:R-:W-:Y:S02]  /*1e30*/  IADD3.X R19, PT, PT, R19, R21, R23, P3, P4 ;  /* 0x0000001513137210 */ /* 0x000fe40001fe8417 */
[----:B------:R-:W-:-:S04]  /*1e40*/  IADD3 R43, P1, P2, R14, R16, R43 ;  /* 0x000000100e2b7210 */ /* 0x000fc80007a3e02b */
[----:B------:R-:W-:Y:S02]  /*1e50*/  IADD3.X R15, PT, PT, R15, R17, R19, P1, P2 ;  /* 0x000000110f0f7210 */ /* 0x000fe40000fe4413 */
[----:B------:R-:W-:-:S04]  /*1e60*/  IADD3 R43, P3, P4, R28, R12, R43 ;  /* 0x0000000c1c2b7210 */ /* 0x000fc80007c7e02b */
[----:B------:R-:W-:Y:S02]  /*1e70*/  IADD3.X R13, PT, PT, R29, R13, R15, P3, P4 ;  /* 0x0000000d1d0d7210 */ /* 0x000fe40001fe840f */
[----:B------:R-:W-:Y:S02]  /*1e80*/  ISETP.GE.AND P3, PT, R45, R40, PT ;  /* 0x000000282d00720c */ /* 0x000fe40003f66270 */
[----:B------:R-:W-:-:S04]  /*1e90*/  IADD3 R43, P2, P1, R30, R32, R43 ;  /* 0x000000201e2b7210 */ /* 0x000fc8000795e02b */
[----:B------:R-:W-:Y:S02]  /*1ea0*/  IADD3.X R31, PT, PT, R31, R33, R13, P2, P1 ;  /* 0x000000211f1f7210 */ /* 0x000fe400017e240d */
[----:B------:R-:W-:-:S04]  /*1eb0*/  IADD3 R43, P4, P5, R36, R34, R43 ;  /* 0x00000022242b7210 */ /* 0x000fc80007d9e02b */
[----:B------:R-:W-:Y:S01]  /*1ec0*/  IADD3.X R41, PT, PT, R37, R35, R31, P4, P5 ;  /* 0x0000002325297210 */ /* 0x000fe200027ea41f */
[----:B------:R-:W-:Y:S08]  /*1ed0*/  @!P3 BRA `(.L_x_474) ;  /* 0xfffffffc004cb947 */ /* 0x000ff0000383ffff */
.L_x_473:
[----:B------:R-:W-:Y:S05]  /*1ee0*/  BSYNC.RECONVERGENT B2 ;  /* 0x0000000000027941 */ /* 0x000fea0003800200 */
.L_x_472:
[----:B------:R-:W-:Y:S01]  /*1ef0*/  IMAD.IADD R4, R0, 0x1, -R45 ;  /* 0x0000000100047824 */ /* 0x000fe200078e0a2d */
[----:B------:R-:W-:Y:S04]  /*1f00*/  BSSY.RECONVERGENT B2, `(.L_x_475) ;  /* 0x000001d000027945 */ /* 0x000fe80003800200 */
[----:B------:R-:W-:-:S13]  /*1f10*/  ISETP.GT.AND P1, PT, R4, 0x800, PT ;  /* 0x000008000400780c */ /* 0x000fda0003f24270 */
[----:B------:R-:W-:Y:S05]  /*1f20*/  @!P1 BRA `(.L_x_476) ;  /* 0x0000000000689947 */ /* 0x000fea0003800000 */
[C-C-:B------:R-:W-:Y:S01]  /*1f30*/  IMAD.WIDE.U32 R10, R38.reuse, 0x8, R2.reuse ;  /* 0x00000008260a7825 */ /* 0x140fe200078e0002 */
[----:B------:R-:W2:Y:S03]  /*1f40*/  LDG.E.64.CONSTANT R12, desc[UR6][R6.64+-0x1000] ;  /* 0xfff00006060c7981 */ /* 0x000ea6000c1e9b00 */
[----:B------:R-:W-:Y:S01]  /*1f50*/  VIADD R19, R38, 0x800 ;  /* 0x0000080026137836 */ /* 0x000fe20000000000 */
[----:B------:R-:W3:Y:S04]  /*1f60*/  LDG.E.64.CONSTANT R14, desc[UR6][R6.64] ;  /* 0x00000006060e7981 */ /* 0x000ee8000c1e9b00 */
[----:B------:R-:W2:Y:S01]  /*1f70*/  LDG.E.64.CONSTANT R10, desc[UR6][R10.64] ;  /* 0x000000060a0a7981 */ /* 0x000ea2000c1e9b00 */
[----:B------:R-:W-:-:S03]  /*1f80*/  IMAD.WIDE.U32 R18, R19, 0x8, R2 ;  /* 0x0000000813127825 */ /* 0x000fc600078e0002 */
[----:B------:R-:W3:Y:S04]  /*1f90*/  LDG.E.64.CONSTANT R16, desc[UR6][R6.64+0x1000] ;  /* 0x0010000606107981 */ /* 0x000ee8000c1e9b00 */
[----:B------:R-:W4:Y:S04]  /*1fa0*/  LDG.E.64.CONSTANT R20, desc[UR6][R6.64+0x3000] ;  /* 0x0030000606147981 */ /* 0x000f28000c1e9b00 */
[----:B------:R-:W4:Y:S04]  /*1fb0*/  LDG.E.64.CONSTANT R18, desc[UR6][R18.64] ;  /* 0x0000000612127981 */ /* 0x000f28000c1e9b00 */
[----:B------:R-:W5:Y:S04]  /*1fc0*/  LDG.E.64.CONSTANT R4, desc[UR6][R6.64+0x4000] ;  /* 0x0040000606047981 */ /* 0x000f68000c1e9b00 */
[----:B------:R-:W5:Y:S01]  /*1fd0*/  LDG.E.64.CONSTANT R8, desc[UR6][R6.64+0x5000] ;  /* 0x0050000606087981 */ /* 0x000f62000c1e9b00 */
[----:B------:R-:W-:-:S02]  /*1fe0*/  VIADD R45, R45, 0x1000 ;  /* 0x000010002d2d7836 */ /* 0x000fc40000000000 */
[----:B------:R-:W-:Y:S01]  /*1ff0*/  VIADD R38, R38, 0x1000 ;  /* 0x0000100026267836 */ /* 0x000fe20000000000 */
[----:B--2---:R-:W-:-:S04]  /*2000*/  IADD3 R43, P0, P1, R12, R10, R43 ;  /* 0x0000000a0c2b7210 */ /* 0x004fc8000791e02b */
[----:B------:R-:W-:Y:S02]  /*2010*/  IADD3.X R13, PT, PT, R13, R11, R41, P0, P1 ;  /* 0x0000000b0d0d7210 */ /* 0x000fe400007e2429 */
[----:B---3--:R-:W-:Y:S02]  /*2020*/  IADD3 R43, P0, P1, R16, R14, R43 ;  /* 0x0000000e102b7210 */ /* 0x008fe4000791e02b */
[----:B------:R-:W-:Y:S02]  /*2030*/  IADD3 R10, P3, PT, R6, 0x8000, RZ ;  /* 0x00008000060a7810 */ /* 0x000fe40007f7e0ff */
[----:B------:R-:W-:Y:S02]  /*2040*/  IADD3.X R15, PT, PT, R17, R15, R13, P0, P1 ;  /* 0x0000000f110f7210 */ /* 0x000fe400007e240d */
[----:B----4-:R-:W-:Y:S01]  /*2050*/  IADD3 R43, P0, P1, R20, R18, R43 ;  /* 0x00000012142b7210 */ /* 0x010fe2000791e02b */
[----:B------:R-:W-:-:S03]  /*2060*/  IMAD.X R11, RZ, RZ, R7, P3 ;  /* 0x000000ffff0b7224 */ /* 0x000fc600018e0607 */
[----:B------:R-:W-:Y:S02]  /*2070*/  IADD3.X R21, PT, PT, R21, R19, R15, P0, P1 ;  /* 0x0000001315157210 */ /* 0x000fe400007e240f */
[----:B-----5:R-:W-:Y:S01]  /*2080*/  IADD3 R43, P1, P2, R8, R4, R43 ;  /* 0x00000004082b7210 */ /* 0x020fe20007a3e02b */
[----:B------:R-:W-:Y:S01]  /*2090*/  IMAD.MOV.U32 R6, RZ, RZ, R10 ;  /* 0x000000ffff067224 */ /* 0x000fe200078e000a */
[----:B------:R-:W-:Y:S01]  /*20a0*/  PLOP3.LUT P0, PT, PT, PT, PT, 0x8, 0x80 ;  /* 0x000000000080781c */ /* 0x000fe20003f0e170 */
[----:B------:R-:W-:Y:S01]  /*20b0*/  IMAD.MOV.U32 R7, RZ, RZ, R11 ;  /* 0x000000ffff077224 */ /* 0x000fe200078e000b */
[----:B------:R-:W-:-:S11]  /*20c0*/  IADD3.X R41, PT, PT, R9, R5, R21, P1, P2 ;  /* 0x0000000509297210 */ /* 0x000fd60000fe4415 */
.L_x_476:
[----:B------:R-:W-:Y:S05]  /*20d0*/  BSYNC.RECONVERGENT B2 ;  /* 0x0000000000027941 */ /* 0x000fea0003800200 */
.L_x_475:
[----:B------:R-:W-:-:S13]  /*20e0*/  ISETP.LT.OR P0, PT, R45, R0, P0 ;  /* 0x000000002d00720c */ /* 0x000fda0000701670 */
[----:B------:R-:W-:Y:S05]  /*20f0*/  @!P0 BRA `(.L_x_468) ;  /* 0x0000000000248947 */ /* 0x000fea0003800000 */
[----:B------:R-:W-:Y:S01]  /*2100*/  IMAD.WIDE.U32 R2, R38, 0x8, R2 ;  /* 0x0000000826027825 */ /* 0x000fe200078e0002 */
[----:B------:R-:W2:Y:S04]  /*2110*/  LDG.E.64.CONSTANT R4, desc[UR6][R6.64+-0x1000] ;  /* 0xfff0000606047981 */ /* 0x000ea8000c1e9b00 */
[----:B------:R-:W3:Y:S04]  /*2120*/  LDG.E.64.CONSTANT R8, desc[UR6][R6.64] ;  /* 0x0000000606087981 */ /* 0x000ee8000c1e9b00 */
[----:B------:R-:W2:Y:S04]  /*2130*/  LDG.E.64.CONSTANT R2, desc[UR6][R2.64] ;  /* 0x0000000602027981 */ /* 0x000ea8000c1e9b00 */
[----:B------:R-:W3:Y:S01]  /*2140*/  LDG.E.64.CONSTANT R10, desc[UR6][R6.64+0x1000] ;  /* 0x00100006060a7981 */ /* 0x000ee2000c1e9b00 */
[----:B--2---:R-:W-:-:S04]  /*2150*/  IADD3 R43, P0, P1, R4, R2, R43 ;  /* 0x00000002042b7210 */ /* 0x004fc8000791e02b */
[----:B---3--:R-:W-:Y:S02]  /*2160*/  IADD3 R43, P2, P3, R10, R8, R43 ;  /* 0x000000080a2b7210 */ /* 0x008fe40007b5e02b */
[----:B------:R-:W-:-:S04]  /*2170*/  IADD3.X R41, PT, PT, R5, R3, R41, P0, P1 ;  /* 0x0000000305297210 */ /* 0x000fc800007e2429 */
[----:B------:R-:W-:-:S07]  /*2180*/  IADD3.X R41, PT, PT, R11, R9, R41, P2, P3 ;  /* 0x000000090b297210 */ /* 0x000fce00017e6429 */
.L_x_468:
[----:B------:R-:W-:Y:S05]  /*2190*/  BSYNC.RECONVERGENT B1 ;  /* 0x0000000000017941 */ /* 0x000fea0003800200 */
.L_x_466:
[----:B------:R-:W0:Y:S01]  /*21a0*/  S2R R6, SR_LANEID ;  /* 0x0000000000067919 */ /* 0x000e220000000000 */
[----:B------:R-:W1:Y:S04]  /*21b0*/  SHFL.DOWN PT, R0, R43, 0x1, 0x1f ;  /* 0x08201f002b007f89 */ /* 0x000e6800000e0000 */
[----:B------:R-:W2:Y:S01]  /*21c0*/  SHFL.DOWN PT, R2, R41, 0x1, 0x1f ;  /* 0x08201f0029027f89 */ /* 0x000ea200000e0000 */
[C---:B0-----:R-:W-:Y:S02]  /*21d0*/  ISETP.GT.AND P0, PT, R6.reuse, 0x1e, PT ;  /* 0x0000001e0600780c */ /* 0x041fe40003f04270 */
[----:B------:R-:W-:Y:S02]  /*21e0*/  ISETP.GT.AND P1, PT, R6, 0x1d, PT ;  /* 0x0000001d0600780c */ /* 0x000fe40003f24270 */
[----:B-1----:R-:W-:-:S02]  /*21f0*/  SEL R0, R0, RZ, !P0 ;  /* 0x000000ff00007207 */ /* 0x002fc40004000000 */
[----:B--2---:R-:W-:Y:S02]  /*2200*/  SEL R2, R2, RZ, !P0 ;  /* 0x000000ff02027207 */ /* 0x004fe40004000000 */
[----:B------:R-:W-:Y:S02]  /*2210*/  IADD3 R7, P0, PT, R43, R0, RZ ;  /* 0x000000002b077210 */ /* 0x000fe40007f1e0ff */
[----:B------:R-:W-:-:S03]  /*2220*/  ISETP.NE.AND P2, PT, R6, RZ, PT ;  /* 0x000000ff0600720c */ /* 0x000fc60003f45270 */
[----:B------:R-:W-:Y:S01]  /*2230*/  IMAD.X R9, R41, 0x1, R2, P0 ;  /* 0x0000000129097824 */ /* 0x000fe200000e0602 */
[----:B------:R-:W0:Y:S04]  /*2240*/  SHFL.DOWN PT, R0, R7, 0x2, 0x1f ;  /* 0x08401f0007007f89 */ /* 0x000e2800000e0000 */
[----:B------:R-:W1:Y:S05]  /*2250*/  SHFL.DOWN PT, R2, R9, 0x2, 0x1f ;  /* 0x08401f0009027f89 */ /* 0x000e6a00000e0000 */
[----:B------:R-:W2:Y:S01]  /*2260*/  @!P2 S2R R11, SR_CgaCtaId ;  /* 0x00000000000ba919 */ /* 0x000ea20000008800 */
        /* <DEDUP_REMOVED lines=12> */
[----:B------:R-:W-:-:S05]  /*2330*/  IMAD.X R9, R2, 0x1, R5, P0 ;  /* 0x0000000102097824 */ /* 0x000fca00000e0605 */
[----:B------:R-:W1:Y:S01]  /*2340*/  SHFL.DOWN PT, R2, R9, 0x8, 0x1f ;  /* 0x09001f0009027f89 */ /* 0x000e6200000e0000 */
[----:B0-----:R-:W-:-:S04]  /*2350*/  SEL R0, R0, RZ, !P1 ;  /* 0x000000ff00007207 */ /* 0x001fc80004800000 */
[----:B------:R-:W-:Y:S02]  /*2360*/  IADD3 R5, P0, PT, R0, R7, RZ ;  /* 0x0000000700057210 */ /* 0x000fe40007f1e0ff */
[----:B-1----:R-:W-:-:S03]  /*2370*/  SEL R2, R2, RZ, !P1 ;  /* 0x000000ff02027207 */ /* 0x002fc60004800000 */
[----:B------:R-:W0:Y:S01]  /*2380*/  SHFL.DOWN PT, R0, R5, 0x10, 0x1f ;  /* 0x0a001f0005007f89 */ /* 0x000e2200000e0000 */
[----:B------:R-:W-:Y:S02]  /*2390*/  ISETP.GT.AND P1, PT, R6, 0xf, PT ;  /* 0x0000000f0600780c */ /* 0x000fe40003f24270 */
[----:B------:R-:W-:Y:S01]  /*23a0*/  @!P2 SHF.R.U32.HI R6, RZ, 0x2, R39 ;  /* 0x00000002ff06a819 */ /* 0x000fe20000011627 */
[----:B------:R-:W-:Y:S01]  /*23b0*/  IMAD.X R4, R2, 0x1, R9, P0 ;  /* 0x0000000102047824 */ /* 0x000fe200000e0609 */
[----:B------:R-:W-:Y:S02]  /*23c0*/  @!P2 MOV R2, 0x400 ;  /* 0x000004000002a802 */ /* 0x000fe40000000f00 */
[----:B------:R-:W-:Y:S02]  /*23d0*/  @!P2 LOP3.LUT R6, R6, 0xf8, RZ, 0xc0, !PT ;  /* 0x000000f80606a812 */ /* 0x000fe400078ec0ff */
[----:B------:R-:W1:Y:S01]  /*23e0*/  SHFL.DOWN PT, R3, R4, 0x10, 0x1f ;  /* 0x0a001f0004037f89 */ /* 0x000e6200000e0000 */
[----:B--2---:R-:W-:-:S05]  /*23f0*/  @!P2 LEA R11, R11, R2, 0x18 ;  /* 0x000000020b0ba211 */ /* 0x004fca00078ec0ff */
[----:B------:R-:W-:Y:S01]  /*2400*/  @!P2 IMAD.IADD R11, R6, 0x1, R11 ;  /* 0x00000001060ba824 */ /* 0x000fe200078e020b */
[----:B0-----:R-:W-:-:S04]  /*2410*/  SEL R0, R0, RZ, !P1 ;  /* 0x000000ff00007207 */ /* 0x001fc80004800000 */
[----:B------:R-:W-:Y:S02]  /*2420*/  IADD3 R2, P0, PT, R0, R5, RZ ;  /* 0x0000000500027210 */ /* 0x000fe40007f1e0ff */
[----:B-1----:R-:W-:-:S05]  /*2430*/  SEL R3, R3, RZ, !P1 ;  /* 0x000000ff03037207 */ /* 0x002fca0004800000 */
[----:B------:R-:W-:Y:S01]  /*2440*/  IMAD.X R3, R3, 0x1, R4, P0 ;  /* 0x0000000103037824 */ /* 0x000fe200000e0604 */
[----:B------:R-:W-:-:S04]  /*2450*/  ISETP.NE.AND P0, PT, R39, RZ, PT ;  /* 0x000000ff2700720c */ /* 0x000fc80003f05270 */
[----:B------:R0:W-:Y:S01]  /*2460*/  @!P2 STS.64 [R11+0x10], R2 ;  /* 0x000010020b00a388 */ /* 0x0001e20000000a00 */
[----:B------:R-:W-:Y:S08]  /*2470*/  BAR.SYNC.DEFER_BLOCKING 0x0 ;  /* 0x0000000000007b1d */ /* 0x000ff00000010000 */
[----:B------:R-:W-:Y:S05]  /*2480*/  @P0 BRA `(.L_x_464) ;  /* 0x00000000006c0947 */ /* 0x000fea0003800000 */
[----:B------:R-:W1:Y:S01]  /*2490*/  S2UR UR5, SR_CgaCtaId ;  /* 0x00000000000579c3 */ /* 0x000e620000008800 */
[----:B------:R-:W-:Y:S02]  /*24a0*/  UMOV UR4, 0x400 ;  /* 0x0000040000047882 */ /* 0x000fe40000000000 */
[----:B-1----:R-:W-:-:S09]  /*24b0*/  ULEA UR4, UR5, UR4, 0x18 ;  /* 0x0000000405047291 */ /* 0x002fd2000f8ec0ff */
[----:B------:R-:W-:Y:S04]  /*24c0*/  LDS.64 R32, [UR4+0x18] ;  /* 0x00001804ff207984 */ /* 0x000fe80008000a00 */
[----:B------:R-:W1:Y:S04]  /*24d0*/  LDS.128 R28, [UR4+0x20] ;  /* 0x00002004ff1c7984 */ /* 0x000e680008000c00 */
[----:B------:R-:W2:Y:S04]  /*24e0*/  LDS.128 R24, [UR4+0x30] ;  /* 0x00003004ff187984 */ /* 0x000ea80008000c00 */
[----:B------:R-:W3:Y:S04]  /*24f0*/  LDS.128 R20, [UR4+0x40] ;  /* 0x00004004ff147984 */ /* 0x000ee80008000c00 */
[----:B------:R-:W4:Y:S04]  /*2500*/  LDS.128 R16, [UR4+0x50] ;  /* 0x00005004ff107984 */ /* 0x000f280008000c00 */
[----:B------:R-:W5:Y:S04]  /*2510*/  LDS.128 R12, [UR4+0x60] ;  /* 0x00006004ff0c7984 */ /* 0x000f680008000c00 */
[----:B0-----:R-:W0:Y:S04]  /*2520*/  LDS.128 R8, [UR4+0x70] ;  /* 0x00007004ff087984 */ /* 0x001e280008000c00 */
[----:B------:R-:W0:Y:S01]  /*2530*/  LDS.128 R4, [UR4+0x80] ;  /* 0x00008004ff047984 */ /* 0x000e220008000c00 */
[----:B-1----:R-:W-:-:S04]  /*2540*/  IADD3 R35, P1, P2, R28, R32, R2 ;  /* 0x000000201c237210 */ /* 0x002fc80007a3e002 */
[----:B--2---:R-:W-:Y:S02]  /*2550*/  IADD3 R35, P3, P4, R24, R35, R30 ;  /* 0x0000002318237210 */ /* 0x004fe40007c7e01e */
[----:B------:R-:W-:Y:S02]  /*2560*/  IADD3.X R29, PT, PT, R29, R33, R3, P1, P2 ;  /* 0x000000211d1d7210 */ /* 0x000fe40000fe4403 */
[----:B---3--:R-:W-:Y:S02]  /*2570*/  IADD3 R3, P1, P2, R20, R35, R26 ;  /* 0x0000002314037210 */ /* 0x008fe40007a3e01a */
[----:B------:R-:W-:Y:S02]  /*2580*/  IADD3.X R25, PT, PT, R25, R29, R31, P3, P4 ;  /* 0x0000001d19197210 */ /* 0x000fe40001fe841f */
[----:B----4-:R-:W-:Y:S02]  /*2590*/  IADD3 R3, P3, P4, R16, R3, R22 ;  /* 0x0000000310037210 */ /* 0x010fe40007c7e016 */
[----:B------:R-:W-:-:S02]  /*25a0*/  IADD3.X R21, PT, PT, R21, R25, R27, P1, P2 ;  /* 0x0000001915157210 */ /* 0x000fc40000fe441b */
[----:B-----5:R-:W-:Y:S02]  /*25b0*/  IADD3 R3, P1, P2, R12, R3, R18 ;  /* 0x000000030c037210 */ /* 0x020fe40007a3e012 */
[----:B------:R-:W-:Y:S02]  /*25c0*/  IADD3.X R17, PT, PT, R17, R21, R23, P3, P4 ;  /* 0x0000001511117210 */ /* 0x000fe40001fe8417 */
[----:B0-----:R-:W-:Y:S02]  /*25d0*/  IADD3 R3, P3, P4, R8, R3, R14 ;  /* 0x0000000308037210 */ /* 0x001fe40007c7e00e */
[----:B------:R-:W-:Y:S02]  /*25e0*/  IADD3.X R13, PT, PT, R13, R17, R19, P1, P2 ;  /* 0x000000110d0d7210 */ /* 0x000fe40000fe4413 */
[----:B------:R-:W-:Y:S02]  /*25f0*/  IADD3 R3, P1, P2, R4, R3, R10 ;  /* 0x0000000304037210 */ /* 0x000fe40007a3e00a */
[----:B------:R-:W-:-:S02]  /*2600*/  IADD3.X R9, PT, PT, R9, R13, R15, P3, P4 ;  /* 0x0000000d09097210 */ /* 0x000fc40001fe840f */
[----:B------:R-:W-:Y:S02]  /*2610*/  IADD3 R2, P3, PT, R3, R6, RZ ;  /* 0x0000000603027210 */ /* 0x000fe40007f7e0ff */
[----:B------:R-:W-:-:S05]  /*2620*/  IADD3.X R3, PT, PT, R5, R9, R11, P1, P2 ;  /* 0x0000000905037210 */ /* 0x000fca0000fe440b */
[----:B------:R-:W-:-:S07]  /*2630*/  IMAD.X R3, R3, 0x1, R7, P3 ;  /* 0x0000000103037824 */ /* 0x000fce00018e0607 */
.L_x_464:
[----:B------:R-:W-:Y:S05]  /*2640*/  BSYNC.RECONVERGENT B0 ;  /* 0x0000000000007941 */ /* 0x000fea0003800200 */
.L_x_449:
[----:B------:R-:W-:Y:S05]  /*2650*/  @P0 EXIT ;  /* 0x000000000000094d */ /* 0x000fea0003800000 */
[----:B------:R-:W0:Y:S01]  /*2660*/  LDCU.64 UR4, c[0x0][0x398] ;  /* 0x00007300ff0477ac */ /* 0x000e220008000a00 */
[----:B------:R-:W3:Y:S01]  /*2670*/  LDC.64 R4, c[0x0][0x388] ;  /* 0x0000e200ff047b82 */ /* 0x000ee20000000a00 */
[----:B012---:R-:W-:-:S04]  /*2680*/  IADD3 R2, P0, PT, R2, UR4, RZ ;  /* 0x0000000402027c10 */ /* 0x007fc8000ff1e0ff */
[----:B------:R-:W-:-:S05]  /*2690*/  IADD3.X R3, PT, PT, R3, UR5, RZ, P0, !PT ;  /* 0x0000000503037c10 */ /* 0x000fca00087fe4ff */
[----:B---3--:R-:W-:Y:S01]  /*26a0*/  STG.E.64 desc[UR6][R4.64], R2 ;  /* 0x0000000204007986 */ /* 0x008fe2000c101b06 */
[----:B------:R-:W-:Y:S05]  /*26b0*/  EXIT ;  /* 0x000000000000794d */ /* 0x000fea0003800000 */
.L_x_477:
        /* <DEDUP_REMOVED lines=12> */
.L_x_661:


//--------------------- .text._ZN3cub18CUB_300001_SM_10006detail6reduce18DeviceReduceKernelINS2_10policy_hubIlyN4cuda3std3__44plusIlEEE10Policy1000EN6thrust24THRUST_300001_SM_1000_NS18transform_iteratorINSD_6detail14equal_to_valueIiEENSF_15normal_iteratorINSD_10device_ptrIiEEEEllEEyS9_lNS7_10__identityEEEvT0_PT3_T1_NS0_13GridEvenShareISR_EET2_T4_ --------------------------
	.section	.text._ZN3cub18CUB_300001_SM_10006detail6reduce18DeviceReduceKernelINS2_10policy_hubIlyN4cuda3std3__44plusIlEEE10Policy1000EN6thrust24THRUST_300001_SM_1000_NS18transform_iteratorINSD_6detail14equal_to_valueIiEENSF_15normal_iteratorINSD_10device_ptrIiEEEEllEEyS9_lNS7_10__identityEEEvT0_PT3_T1_NS0_13GridEvenShareISR_EET2_T4_,"ax",@progbits
	.align	128
        .global         _ZN3cub18CUB_300001_SM_10006detail6reduce18DeviceReduceKernelINS2_10policy_hubIlyN4cuda3std3__44plusIlEEE10Policy1000EN6thrust24THRUST_300001_SM_1000_NS18transform_iteratorINSD_6detail14equal_to_valueIiEENSF_15normal_iteratorINSD_10device_ptrIiEEEEllEEyS9_lNS7_10__identityEEEvT0_PT3_T1_NS0_13GridEvenShareISR_EET2_T4_
        .type           _ZN3cub18CUB_300001_SM_10006detail6reduce18DeviceReduceKernelINS2_10policy_hubIlyN4cuda3std3__44plusIlEEE10Policy1000EN6thrust24THRUST_300001_SM_1000_NS18transform_iteratorINSD_6detail14equal_to_valueIiEENSF_15normal_iteratorINSD_10device_ptrIiEEEEllEEyS9_lNS7_10__identityEEEvT0_PT3_T1_NS0_13GridEvenShareISR_EET2_T4_,@function
        .size           _ZN3cub18CUB_300001_SM_10006detail6reduce18DeviceReduceKernelINS2_10policy_hubIlyN4cuda3std3__44plusIlEEE10Policy1000EN6thrust24THRUST_300001_SM_1000_NS18transform_iteratorINSD_6detail14equal_to_valueIiEENSF_15normal_iteratorINSD_10device_ptrIiEEEEllEEyS9_lNS7_10__identityEEEvT0_PT3_T1_NS0_13GridEvenShareISR_EET2_T4_,(.L_x_662 - _ZN3cub18CUB_300001_SM_10006detail6reduce18DeviceReduceKernelINS2_10policy_hubIlyN4cuda3std3__44plusIlEEE10Policy1000EN6thrust24THRUST_300001_SM_1000_NS18transform_iteratorINSD_6detail14equal_to_valueIiEENSF_15normal_iteratorINSD_10device_ptrIiEEEEllEEyS9_lNS7_10__identityEEEvT0_PT3_T1_NS0_13GridEvenShareISR_EET2_T4_)
        .other          _ZN3cub18CUB_300001_SM_10006detail6reduce18DeviceReduceKernelINS2_10policy_hubIlyN4cuda3std3__44plusIlEEE10Policy1000EN6thrust24THRUST_300001_SM_1000_NS18transform_iteratorINSD_6detail14equal_to_valueIiEENSF_15normal_iteratorINSD_10device_ptrIiEEEEllEEyS9_lNS7_10__identityEEEvT0_PT3_T1_NS0_13GridEvenShareISR_EET2_T4_,@"STO_CUDA_ENTRY STV_DEFAULT"
_ZN3cub18CUB_300001_SM_10006detail6reduce18DeviceReduceKernelINS2_10policy_hubIlyN4cuda3std3__44plusIlEEE10Policy1000EN6thrust24THRUST_300001_SM_1000_NS18transform_iteratorINSD_6detail14equal_to_valueIiEENSF_15normal_iteratorINSD_10device_ptrIiEEEEllEEyS9_lNS7_10__identityEEEvT0_PT3_T1_NS0_13GridEvenShareISR_EET2_T4_:
.text._ZN3cub18CUB_300001_SM_10006detail6reduce18DeviceReduceKernelINS2_10policy_hubIlyN4cuda3std3__44plusIlEEE10Policy1000EN6thrust24THRUST_300001_SM_1000_NS18transform_iteratorINSD_6detail14equal_to_valueIiEENSF_15normal_iteratorINSD_10device_ptrIiEEEEllEEyS9_lNS7_10__identityEEEvT0_PT3_T1_NS0_13GridEvenShareISR_EET2_T4_:
[----:B------:R-:W-:Y:S08]  /*0000*/  LDC R1, c[0x0][0x37c] ;  /* 0x0000df00ff017b82 */ /* 0x000ff00000000800 */
[----:B------:R-:W0:Y:S01]  /*0010*/  S2UR UR17, SR_CTAID.X ;  /* 0x00000000001179c3 */ /* 0x000e220000002500 */
[----:B------:R-:W1:Y:S01]  /*0020*/  LDCU.64 UR4, c[0x0][0x3c0] ;  /* 0x00007800ff0477ac */ /* 0x000e620008000a00 */
[----:B------:R-:W-:Y:S01]  /*0030*/  BSSY.RECONVERGENT B0, `(.L_x_478) ;  /* 0x0000327000007945 */ /* 0x000fe20003800200 */
[----:B------:R-:W2:Y:S01]  /*0040*/  LDCU UR11, c[0x0][0x3c8] ;  /* 0x00007900ff0b77ac */ /* 0x000ea20008000800 */
[----:B------:R-:W3:Y:S01]  /*0050*/  LDCU.64 UR18, c[0x0][0x358] ;  /* 0x00006b00ff1277ac */ /* 0x000ee20008000a00 */
[----:B-1----:R-:W-:-:S02]  /*0060*/  IMAD.U32 R8, RZ, RZ, UR4 ;  /* 0x00000004ff087e24 */ /* 0x002fc4000f8e00ff */
[----:B------:R-:W-:Y:S01]  /*0070*/  IMAD.U32 R9, RZ, RZ, UR5 ;  /* 0x00000005ff097e24 */ /* 0x000fe2000f8e00ff */
[----:B--2---:R-:W-:Y:S02]  /*0080*/  UIMAD UR5, UR11, 0xe00, URZ ;  /* 0x00000e000b0578a4 */ /* 0x004fe4000f8e02ff */
[----:B0-----:R-:W-:Y:S02]  /*0090*/  UIMAD UR9, UR17, 0xe00, URZ ;  /* 0x00000e00110978a4 */ /* 0x001fe4000f8e02ff */
[----:B------:R-:W-:-:S04]  /*00a0*/  USHF.R.S32.HI UR4, URZ, 0x1f, UR5 ;  /* 0x0000001fff047899 */ /* 0x000fc80008011405 */
[----:B------:R-:W-:-:S04]  /*00b0*/  IADD3 R13, P1, PT, R8, -UR9, RZ ;  /* 0x80000009080d7c10 */ /* 0x000fc8000ff3e0ff */
[----:B------:R-:W-:Y:S02]  /*00c0*/  ISETP.GT.U32.AND P0, PT, R13, 0xdff, PT ;  /* 0x00000dff0d00780c */ /* 0x000fe40003f04070 */
[----:B------:R-:W-:-:S04]  /*00d0*/  IADD3.X R14, PT, PT, R9, -0x1, RZ, P1, !PT ;  /* 0xffffffff090e7810 */ /* 0x000fc80000ffe4ff */
[----:B------:R-:W-:-:S13]  /*00e0*/  ISETP.GT.U32.AND.EX P0, PT, R14, RZ, PT, P0 ;  /* 0x000000ff0e00720c */ /* 0x000fda0003f04100 */
[----:B---3--:R-:W-:Y:S05]  /*00f0*/  @P0 BRA `(.L_x_479) ;  /* 0x0000001800740947 */ /* 0x008fea0003800000 */
[----:B------:R-:W0:Y:S01]  /*0100*/  S2R R7, SR_TID.X ;  /* 0x0000000000077919 */ /* 0x000e220000002100 */
[----:B------:R-:W-:Y:S01]  /*0110*/  VIADD R2, R8, -UR9 ;  /* 0x8000000908027c36 */ /* 0x000fe20008000000 */
[----:B------:R-:W1:Y:S01]  /*0120*/  LDCU UR6, c[0x0][0x388] ;  /* 0x00007100ff0677ac */ /* 0x000e620008000800 */
[----:B------:R-:W-:Y:S01]  /*0130*/  BSSY.RECONVERGENT B1, `(.L_x_480) ;  /* 0x000000f000017945 */ /* 0x000fe20003800200 */
[----:B------:R-:W-:Y:S02]  /*0140*/  IMAD.MOV.U32 R0, RZ, RZ, RZ ;  /* 0x000000ffff007224 */ /* 0x000fe400078e00ff */
[----:B------:R-:W-:Y:S01]  /*0150*/  IMAD.MOV.U32 R3, RZ, RZ, RZ ;  /* 0x000000ffff037224 */ /* 0x000fe200078e00ff */
[----:B0-----:R-:W-:Y:S01]  /*0160*/  ISETP.GE.AND P0, PT, R7, R2, PT ;  /* 0x000000020700720c */ /* 0x001fe20003f06270 */
[----:B------:R-:W-:-:S12]  /*0170*/  IMAD.MOV.U32 R9, RZ, RZ, R7 ;  /* 0x000000ffff097224 */ /* 0x000fd800078e0007 */
[----:B-1----:R-:W-:Y:S05]  /*0180*/  @P0 BRA `(.L_x_481) ;  /* 0x0000000000240947 */ /* 0x002fea0003800000 */
[----:B------:R-:W0:Y:S01]  /*0190*/  LDC.64 R4, c[0x0][0x380] ;  /* 0x0000e000ff047b82 */ /* 0x000e220000000a00 */
[----:B------:R-:W-:Y:S01]  /*01a0*/  VIADD R3, R7, UR9 ;  /* 0x0000000907037c36 */ /* 0x000fe20008000000 */
[----:B------:R-:W1:Y:S03]  /*01b0*/  LDCU UR4, c[0x0][0x388] ;  /* 0x00007100ff0477ac */ /* 0x000e660008000800 */
[----:B0-----:R-:W-:-:S06]  /*01c0*/  IMAD.WIDE.U32 R4, R3, 0x4, R4 ;  /* 0x0000000403047825 */ /* 0x001fcc00078e0004 */
[----:B------:R-:W1:Y:S01]  /*01d0*/  LDG.E R4, desc[UR18][R4.64] ;  /* 0x0000001204047981 */ /* 0x000e62000c1e1900 */
[----:B------:R-:W-:Y:S02]  /*01e0*/  VIADD R9, R7, 0x200 ;  /* 0x0000020007097836 */ /* 0x000fe40000000000 */
[----:B------:R-:W-:Y:S01]  /*01f0*/  IMAD.MOV.U32 R3, RZ, RZ, RZ ;  /* 0x000000ffff037224 */ /* 0x000fe200078e00ff */
[----:B-1----:R-:W-:-:S04]  /*0200*/  ISETP.NE.AND P0, PT, R4, UR4, PT ;  /* 0x0000000404007c0c */ /* 0x002fc8000bf05270 */
[----:B------:R-:W-:-:S09]  /*0210*/  SEL R0, RZ, 0x1, P0 ;  /* 0x00000001ff007807 */ /* 0x000fd20000000000 */
.L_x_481:
[----:B------:R-:W-:Y:S05]  /*0220*/  BSYNC.RECONVERGENT B1 ;  /* 0x0000000000017941 */ /* 0x000fea0003800200 */
.L_x_480:
[----:B------:R-:W-:Y:S01]  /*0230*/  ISETP.GE.AND P0, PT, R9, R2, PT ;  /* 0x000000020900720c */ /* 0x000fe20003f06270 */
[----:B------:R-:W-:-:S12]  /*0240*/  BSSY.RECONVERGENT B1, `(.L_x_482) ;  /* 0x00000b6000017945 */ /* 0x000fd80003800200 */
[----:B------:R-:W-:Y:S05]  /*0250*/  @P0 BRA `(.L_x_483) ;  /* 0x0000000800d00947 */ /* 0x000fea0003800000 */
[----:B------:R-:W-:Y:S01]  /*0260*/  LOP3.LUT R5, RZ, R9, RZ, 0x33, !PT ;  /* 0x00000009ff057212 */ /* 0x000fe200078e33ff */
[----:B------:R-:W-:Y:S03]  /*0270*/  BSSY.RECONVERGENT B2, `(.L_x_484) ;  /* 0x0000056000027945 */ /* 0x000fe60003800200 */
[----:B------:R-:W-:-:S04]  /*0280*/  IADD3 R5, PT, PT, R8, -UR9, R5 ;  /* 0x8000000908057c10 */ /* 0x000fc8000fffe005 */
[C---:B------:R-:W-:Y:S02]  /*0290*/  ISETP.GE.U32.AND P1, PT, R5.reuse, 0x1e00, PT ;  /* 0x00001e000500780c */ /* 0x040fe40003f26070 */
[----:B------:R-:W-:-:S04]  /*02a0*/  LEA.HI R6, R5, 0x1, RZ, 0x17 ;  /* 0x0000000105067811 */ /* 0x000fc800078fb8ff */
[----:B------:R-:W-:-:S04]  /*02b0*/  LOP3.LUT R23, R6, 0xf, RZ, 0xc0, !PT ;  /* 0x0000000f06177812 */ /* 0x000fc800078ec0ff */
[----:B------:R-:W-:-:S03]  /*02c0*/  ISETP.NE.AND P0, PT, R23, RZ, PT ;  /* 0x000000ff1700720c */ /* 0x000fc60003f05270 */
[----:B------:R-:W-:Y:S10]  /*02d0*/  @!P1 BRA `(.L_x_485) ;  /* 0x00000004003c9947 */ /* 0x000ff40003800000 */
[----:B------:R-:W0:Y:S01]  /*02e0*/  LDCU.64 UR4, c[0x0][0x380] ;  /* 0x00007000ff0477ac */ /* 0x000e220008000a00 */
[----:B------:R-:W-:Y:S01]  /*02f0*/  IMAD.WIDE.U32 R4, R9, 0x4, RZ ;  /* 0x0000000409047825 */ /* 0x000fe200078e00ff */
[----:B------:R-:W-:-:S03]  /*0300*/  LOP3.LUT R8, R6, 0xfffff0, RZ, 0xc0, !PT ;  /* 0x00fffff006087812 */ /* 0x000fc600078ec0ff */
[----:B------:R-:W-:Y:S02]  /*0310*/  IMAD.U32 R11, RZ, RZ, UR17 ;  /* 0x00000011ff0b7e24 */ /* 0x000fe4000f8e00ff */
[----:B------:R-:W-:Y:S02]  /*0320*/  IMAD.MOV R8, RZ, RZ, -R8 ;  /* 0x000000ffff087224 */ /* 0x000fe400078e0a08 */
[----:B------:R-:W-:-:S03]  /*0330*/  IMAD.WIDE.U32 R4, R11, 0x3800, R4 ;  /* 0x000038000b047825 */ /* 0x000fc600078e0004 */
[----:B0-----:R-:W-:-:S04]  /*0340*/  IADD3 R4, P1, PT, R4, UR4, RZ ;  /* 0x0000000404047c10 */ /* 0x001fc8000ff3e0ff */
[----:B------:R-:W-:-:S04]  /*0350*/  IADD3 R4, P2, PT, R4, 0x4000, RZ ;  /* 0x0000400004047810 */ /* 0x000fc80007f5e0ff */
[----:B------:R-:W-:-:S09]  /*0360*/  IADD3.X R5, PT, PT, RZ, UR5, R5, P2, P1 ;  /* 0x00000005ff057c10 */ /* 0x000fd200097e2405 */
.L_x_486:
[----:B------:R-:W2:Y:S04]  /*0370*/  LDG.E R26, desc[UR18][R4.64+-0x4000] ;  /* 0xffc00012041a7981 */ /* 0x000ea8000c1e1900 */
[----:B------:R-:W3:Y:S04]  /*0380*/  LDG.E R22, desc[UR18][R4.64+-0x3800] ;  /* 0xffc8001204167981 */ /* 0x000ee8000c1e1900 */
[----:B------:R-:W4:Y:S04]  /*0390*/  LDG.E R24, desc[UR18][R4.64+-0x3000] ;  /* 0xffd0001204187981 */ /* 0x000f28000c1e1900 */
[----:B------:R-:W5:Y:S04]  /*03a0*/  LDG.E R25, desc[UR18][R4.64+-0x2800] ;  /* 0xffd8001204197981 */ /* 0x000f68000c1e1900 */
        /* <DEDUP_REMOVED lines=11> */
[----:B------:R-:W5:Y:S01]  /*0460*/  LDG.E R11, desc[UR18][R4.64+0x3000] ;  /* 0x00300012040b7981 */ /* 0x000f62000c1e1900 */
[----:B------:R-:W-:-:S02]  /*0470*/  VIADD R8, R8, 0x10 ;  /* 0x0000001008087836 */ /* 0x000fc40000000000 */
[----:B------:R-:W-:Y:S01]  /*0480*/  VIADD R9, R9, 0x2000 ;  /* 0x0000200009097836 */ /* 0x000fe20000000000 */
[----:B--2---:R-:W-:Y:S02]  /*0490*/  ISETP.NE.AND P1, PT, R26, UR6, PT ;  /* 0x000000061a007c0c */ /* 0x004fe4000bf25270 */
[----:B---3--:R-:W-:Y:S02]  /*04a0*/  ISETP.NE.AND P2, PT, R22, UR6, PT ;  /* 0x0000000616007c0c */ /* 0x008fe4000bf45270 */
[----:B------:R-:W-:Y:S02]  /*04b0*/  SEL R22, RZ, 0x1, P1 ;  /* 0x00000001ff167807 */ /* 0x000fe40000800000 */
[----:B------:R-:W-:Y:S02]  /*04c0*/  SEL R27, RZ, 0x1, P2 ;  /* 0x00000001ff1b7807 */ /* 0x000fe40001000000 */
[----:B----4-:R-:W-:Y:S02]  /*04d0*/  ISETP.NE.AND P3, PT, R24, UR6, PT ;  /* 0x0000000618007c0c */ /* 0x010fe4000bf65270 */
[----:B-----5:R-:W-:-:S02]  /*04e0*/  ISETP.NE.AND P1, PT, R25, UR6, PT ;  /* 0x0000000619007c0c */ /* 0x020fc4000bf25270 */
[----:B------:R-:W-:Y:S02]  /*04f0*/  IADD3 R22, P5, P6, R27, R0, R22 ;  /* 0x000000001b167210 */ /* 0x000fe40007ebe016 */
[----:B------:R-:W-:Y:S02]  /*0500*/  SEL R25, RZ, 0x1, P3 ;  /* 0x00000001ff197807 */ /* 0x000fe40001800000 */
[----:B------:R-:W-:Y:S02]  /*0510*/  SEL R0, RZ, 0x1, P1 ;  /* 0x00000001ff007807 */ /* 0x000fe40000800000 */
[----:B------:R-:W-:Y:S02]  /*0520*/  ISETP.NE.AND P3, PT, R20, UR6, PT ;  /* 0x0000000614007c0c */ /* 0x000fe4000bf65270 */
[----:B------:R-:W-:Y:S02]  /*0530*/  ISETP.NE.AND P4, PT, R21, UR6, PT ;  /* 0x0000000615007c0c */ /* 0x000fe4000bf85270 */
[----:B------:R-:W-:-:S02]  /*0540*/  IADD3 R20, P2, P1, R0, R22, R25 ;  /* 0x0000001600147210 */ /* 0x000fc4000795e019 */
[----:B------:R-:W-:Y:S02]  /*0550*/  SEL R21, RZ, 0x1, P3 ;  /* 0x00000001ff157807 */ /* 0x000fe40001800000 */
[----:B------:R-:W-:Y:S02]  /*0560*/  SEL R0, RZ, 0x1, P4 ;  /* 0x00000001ff007807 */ /* 0x000fe40002000000 */
[----:B------:R-:W-:Y:S02]  /*0570*/  ISETP.NE.AND P3, PT, R19, UR6, PT ;  /* 0x0000000613007c0c */ /* 0x000fe4000bf65270 */
[----:B------:R-:W-:Y:S02]  /*0580*/  ISETP.NE.AND P4, PT, R18, UR6, PT ;  /* 0x0000000612007c0c */ /* 0x000fe4000bf85270 */
[----:B------:R-:W-:Y:S02]  /*0590*/  IADD3.X R19, PT, PT, RZ, R3, RZ, P5, P6 ;  /* 0x00000003ff137210 */ /* 0x000fe40002fec4ff */
        /* <DEDUP_REMOVED lines=26> */
[----:B------:R-:W-:Y:S02]  /*0740*/  ISETP.NE.AND P3, PT, R8, RZ, PT ;  /* 0x000000ff0800720c */ /* 0x000fe40003f65270 */
[----:B------:R-:W-:Y:S02]  /*0750*/  SEL R3, RZ, 0x1, P4 ;  /* 0x00000001ff037807 */ /* 0x000fe40002000000 */
[----:B------:R-:W-:Y:S02]  /*0760*/  IADD3.X R11, PT, PT, RZ, R11, RZ, P2, P1 ;  /* 0x0000000bff0b7210 */ /* 0x000fe400017e24ff */
[----:B------:R-:W-:Y:S02]  /*0770*/  IADD3 R0, P1, P2, R0, R10, R3 ;  /* 0x0000000a00007210 */ /* 0x000fe40007a3e003 */
[----:B------:R-:W-:-:S02]  /*0780*/  IADD3 R4, P4, PT, R4, 0x8000, RZ ;  /* 0x0000800004047810 */ /* 0x000fc40007f9e0ff */
[----:B------:R-:W-:-:S03]  /*0790*/  IADD3.X R3, PT, PT, RZ, R11, RZ, P5, P6 ;  /* 0x0000000bff037210 */ /* 0x000fc60002fec4ff */
[----:B------:R-:W-:Y:S01]  /*07a0*/  IMAD.X R5, RZ, RZ, R5, P4 ;  /* 0x000000ffff057224 */ /* 0x000fe200020e0605 */
[----:B------:R-:W-:Y:S01]  /*07b0*/  IADD3.X R3, PT, PT, RZ, R3, RZ, P1, P2 ;  /* 0x00000003ff037210 */ /* 0x000fe20000fe44ff */
[----:B------:R-:W-:Y:S06]  /*07c0*/  @P3 BRA `(.L_x_486) ;  /* 0xfffffff800e83947 */ /* 0x000fec000383ffff */
.L_x_485:
[----:B------:R-:W-:Y:S05]  /*07d0*/  BSYNC.RECONVERGENT B2 ;  /* 0x0000000000027941 */ /* 0x000fea0003800200 */
.L_x_484:
[----:B------:R-:W-:Y:S05]  /*07e0*/  @!P0 BRA `(.L_x_483) ;  /* 0x00000004006c8947 */ /* 0x000fea0003800000 */
[----:B------:R-:W-:Y:S01]  /*07f0*/  ISETP.GE.U32.AND P1, PT, R23, 0x8, PT ;  /* 0x000000081700780c */ /* 0x000fe20003f26070 */
[----:B------:R-:W-:Y:S01]  /*0800*/  BSSY.RECONVERGENT B2, `(.L_x_487) ;  /* 0x000002b000027945 */ /* 0x000fe20003800200 */
[----:B------:R-:W-:-:S04]  /*0810*/  LOP3.LUT R16, R6, 0x7, RZ, 0xc0, !PT ;  /* 0x0000000706107812 */ /* 0x000fc800078ec0ff */
[----:B------:R-:W-:-:S07]  /*0820*/  ISETP.NE.AND P0, PT, R16, RZ, PT ;  /* 0x000000ff1000720c */ /* 0x000fce0003f05270 */
[----:B------:R-:W-:Y:S06]  /*0830*/  @!P1 BRA `(.L_x_488) ;  /* 0x00000000009c9947 */ /* 0x000fec0003800000 */
[----:B------:R-:W0:Y:S01]  /*0840*/  LDCU.64 UR4, c[0x0][0x380] ;  /* 0x00007000ff0477ac */ /* 0x000e220008000a00 */
[----:B------:R-:W-:-:S04]  /*0850*/  IADD3 R5, P1, PT, R9, UR9, RZ ;  /* 0x0000000909057c10 */ /* 0x000fc8000ff3e0ff */
[----:B------:R-:W-:Y:S02]  /*0860*/  LEA.HI.X.SX32 R8, R9, RZ, 0x1, P1 ;  /* 0x000000ff09087211 */ /* 0x000fe400008f0eff */
[C---:B0-----:R-:W-:Y:S01]  /*0870*/  LEA R4, P1, R5.reuse, UR4, 0x2 ;  /* 0x0000000405047c11 */ /* 0x041fe2000f8210ff */
[----:B------:R-:W0:Y:S03]  /*0880*/  LDCU UR4, c[0x0][0x388] ;  /* 0x00007100ff0477ac */ /* 0x000e260008000800 */
[----:B------:R-:W-:-:S05]  /*0890*/  LEA.HI.X R5, R5, UR5, R8, 0x2, P1 ;  /* 0x0000000505057c11 */ /* 0x000fca00088f1408 */
[----:B------:R-:W0:Y:S04]  /*08a0*/  LDG.E R17, desc[UR18][R4.64] ;  /* 0x0000001204117981 */ /* 0x000e28000c1e1900 */
[----:B------:R-:W2:Y:S04]  /*08b0*/  LDG.E R8, desc[UR18][R4.64+0x800] ;  /* 0x0008001204087981 */ /* 0x000ea8000c1e1900 */
[----:B------:R-:W3:Y:S04]  /*08c0*/  LDG.E R10, desc[UR18][R4.64+0x1000] ;  /* 0x00100012040a7981 */ /* 0x000ee8000c1e1900 */
[----:B------:R-:W4:Y:S04]  /*08d0*/  LDG.E R11, desc[UR18][R4.64+0x1800] ;  /* 0x00180012040b7981 */ /* 0x000f28000c1e1900 */
[----:B------:R-:W5:Y:S04]  /*08e0*/  LDG.E R12, desc[UR18][R4.64+0x2000] ;  /* 0x00200012040c7981 */ /* 0x000f68000c1e1900 */
[----:B------:R-:W5:Y:S04]  /*08f0*/  LDG.E R13, desc[UR18][R4.64+0x2800] ;  /* 0x00280012040d7981 */ /* 0x000f68000c1e1900 */
[----:B------:R-:W5:Y:S04]  /*0900*/  LDG.E R14, desc[UR18][R4.64+0x3000] ;  /* 0x00300012040e7981 */ /* 0x000f68000c1e1900 */
[----:B------:R1:W5:Y:S01]  /*0910*/  LDG.E R15, desc[UR18][R4.64+0x3800] ;  /* 0x00380012040f7981 */ /* 0x000362000c1e1900 */
[----:B------:R-:W-:Y:S01]  /*0920*/  VIADD R9, R9, 0x1000 ;  /* 0x0000100009097836 */ /* 0x000fe20000000000 */
[----:B0-----:R-:W-:-:S02]  /*0930*/  ISETP.NE.AND P1, PT, R17, UR4, PT ;  /* 0x0000000411007c0c */ /* 0x001fc4000bf25270 */
[----:B--2---:R-:W-:Y:S02]  /*0940*/  ISETP.NE.AND P2, PT, R8, UR4, PT ;  /* 0x0000000408007c0c */ /* 0x004fe4000bf45270 */
[----:B------:R-:W-:Y:S02]  /*0950*/  SEL R8, RZ, 0x1, P1 ;  /* 0x00000001ff087807 */ /* 0x000fe40000800000 */
[----:B------:R-:W-:Y:S02]  /*0960*/  SEL R17, RZ, 0x1, P2 ;  /* 0x00000001ff117807 */ /* 0x000fe40001000000 */
[----:B---3--:R-:W-:Y:S02]  /*0970*/  ISETP.NE.AND P1, PT, R10, UR4, PT ;  /* 0x000000040a007c0c */ /* 0x008fe4000bf25270 */
[----:B----4-:R-:W-:Y:S02]  /*0980*/  ISETP.NE.AND P2, PT, R11, UR4, PT ;  /* 0x000000040b007c0c */ /* 0x010fe4000bf45270 */
[----:B------:R-:W-:-:S02]  /*0990*/  IADD3 R8, P5, P6, R17, R0, R8 ;  /* 0x0000000011087210 */ /* 0x000fc40007ebe008 */
[----:B------:R-:W-:Y:S02]  /*09a0*/  SEL R11, RZ, 0x1, P1 ;  /* 0x00000001ff0b7807 */ /* 0x000fe40000800000 */
[----:B------:R-:W-:Y:S02]  /*09b0*/  SEL R0, RZ, 0x1, P2 ;  /* 0x00000001ff007807 */ /* 0x000fe40001000000 */
[----:B-----5:R-:W-:Y:S02]  /*09c0*/  ISETP.NE.AND P3, PT, R12, UR4, PT ;  /* 0x000000040c007c0c */ /* 0x020fe4000bf65270 */
[----:B------:R-:W-:Y:S02]  /*09d0*/  ISETP.NE.AND P4, PT, R13, UR4, PT ;  /* 0x000000040d007c0c */ /* 0x000fe4000bf85270 */
[----:B------:R-:W-:Y:S02]  /*09e0*/  IADD3 R0, P1, P2, R0, R8, R11 ;  /* 0x0000000800007210 */ /* 0x000fe40007a3e00b */
[----:B-1----:R-:W-:-:S02]  /*09f0*/  SEL R5, RZ, 0x1, P3 ;  /* 0x00000001ff057807 */ /* 0x002fc40001800000 */
[----:B------:R-:W-:Y:S02]  /*0a00*/  SEL R4, RZ, 0x1, P4 ;  /* 0x00000001ff047807 */ /* 0x000fe40002000000 */
[----:B------:R-:W-:Y:S02]  /*0a10*/  ISETP.NE.AND P4, PT, R14, UR4, PT ;  /* 0x000000040e007c0c */ /* 0x000fe4000bf85270 */
[----:B------:R-:W-:Y:S02]  /*0a20*/  ISETP.NE.AND P3, PT, R15, UR4, PT ;  /* 0x000000040f007c0c */ /* 0x000fe4000bf65270 */
[----:B------:R-:W-:Y:S02]  /*0a30*/  IADD3.X R8, PT, PT, RZ, R3, RZ, P5, P6 ;  /* 0x00000003ff087210 */ /* 0x000fe40002fec4ff */
[----:B------:R-:W-:Y:S02]  /*0a40*/  IADD3 R4, P5, P6, R4, R0, R5 ;  /* 0x0000000004047210 */ /* 0x000fe40007ebe005 */
[----:B------:R-:W-:-:S02]  /*0a50*/  SEL R3, RZ, 0x1, P4 ;  /* 0x00000001ff037807 */ /* 0x000fc40002000000 */
[----:B------:R-:W-:Y:S02]  /*0a60*/  SEL R0, RZ, 0x1, P3 ;  /* 0x00000001ff007807 */ /* 0x000fe40001800000 */
[----:B------:R-:W-:Y:S02]  /*0a70*/  IADD3.X R5, PT, PT, RZ, R8, RZ, P1, P2 ;  /* 0x00000008ff057210 */ /* 0x000fe40000fe44ff */
[----:B------:R-:W-:Y:S02]  /*0a80*/  IADD3 R0, P1, P2, R0, R4, R3 ;  /* 0x0000000400007210 */ /* 0x000fe40007a3e003 */
[----:B------:R-:W-:-:S04]  /*0a90*/  IADD3.X R3, PT, PT, RZ, R5, RZ, P5, P6 ;  /* 0x00000005ff037210 */ /* 0x000fc80002fec4ff */
[----:B------:R-:W-:-:S07]  /*0aa0*/  IADD3.X R3, PT, PT, RZ, R3, RZ, P1, P2 ;  /* 0x00000003ff037210 */ /* 0x000fce0000fe44ff */
.L_x_488:
[----:B------:R-:W-:Y:S05]  /*0ab0*/  BSYNC.RECONVERGENT B2 ;  /* 0x0000000000027941 */ /* 0x000fea0003800200 */
.L_x_487:
        /* <DEDUP_REMOVED lines=15> */
[----:B------:R-:W4:Y:S01]  /*0bb0*/  LDG.E R10, desc[UR18][R4.64+0x1000] ;  /* 0x00100012040a7981 */ /* 0x000f22000c1e1900 */
[----:B------:R-:W-:Y:S01]  /*0bc0*/  VIADD R9, R9, 0x800 ;  /* 0x0000080009097836 */ /* 0x000fe20000000000 */
[----:B0-----:R-:W-:-:S02]  /*0bd0*/  ISETP.NE.AND P1, PT, R12, UR4, PT ;  /* 0x000000040c007c0c */ /* 0x001fc4000bf25270 */
[----:B--2---:R-:W-:Y:S02]  /*0be0*/  ISETP.NE.AND P2, PT, R8, UR4, PT ;  /* 0x0000000408007c0c */ /* 0x004fe4000bf45270 */
[----:B---3--:R-:W-:Y:S02]  /*0bf0*/  ISETP.NE.AND P4, PT, R11, UR4, PT ;  /* 0x000000040b007c0c */ /* 0x008fe4000bf85270 */
[----:B------:R-:W-:Y:S02]  /*0c00*/  SEL R11, RZ, 0x1, P1 ;  /* 0x00000001ff0b7807 */ /* 0x000fe40000800000 */
[----:B----4-:R-:W-:Y:S02]  /*0c10*/  ISETP.NE.AND P3, PT, R10, UR4, PT ;  /* 0x000000040a007c0c */ /* 0x010fe4000bf65270 */
[----:B------:R-:W-:Y:S02]  /*0c20*/  SEL R8, RZ, 0x1, P2 ;  /* 0x00000001ff087807 */ /* 0x000fe40001000000 */
[----:B------:R-:W-:-:S02]  /*0c30*/  SEL R13, RZ, 0x1, P3 ;  /* 0x00000001ff0d7807 */ /* 0x000fc40001800000 */
[----:B------:R-:W-:Y:S02]  /*0c40*/  SEL R10, RZ, 0x1, P4 ;  /* 0x00000001ff0a7807 */ /* 0x000fe40002000000 */
[----:B------:R-:W-:-:S04]  /*0c50*/  IADD3 R0, P1, P2, R8, R0, R11 ;  /* 0x0000000008007210 */ /* 0x000fc80007a3e00b */
[----:B------:R-:W-:Y:S02]  /*0c60*/  IADD3 R0, P3, P4, R10, R0, R13 ;  /* 0x000000000a007210 */ /* 0x000fe40007c7e00d */
[----:B------:R-:W-:-:S04]  /*0c70*/  IADD3.X R3, PT, PT, RZ, R3, RZ, P1, P2 ;  /* 0x00000003ff037210 */ /* 0x000fc80000fe44ff */
[----:B------:R-:W-:-:S07]  /*0c80*/  IADD3.X R3, PT, PT, RZ, R3, RZ, P3, P4 ;  /* 0x00000003ff037210 */ /* 0x000fce0001fe84ff */
.L_x_490:
[----:B------:R-:W-:Y:S05]  /*0c90*/  BSYNC.RECONVERGENT B2 ;  /* 0x0000000000027941 */ /* 0x000fea0003800200 */
.L_x_489:
[----:B------:R-:W-:Y:S05]  /*0ca0*/  @!P0 BRA `(.L_x_483) ;  /* 0x00000000003c8947 */ /* 0x000fea0003800000 */
[----:B------:R-:W0:Y:S01]  /*0cb0*/  LDC.64 R4, c[0x0][0x380] ;  /* 0x0000e000ff047b82 */ /* 0x000e220000000a00 */
[----:B------:R-:W-:Y:S02]  /*0cc0*/  IMAD.U32 R11, RZ, RZ, UR17 ;  /* 0x00000011ff0b7e24 */ /* 0x000fe4000f8e00ff */
[----:B------:R-:W-:Y:S02]  /*0cd0*/  IMAD.MOV R6, RZ, RZ, -R6 ;  /* 0x000000ffff067224 */ /* 0x000fe400078e0a06 */
[----:B0-----:R-:W-:-:S07]  /*0ce0*/  IMAD.WIDE.U32 R4, R11, 0x3800, R4 ;  /* 0x000038000b047825 */ /* 0x001fce00078e0004 */
.L_x_491:
[C---:B------:R-:W-:Y:S01]  /*0cf0*/  IMAD.WIDE R10, R9.reuse, 0x4, R4 ;  /* 0x00000004090a7825 */ /* 0x040fe200078e0204 */
[----:B------:R-:W0:Y:S05]  /*0d00*/  LDCU UR4, c[0x0][0x388] ;  /* 0x00007100ff0477ac */ /* 0x000e2a0008000800 */
[----:B------:R-:W0:Y:S01]  /*0d10*/  LDG.E R10, desc[UR18][R10.64] ;  /* 0x000000120a0a7981 */ /* 0x000e22000c1e1900 */
[----:B------:R-:W-:Y:S02]  /*0d20*/  VIADD R6, R6, 0x1 ;  /* 0x0000000106067836 */ /* 0x000fe40000000000 */
[----:B------:R-:W-:Y:S01]  /*0d30*/  VIADD R9, R9, 0x200 ;  /* 0x0000020009097836 */ /* 0x000fe20000000000 */
[----:B0-----:R-:W-:-:S04]  /*0d40*/  ISETP.NE.AND P0, PT, R10, UR4, PT ;  /* 0x000000040a007c0c */ /* 0x001fc8000bf05270 */
[----:B------:R-:W-:Y:S02]  /*0d50*/  SEL R13, RZ, 0x1, P0 ;  /* 0x00000001ff0d7807 */ /* 0x000fe40000000000 */
[----:B------:R-:W-:Y:S02]  /*0d60*/  ISETP.NE.AND P0, PT, R6, RZ, PT ;  /* 0x000000ff0600720c */ /* 0x000fe40003f05270 */
[----:B------:R-:W-:-:S05]  /*0d70*/  IADD3 R0, P1, PT, R0, R13, RZ ;  /* 0x0000000d00007210 */ /* 0x000fca0007f3e0ff */
[----:B------:R-:W-:-:S06]  /*0d80*/  IMAD.X R3, RZ, RZ, R3, P1 ;  /* 0x000000ffff037224 */ /* 0x000fcc00008e0603 */
[----:B------:R-:W-:Y:S05]  /*0d90*/  @P0 BRA `(.L_x_491) ;  /* 0xfffffffc00d40947 */ /* 0x000fea000383ffff */
.L_x_483:
[----:B------:R-:W-:Y:S05]  /*0da0*/  BSYNC.RECONVERGENT B1 ;  /* 0x0000000000017941 */ /* 0x000fea0003800200 */
.L_x_482:
[----:B------:R-:W-:-:S13]  /*0db0*/  ISETP.GE.AND P0, PT, R2, 0x200, PT ;  /* 0x000002000200780c */ /* 0x000fda0003f06270 */
[----:B------:R-:W-:Y:S05]  /*0dc0*/  @!P0 BRA `(.L_x_492) ;  /* 0x0000000400308947 */ /* 0x000fea0003800000 */
[----:B------:R-:W0:Y:S01]  /*0dd0*/  S2R R6, SR_LANEID ;  /* 0x0000000000067919 */ /* 0x000e220000000000 */
[----:B------:R-:W1:Y:S04]  /*0de0*/  SHFL.DOWN PT, R2, R0, 0x1, 0x1f ;  /* 0x08201f0000027f89 */ /* 0x000e6800000e0000 */
        /* <DEDUP_REMOVED lines=25> */
[----:B------:R-:W-:-:S02]  /*0f80*/  @!P1 MOV R4, 0x400 ;  /* 0x0000040000049802 */ /* 0x000fc40000000f00 */
[----:B0-----:R-:W-:-:S04]  /*0f90*/  SEL R0, R0, RZ, !P0 ;  /* 0x000000ff00007207 */ /* 0x001fc80004000000 */
[----:B------:R-:W-:Y:S02]  /*0fa0*/  IADD3 R9, P2, PT, R0, R3, RZ ;  /* 0x0000000300097210 */ /* 0x000fe40007f5e0ff */
[----:B------:R-:W-:Y:S02]  /*0fb0*/  @!P1 SHF.R.U32.HI R3, RZ, 0x2, R7 ;  /* 0x00000002ff039819 */ /* 0x000fe40000011607 */
[----:B-1----:R-:W-:Y:S01]  /*0fc0*/  SEL R2, R2, RZ, !P0 ;  /* 0x000000ff02027207 */ /* 0x002fe20004000000 */
[----:B------:R-:W0:Y:S01]  /*0fd0*/  SHFL.DOWN PT, R0, R9, 0x10, 0x1f ;  /* 0x0a001f0009007f89 */ /* 0x000e2200000e0000 */
[----:B------:R-:W-:-:S03]  /*0fe0*/  ISETP.GT.AND P0, PT, R6, 0xf, PT ;  /* 0x0000000f0600780c */ /* 0x000fc60003f04270 */
[----:B------:R-:W-:-:S05]  /*0ff0*/  IMAD.X R11, R2, 0x1, R13, P2 ;  /* 0x00000001020b7824 */ /* 0x000fca00010e060d */
[----:B------:R-:W1:Y:S01]  /*1000*/  SHFL.DOWN PT, R2, R11, 0x10, 0x1f ;  /* 0x0a001f000b027f89 */ /* 0x000e6200000e0000 */
[----:B--2---:R-:W-:Y:S02]  /*1010*/  @!P1 LEA R5, R5, R4, 0x18 ;  /* 0x0000000405059211 */ /* 0x004fe400078ec0ff */
[----:B0-----:R-:W-:-:S04]  /*1020*/  SEL R0, R0, RZ, !P0 ;  /* 0x000000ff00007207 */ /* 0x001fc80004000000 */
[----:B------:R-:W-:Y:S02]  /*1030*/  IADD3 R0, P2, PT, R0, R9, RZ ;  /* 0x0000000900007210 */ /* 0x000fe40007f5e0ff */
[----:B-1----:R-:W-:Y:S02]  /*1040*/  SEL R4, R2, RZ, !P0 ;  /* 0x000000ff02047207 */ /* 0x002fe40004000000 */
[----:B------:R-:W-:Y:S02]  /*1050*/  @!P1 LOP3.LUT R2, R3, 0xf8, RZ, 0xc0, !PT ;  /* 0x000000f803029812 */ /* 0x000fe400078ec0ff */
[----:B------:R-:W-:Y:S01]  /*1060*/  ISETP.NE.AND P0, PT, R7, RZ, PT ;  /* 0x000000ff0700720c */ /* 0x000fe20003f05270 */
[----:B------:R-:W-:Y:S02]  /*1070*/  IMAD.X R3, R4, 0x1, R11, P2 ;  /* 0x0000000104037824 */ /* 0x000fe400010e060b */
[----:B------:R-:W-:Y:S02]  /*1080*/  @!P1 IMAD.IADD R5, R2, 0x1, R5 ;  /* 0x0000000102059824 */ /* 0x000fe400078e0205 */
[----:B------:R-:W-:-:S05]  /*1090*/  @!P1 IMAD.MOV.U32 R2, RZ, RZ, R0 ;  /* 0x000000ffff029224 */ /* 0x000fca00078e0000 */
        /* <DEDUP_REMOVED lines=8> */
[----:B--2---:R-:W1:Y:S04]  /*1120*/  LDS.128 R4, [UR4+0x30] ;  /* 0x00003004ff047984 */ /* 0x004e680008000c00 */
[----:B------:R-:W2:Y:S04]  /*1130*/  LDS.128 R20, [UR4+0x40] ;  /* 0x00004004ff147984 */ /* 0x000ea80008000c00 */
[----:B------:R-:W3:Y:S04]  /*1140*/  LDS.128 R16, [UR4+0x50] ;  /* 0x00005004ff107984 */ /* 0x000ee80008000c00 */
[----:B------:R-:W4:Y:S01]  /*1150*/  LDS.128 R12, [UR4+0x60] ;  /* 0x00006004ff0c7984 */ /* 0x000f220008000c00 */
[----:B0-----:R-:W-:-:S04]  /*1160*/  IADD3 R11, P1, P2, R24, R8, R0 ;  /* 0x00000008180b7210 */ /* 0x001fc80007a3e000 */
[----:B------:R-:W-:Y:S02]  /*1170*/  IADD3.X R25, PT, PT, R25, R9, R3, P1, P2 ;  /* 0x0000000919197210 */ /* 0x000fe40000fe4403 */
[----:B-1----:R-:W-:Y:S02]  /*1180*/  IADD3 R3, P1, P2, R4, R11, R26 ;  /* 0x0000000b04037210 */ /* 0x002fe40007a3e01a */
[----:B------:R-:W0:Y:S02]  /*1190*/  LDS.128 R8, [UR4+0x70] ;  /* 0x00007004ff087984 */ /* 0x000e240008000c00 */
[----:B------:R-:W-:Y:S02]  /*11a0*/  IADD3.X R5, PT, PT, R5, R25, R27, P1, P2 ;  /* 0x0000001905057210 */ /* 0x000fe40000fe441b */
[----:B------:R-:W1:Y:S01]  /*11b0*/  LDS.128 R24, [UR4+0x80] ;  /* 0x00008004ff187984 */ /* 0x000e620008000c00 */
[----:B--2---:R-:W-:-:S04]  /*11c0*/  IADD3 R3, P1, P2, R20, R3, R6 ;  /* 0x0000000314037210 */ /* 0x004fc80007a3e006 */
[----:B---3--:R-:W-:Y:S02]  /*11d0*/  IADD3 R3, P3, P4, R16, R3, R22 ;  /* 0x0000000310037210 */ /* 0x008fe40007c7e016 */
[----:B------:R-:W-:Y:S02]  /*11e0*/  IADD3.X R7, PT, PT, R21, R5, R7, P1, P2 ;  /* 0x0000000515077210 */ /* 0x000fe40000fe4407 */
[----:B----4-:R-:W-:Y:S02]  /*11f0*/  IADD3 R3, P1, P2, R12, R3, R18 ;  /* 0x000000030c037210 */ /* 0x010fe40007a3e012 */
[----:B------:R-:W-:-:S04]  /*1200*/  IADD3.X R17, PT, PT, R17, R7, R23, P3, P4 ;  /* 0x0000000711117210 */ /* 0x000fc80001fe8417 */
[----:B------:R-:W-:Y:S02]  /*1210*/  IADD3.X R13, PT, PT, R13, R17, R19, P1, P2 ;  /* 0x000000110d0d7210 */ /* 0x000fe40000fe4413 */
[----:B0-----:R-:W-:-:S04]  /*1220*/  IADD3 R3, P3, P4, R8, R3, R14 ;  /* 0x0000000308037210 */ /* 0x001fc80007c7e00e */
[----:B-1----:R-:W-:Y:S02]  /*1230*/  IADD3 R3, P1, P2, R24, R3, R10 ;  /* 0x0000000318037210 */ /* 0x002fe40007a3e00a */
[----:B------:R-:W-:Y:S02]  /*1240*/  IADD3.X R9, PT, PT, R9, R13, R15, P3, P4 ;  /* 0x0000000d09097210 */ /* 0x000fe40001fe840f */
[----:B------:R-:W-:Y:S02]  /*1250*/  IADD3 R0, P3, PT, R3, R26, RZ ;  /* 0x0000001a03007210 */ /* 0x000fe40007f7e0ff */
[----:B------:R-:W-:-:S05]  /*1260*/  IADD3.X R3, PT, PT, R25, R9, R11, P1, P2 ;  /* 0x0000000919037210 */ /* 0x000fca0000fe440b */
[----:B------:R-:W-:Y:S01]  /*1270*/  IMAD.X R3, R3, 0x1, R27, P3 ;  /* 0x0000000103037824 */ /* 0x000fe200018e061b */
[----:B------:R-:W-:Y:S06]  /*1280*/  BRA `(.L_x_493) ;  /* 0x0000002000047947 */ /* 0x000fec0003800000 */
.L_x_492:
[----:B------:R-:W-:-:S04]  /*1290*/  LOP3.LUT R4, R7, 0x3e0, RZ, 0xc0, !PT ;  /* 0x000003e007047812 */ /* 0x000fc800078ec0ff */
[----:B------:R-:W-:Y:S01]  /*12a0*/  LOP3.LUT R9, RZ, R4, RZ, 0x33, !PT ;  /* 0x00000004ff097212 */ /* 0x000fe200078e33ff */
[----:B------:R-:W-:Y:S02]  /*12b0*/  VIADD R5, R4, 0x20 ;  /* 0x0000002004057836 */ /* 0x000fe40000000000 */
[----:B------:R-:W0:Y:S03]  /*12c0*/  S2R R4, SR_LANEID ;  /* 0x0000000000047919 */ /* 0x000e260000000000 */
[----:B------:R-:W-:Y:S01]  /*12d0*/  ISETP.GT.AND P0, PT, R5, R2, PT ;  /* 0x000000020500720c */ /* 0x000fe20003f04270 */
[----:B------:R-:W-:-:S05]  /*12e0*/  IMAD.IADD R5, R2, 0x1, R9 ;  /* 0x0000000102057824 */ /* 0x000fca00078e0209 */
[----:B------:R-:W-:-:S05]  /*12f0*/  SEL R5, R5, 0x1f, P0 ;  /* 0x0000001f05057807 */ /* 0x000fca0000000000 */
[----:B------:R-:W1:Y:S04]  /*1300*/  SHFL.DOWN PT, R6, R0, 0x1, R5 ;  /* 0x0820000000067989 */ /* 0x000e6800000e0005 */
        /* <DEDUP_REMOVED lines=12> */
[----:B------:R-:W-:Y:S01]  /*13d0*/  IADD3 R11, P1, PT, R6, R9, RZ ;  /* 0x00000009060b7210 */ /* 0x000fe20007f3e0ff */
[----:B------:R-:W-:Y:S01]  /*13e0*/  VIADD R6, R4, 0x4 ;  /* 0x0000000404067836 */ /* 0x000fe20000000000 */
[----:B-1----:R-:W-:-:S03]  /*13f0*/  SEL R8, R8, RZ, !P0 ;  /* 0x000000ff08087207 */ /* 0x002fc60004000000 */
[----:B------:R-:W0:Y:S01]  /*1400*/  SHFL.DOWN PT, R0, R11, 0x4, R5 ;  /* 0x088000000b007989 */ /* 0x000e2200000e0005 */
[----:B------:R-:W-:Y:S01]  /*1410*/  ISETP.GT.AND P0, PT, R6, R5, PT ;  /* 0x000000050600720c */ /* 0x000fe20003f04270 */
[----:B------:R-:W-:Y:S02]  /*1420*/  IMAD.X R8, R8, 0x1, R12, P1 ;  /* 0x0000000108087824 */ /* 0x000fe400008e060c */
[C---:B------:R-:W-:Y:S01]  /*1430*/  VIADD R6, R4.reuse, 0x8 ;  /* 0x0000000804067836 */ /* 0x040fe20000000000 */
[----:B------:R-:W1:Y:S01]  /*1440*/  @!P2 S2R R12, SR_CgaCtaId ;  /* 0x00000000000ca919 */ /* 0x000e620000008800 */
[----:B------:R-:W-:Y:S01]  /*1450*/  VIADD R4, R4, 0x10 ;  /* 0x0000001004047836 */ /* 0x000fe20000000000 */
[----:B------:R-:W2:Y:S01]  /*1460*/  SHFL.DOWN PT, R3, R8, 0x4, R5 ;  /* 0x0880000008037989 */ /* 0x000ea200000e0005 */
        /* <DEDUP_REMOVED lines=9> */
[----:B------:R-:W-:Y:S02]  /*1500*/  @!P2 MOV R9, 0x400 ;  /* 0x000004000009a802 */ /* 0x000fe40000000f00 */
[----:B--2---:R-:W-:Y:S01]  /*1510*/  SEL R3, R3, RZ, !P0 ;  /* 0x000000ff03037207 */ /* 0x004fe20004000000 */
[----:B------:R-:W0:Y:S01]  /*1520*/  SHFL.DOWN PT, R0, R6, 0x10, R5 ;  /* 0x0a00000006007989 */ /* 0x000e2200000e0005 */
[----:B------:R-:W-:Y:S02]  /*1530*/  ISETP.GT.AND P0, PT, R4, R5, PT ;  /* 0x000000050400720c */ /* 0x000fe40003f04270 */
[----:B------:R-:W-:Y:S01]  /*1540*/  @!P2 SHF.R.U32.HI R4, RZ, 0x2, R7 ;  /* 0x00000002ff04a819 */ /* 0x000fe20000011607 */
[----:B------:R-:W-:Y:S01]  /*1550*/  IMAD.X R8, R3, 0x1, R10, P1 ;  /* 0x0000000103087824 */ /* 0x000fe200008e060a */
[----:B-1----:R-:W-:-:S02]  /*1560*/  @!P2 LEA R9, R12, R9, 0x18 ;  /* 0x000000090c09a211 */ /* 0x002fc400078ec0ff */
[----:B------:R-:W-:Y:S02]  /*1570*/  @!P2 LOP3.LUT R4, R4, 0xf8, RZ, 0xc0, !PT ;  /* 0x000000f80404a812 */ /* 0x000fe400078ec0ff */
[----:B------:R-:W1:Y:S03]  /*1580*/  SHFL.DOWN PT, R3, R8, 0x10, R5 ;  /* 0x0a00000008037989 */ /* 0x000e6600000e0005 */
[----:B------:R-:W-:Y:S01]  /*1590*/  @!P2 IMAD.IADD R9, R4, 0x1, R9 ;  /* 0x000000010409a824 */ /* 0x000fe200078e0209 */
[----:B0-----:R-:W-:-:S04]  /*15a0*/  SEL R0, R0, RZ, !P0 ;  /* 0x000000ff00007207 */ /* 0x001fc80004000000 */
[----:B------:R-:W-:Y:S02]  /*15b0*/  IADD3 R0, P1, PT, R0, R6, RZ ;  /* 0x0000000600007210 */ /* 0x000fe40007f3e0ff */
[----:B-1----:R-:W-:-:S03]  /*15c0*/  SEL R3, R3, RZ, !P0 ;  /* 0x000000ff03037207 */ /* 0x002fc60004000000 */
[----:B------:R-:W-:Y:S01]  /*15d0*/  @!P2 IMAD.MOV.U32 R4, RZ, RZ, R0 ;  /* 0x000000ffff04a224 */ /* 0x000fe200078e0000 */
[----:B------:R-:W-:Y:S01]  /*15e0*/  ISETP.NE.AND P0, PT, R7, RZ, PT ;  /* 0x000000ff0700720c */ /* 0x000fe20003f05270 */
[----:B------:R-:W-:-:S04]  /*15f0*/  IMAD.X R3, R3, 0x1, R8, P1 ;  /* 0x0000000103037824 */ /* 0x000fc800008e0608 */
[----:B------:R-:W-:-:S05]  /*1600*/  @!P2 IMAD.MOV.U32 R5, RZ, RZ, R3 ;  /* 0x000000ffff05a224 */ /* 0x000fca00078e0003 */
[----:B------:R1:W-:Y:S01]  /*1610*/  @!P2 STS.64 [R9+0x10], R4 ;  /* 0x000010040900a388 */ /* 0x0003e20000000a00 */
[----:B------:R-:W-:Y:S06]  /*1620*/  BAR.SYNC.DEFER_BLOCKING 0x0 ;  /* 0x0000000000007b1d */ /* 0x000fec0000010000 */
[----:B------:R-:W-:Y:S05]  /*1630*/  @P0 BRA `(.L_x_493) ;  /* 0x0000001c00180947 */ /* 0x000fea0003800000 */
[----:B------:R-:W0:Y:S01]  /*1640*/  S2UR UR5, SR_CgaCtaId ;  /* 0x00000000000579c3 */ /* 0x000e220000008800 */
[----:B------:R-:W-:Y:S01]  /*1650*/  UMOV UR4, 0x400 ;  /* 0x0000040000047882 */ /* 0x000fe20000000000 */
[C---:B------:R-:W-:Y:S02]  /*1660*/  ISETP.GT.AND P1, PT, R2.reuse, 0x20, PT ;  /* 0x000000200200780c */ /* 0x040fe40003f24270 */
[C---:B------:R-:W-:Y:S02]  /*1670*/  ISETP.GT.AND P2, PT, R2.reuse, 0x40, PT ;  /* 0x000000400200780c */ /* 0x040fe40003f44270 */
[----:B------:R-:W-:Y:S01]  /*1680*/  ISETP.GT.AND P6, PT, R2, 0x1a0, PT ;  /* 0x000001a00200780c */ /* 0x000fe20003fc4270 */
[----:B0-----:R-:W-:-:S09]  /*1690*/  ULEA UR4, UR5, UR4, 0x18 ;  /* 0x0000000405047291 */ /* 0x001fd2000f8ec0ff */
[----:B------:R-:W0:Y:S04]  /*16a0*/  LDS.64 R20, [UR4+0x18] ;  /* 0x00001804ff147984 */ /* 0x000e280008000a00 */
[----:B-1----:R-:W1:Y:S04]  /*16b0*/  LDS.128 R4, [UR4+0x20] ;  /* 0x00002004ff047984 */ /* 0x002e680008000c00 */
[----:B------:R-:W2:Y:S04]  /*16c0*/  LDS.128 R16, [UR4+0x30] ;  /* 0x00003004ff107984 */ /* 0x000ea80008000c00 */
[----:B------:R-:W3:Y:S04]  /*16d0*/  LDS.128 R8, [UR4+0x40] ;  /* 0x00004004ff087984 */ /* 0x000ee80008000c00 */
[----:B------:R-:W4:Y:S04]  /*16e0*/  LDS.128 R12, [UR4+0x50] ;  /* 0x00005004ff0c7984 */ /* 0x000f280008000c00 */
[----:B------:R-:W-:Y:S01]  /*16f0*/  LDS.128 R24, [UR4+0x70] ;  /* 0x00007004ff187984 */ /* 0x000fe20008000c00 */
[----:B0-----:R-:W-:-:S02]  /*1700*/  SEL R22, R20, RZ, P1 ;  /* 0x000000ff14167207 */ /* 0x001fc40000800000 */
[----:B------:R-:W-:Y:S02]  /*1710*/  SEL R20, R21, RZ, P1 ;  /* 0x000000ff15147207 */ /* 0x000fe40000800000 */
[----:B-1----:R-:W-:Y:S02]  /*1720*/  SEL R23, R4, RZ, P2 ;  /* 0x000000ff04177207 */ /* 0x002fe40001000000 */
[----:B------:R-:W-:Y:S02]  /*1730*/  SEL R4, R5, RZ, P2 ;  /* 0x000000ff05047207 */ /* 0x000fe40001000000 */
[C---:B------:R-:W-:Y:S02]  /*1740*/  ISETP.GT.AND P1, PT, R2.reuse, 0x60, PT ;  /* 0x000000600200780c */ /* 0x040fe40003f24270 */
[----:B------:R-:W-:Y:S02]  /*1750*/  IADD3 R22, P3, P4, R23, R22, R0 ;  /* 0x0000001617167210 */ /* 0x000fe40007c7e000 */
[----:B------:R-:W-:-:S02]  /*1760*/  ISETP.GT.AND P2, PT, R2, 0x80, PT ;  /* 0x000000800200780c */ /* 0x000fc40003f44270 */
[----:B------:R-:W-:Y:S02]  /*1770*/  SEL R21, R6, RZ, P1 ;  /* 0x000000ff06157207 */ /* 0x000fe40000800000 */
[----:B------:R-:W-:Y:S02]  /*1780*/  SEL R0, R7, RZ, P1 ;  /* 0x000000ff07007207 */ /* 0x000fe40000800000 */
[----:B------:R-:W-:Y:S02]  /*1790*/  IADD3.X R3, PT, PT, R4, R20, R3, P3, P4 ;  /* 0x0000001404037210 */ /* 0x000fe40001fe8403 */
[----:B------:R-:W0:Y:S01]  /*17a0*/  LDS.128 R4, [UR4+0x60] ;  /* 0x00006004ff047984 */ /* 0x000e220008000c00 */
[----:B--2---:R-:W-:Y:S02]  /*17b0*/  SEL R16, R16, RZ, P2 ;  /* 0x000000ff10107207 */ /* 0x004fe40001000000 */
[----:B------:R-:W-:Y:S02]  /*17c0*/  SEL R20, R17, RZ, P2 ;  /* 0x000000ff11147207 */ /* 0x000fe40001000000 */
[----:B------:R-:W-:-:S02]  /*17d0*/  IADD3 R16, P3, P4, R16, R22, R21 ;  /* 0x0000001610107210 */ /* 0x000fc40007c7e015 */
[----:B------:R-:W-:Y:S02]  /*17e0*/  ISETP.GT.AND P2, PT, R2, 0xa0, PT ;  /* 0x000000a00200780c */ /* 0x000fe40003f44270 */
[----:B------:R-:W-:Y:S02]  /*17f0*/  IADD3.X R3, PT, PT, R20, R3, R0, P3, P4 ;  /* 0x0000000314037210 */ /* 0x000fe40001fe8400 */
[----:B------:R-:W1:Y:S01]  /*1800*/  LDS.128 R20, [UR4+0x80] ;  /* 0x00008004ff147984 */ /* 0x000e620008000c00 */
[----:B------:R-:W-:Y:S02]  /*1810*/  ISETP.GT.AND P1, PT, R2, 0xc0, PT ;  /* 0x000000c00200780c */ /* 0x000fe40003f24270 */
[----:B------:R-:W-:Y:S02]  /*1820*/  SEL R17, R18, RZ, P2 ;  /* 0x000000ff12117207 */ /* 0x000fe40001000000 */
[----:B---3--:R-:W-:Y:S02]  /*1830*/  SEL R8, R8, RZ, P1 ;  /* 0x000000ff08087207 */ /* 0x008fe40000800000 */
[----:B------:R-:W-:-:S02]  /*1840*/  SEL R18, R19, RZ, P2 ;  /* 0x000000ff13127207 */ /* 0x000fc40001000000 */
[C---:B------:R-:W-:Y:S02]  /*1850*/  ISETP.GT.AND P2, PT, R2.reuse, 0xe0, PT ;  /* 0x000000e00200780c */ /* 0x040fe40003f44270 */
[----:B------:R-:W-:Y:S02]  /*1860*/  ISETP.GT.AND P3, PT, R2, 0x100, PT ;  /* 0x000001000200780c */ /* 0x000fe40003f64270 */
[----:B------:R-:W-:Y:S02]  /*1870*/  IADD3 R0, P4, P5, R8, R16, R17 ;  /* 0x0000001008007210 */ /* 0x000fe40007d9e011 */
[----:B------:R-:W-:Y:S02]  /*1880*/  SEL R16, R9, RZ, P1 ;  /* 0x000000ff09107207 */ /* 0x000fe40000800000 */
[----:B------:R-:W-:Y:S02]  /*1890*/  SEL R8, R10, RZ, P2 ;  /* 0x000000ff0a087207 */ /* 0x000fe40001000000 */
[----:B----4-:R-:W-:-:S02]  /*18a0*/  SEL R9, R12, RZ, P3 ;  /* 0x000000ff0c097207 */ /* 0x010fc40001800000 */
[----:B------:R-:W-:Y:S02]  /*18b0*/  ISETP.GT.AND P1, PT, R2, 0x120, PT ;  /* 0x000001200200780c */ /* 0x000fe40003f24270 */
[----:B------:R-:W-:Y:S02]  /*18c0*/  SEL R11, R11, RZ, P2 ;  /* 0x000000ff0b0b7207 */ /* 0x000fe40001000000 */
[----:B------:R-:W-:Y:S02]  /*18d0*/  IADD3.X R3, PT, PT, R16, R3, R18, P4, P5 ;  /* 0x0000000310037210 */ /* 0x000fe400027ea412 */
[----:B------:R-:W-:Y:S02]  /*18e0*/  SEL R10, R13, RZ, P3 ;  /* 0x000000ff0d0a7207 */ /* 0x000fe40001800000 */
[----:B------:R-:W-:Y:S02]  /*18f0*/  IADD3 R8, P3, P4, R9, R0, R8 ;  /* 0x0000000009087210 */ /* 0x000fe40007c7e008 */
[----:B------:R-:W-:-:S02]  /*1900*/  ISETP.GT.AND P2, PT, R2, 0x140, PT ;  /* 0x000001400200780c */ /* 0x000fc40003f44270 */
[----:B------:R-:W-:Y:S02]  /*1910*/  SEL R9, R14, RZ, P1 ;  /* 0x000000ff0e097207 */ /* 0x000fe40000800000 */
[----:B------:R-:W-:Y:S02]  /*1920*/  SEL R14, R15, RZ, P1 ;  /* 0x000000ff0f0e7207 */ /* 0x000fe40000800000 */
[----:B------:R-:W-:Y:S02]  /*1930*/  ISETP.GT.AND P1, PT, R2, 0x160, PT ;  /* 0x000001600200780c */ /* 0x000fe40003f24270 */
[----:B0-----:R-:W-:Y:S02]  /*1940*/  SEL R0, R4, RZ, P2 ;  /* 0x000000ff04007207 */ /* 0x001fe40001000000 */
[----:B------:R-:W-:Y:S02]  /*1950*/  ISETP.GT.AND P5, PT, R2, 0x180, PT ;  /* 0x000001800200780c */ /* 0x000fe40003fa4270 */
[----:B------:R-:W-:-:S02]  /*1960*/  IADD3.X R10, PT, PT, R10, R3, R11, P3, P4 ;  /* 0x000000030a0a7210 */ /* 0x000fc40001fe840b */
[----:B------:R-:W-:Y:S02]  /*1970*/  SEL R3, R6, RZ, P1 ;  /* 0x000000ff06037207 */ /* 0x000fe40000800000 */
[----:B------:R-:W-:Y:S02]  /*1980*/  SEL R7, R7, RZ, P1 ;  /* 0x000000ff07077207 */ /* 0x000fe40000800000 */
[----:B------:R-:W-:Y:S02]  /*1990*/  SEL R5, R5, RZ, P2 ;  /* 0x000000ff05057207 */ /* 0x000fe40001000000 */
[----:B------:R-:W-:Y:S02]  /*19a0*/  IADD3 R0, P1, P3, R0, R8, R9 ;  /* 0x0000000800007210 */ /* 0x000fe40007b3e009 */
[----:B------:R-:W-:Y:S02]  /*19b0*/  SEL R4, R24, RZ, P5 ;  /* 0x000000ff18047207 */ /* 0x000fe40002800000 */
[----:B------:R-:W-:-:S02]  /*19c0*/  ISETP.GT.AND P2, PT, R2, 0x1c0, PT ;  /* 0x000001c00200780c */ /* 0x000fc40003f44270 */
[----:B------:R-:W-:Y:S02]  /*19d0*/  IADD3.X R5, PT, PT, R5, R10, R14, P1, P3 ;  /* 0x0000000a05057210 */ /* 0x000fe40000fe640e */
[----:B------:R-:W-:Y:S02]  /*19e0*/  IADD3 R4, P3, P4, R4, R0, R3 ;  /* 0x0000000004047210 */ /* 0x000fe40007c7e003 */
[----:B------:R-:W-:Y:S02]  /*19f0*/  SEL R0, R26, RZ, P6 ;  /* 0x000000ff1a007207 */ /* 0x000fe40003000000 */
[----:B-1----:R-:W-:Y:S02]  /*1a00*/  SEL R3, R20, RZ, P2 ;  /* 0x000000ff14037207 */ /* 0x002fe40001000000 */
[----:B------:R-:W-:Y:S02]  /*1a10*/  ISETP.GT.AND P1, PT, R2, 0x1e0, PT ;  /* 0x000001e00200780c */ /* 0x000fe40003f24270 */
[----:B------:R-:W-:-:S02]  /*1a20*/  SEL R24, R25, RZ, P5 ;  /* 0x000000ff19187207 */ /* 0x000fc40002800000 */
[----:B------:R-:W-:Y:S02]  /*1a30*/  SEL R27, R27, RZ, P6 ;  /* 0x000000ff1b1b7207 */ /* 0x000fe40003000000 */
[----:B------:R-:W-:Y:S02]  /*1a40*/  IADD3 R3, P5, P6, R3, R4, R0 ;  /* 0x0000000403037210 */ /* 0x000fe40007ebe000 */
[----:B------:R-:W-:Y:S02]  /*1a50*/  SEL R0, R22, RZ, P1 ;  /* 0x000000ff16007207 */ /* 0x000fe40000800000 */
[----:B------:R-:W-:Y:S02]  /*1a60*/  IADD3.X R4, PT, PT, R24, R5, R7, P3, P4 ;  /* 0x0000000518047210 */ /* 0x000fe40001fe8407 */
[----:B------:R-:W-:Y:S02]  /*1a70*/  SEL R2, R21, RZ, P2 ;  /* 0x000000ff15027207 */ /* 0x000fe40001000000 */
[----:B------:R-:W-:-:S02]  /*1a80*/  IADD3 R0, P2, PT, R0, R3, RZ ;  /* 0x0000000300007210 */ /* 0x000fc40007f5e0ff */
[----:B------:R-:W-:Y:S02]  /*1a90*/  SEL R3, R23, RZ, P1 ;  /* 0x000000ff17037207 */ /* 0x000fe40000800000 */
[----:B------:R-:W-:-:S05]  /*1aa0*/  IADD3.X R2, PT, PT, R2, R4, R27, P5, P6 ;  /* 0x0000000402027210 */ /* 0x000fca0002fec41b */
[----:B------:R-:W-:Y:S01]  /*1ab0*/  IMAD.X R3, R3, 0x1, R2, P2 ;  /* 0x0000000103037824 */ /* 0x000fe200010e0602 */
[----:B------:R-:W-:Y:S06]  /*1ac0*/  BRA `(.L_x_493) ;  /* 0x0000001400f47947 */ /* 0x000fec0003800000 */
.L_x_479:
[----:B------:R-:W0:Y:S01]  /*1ad0*/  S2R R4, SR_TID.X ;  /* 0x0000000000047919 */ /* 0x000e220000002100 */
[----:B------:R-:W1:Y:S01]  /*1ae0*/  LDC.64 R2, c[0x0][0x380] ;  /* 0x0000e000ff027b82 */ /* 0x000e620000000a00 */
[----:B------:R-:W2:Y:S01]  /*1af0*/  LDCU UR12, c[0x0][0x388] ;  /* 0x00007100ff0c77ac */ /* 0x000ea20008000800 */
[----:B0-----:R-:W-:-:S04]  /*1b00*/  VIADD R5, R4, UR9 ;  /* 0x0000000904057c36 */ /* 0x001fc80008000000 */
[----:B-1----:R-:W-:-:S05]  /*1b10*/  IMAD.WIDE.U32 R2, R5, 0x4, R2 ;  /* 0x0000000405027825 */ /* 0x002fca00078e0002 */
[----:B------:R-:W2:Y:S04]  /*1b20*/  LDG.E R12, desc[UR18][R2.64] ;  /* 0x00000012020c7981 */ /* 0x000ea8000c1e1900 */
[----:B------:R-:W3:Y:S04]  /*1b30*/  LDG.E R6, desc[UR18][R2.64+0x1800] ;  /* 0x0018001202067981 */ /* 0x000ee8000c1e1900 */
[----:B------:R-:W4:Y:S04]  /*1b40*/  LDG.E R0, desc[UR18][R2.64+0x800] ;  /* 0x0008001202007981 */ /* 0x000f28000c1e1900 */
[----:B------:R-:W5:Y:S04]  /*1b50*/  LDG.E R5, desc[UR18][R2.64+0x1000] ;  /* 0x0010001202057981 */ /* 0x000f68000c1e1900 */
[----:B------:R-:W5:Y:S04]  /*1b60*/  LDG.E R7, desc[UR18][R2.64+0x2000] ;  /* 0x0020001202077981 */ /* 0x000f68000c1e1900 */
[----:B------:R-:W5:Y:S04]  /*1b70*/  LDG.E R10, desc[UR18][R2.64+0x2800] ;  /* 0x00280012020a7981 */ /* 0x000f68000c1e1900 */
[----:B------:R0:W5:Y:S01]  /*1b80*/  LDG.E R11, desc[UR18][R2.64+0x3000] ;  /* 0x00300012020b7981 */ /* 0x000162000c1e1900 */
[----:B--2---:R-:W-:-:S04]  /*1b90*/  ISETP.NE.AND P0, PT, R12, UR12, PT ;  /* 0x0000000c0c007c0c */ /* 0x004fc8000bf05270 */
[----:B------:R-:W-:Y:S02]  /*1ba0*/  SEL R12, RZ, 0x1, P0 ;  /* 0x00000001ff0c7807 */ /* 0x000fe40000000000 */
[----:B---3--:R-:W-:Y:S02]  /*1bb0*/  ISETP.NE.AND P0, PT, R6, UR12, PT ;  /* 0x0000000c06007c0c */ /* 0x008fe4000bf05270 */
[----:B----4-:R-:W-:Y:S02]  /*1bc0*/  ISETP.NE.AND P1, PT, R0, UR12, PT ;  /* 0x0000000c00007c0c */ /* 0x010fe4000bf25270 */
[----:B0-----:R-:W-:Y:S02]  /*1bd0*/  SEL R2, RZ, 0x1, P0 ;  /* 0x00000001ff027807 */ /* 0x001fe40000000000 */
[----:B-----5:R-:W-:Y:S02]  /*1be0*/  ISETP.NE.AND P2, PT, R5, UR12, PT ;  /* 0x0000000c05007c0c */ /* 0x020fe4000bf45270 */
[----:B------:R-:W-:-:S02]  /*1bf0*/  ISETP.GE.U32.AND P0, PT, R13, UR5, PT ;  /* 0x000000050d007c0c */ /* 0x000fc4000bf06070 */
[----:B------:R-:W-:Y:S02]  /*1c00*/  SEL R5, RZ, 0x1, P1 ;  /* 0x00000001ff057807 */ /* 0x000fe40000800000 */
[----:B------:R-:W-:Y:S02]  /*1c10*/  SEL R0, RZ, 0x1, P2 ;  /* 0x00000001ff007807 */ /* 0x000fe40001000000 */
[----:B------:R-:W-:Y:S02]  /*1c20*/  ISETP.NE.AND P3, PT, R7, UR12, PT ;  /* 0x0000000c07007c0c */ /* 0x000fe4000bf65270 */
[----:B------:R-:W-:Y:S02]  /*1c30*/  ISETP.GE.U32.AND.EX P0, PT, R14, UR4, PT, P0 ;  /* 0x000000040e007c0c */ /* 0x000fe4000bf06100 */
[----:B------:R-:W-:Y:S02]  /*1c40*/  IADD3 R0, P1, P2, R0, R5, R12 ;  /* 0x0000000500007210 */ /* 0x000fe40007a3e00c */
[----:B------:R-:W-:-:S02]  /*1c50*/  SEL R3, RZ, 0x1, P3 ;  /* 0x00000001ff037807 */ /* 0x000fc40001800000 */
[----:B------:R-:W-:Y:S02]  /*1c60*/  ISETP.NE.AND P5, PT, R10, UR12, PT ;  /* 0x0000000c0a007c0c */ /* 0x000fe4000bfa5270 */
[----:B------:R-:W-:Y:S02]  /*1c70*/  ISETP.NE.AND P6, PT, R11, UR12, PT ;  /* 0x0000000c0b007c0c */ /* 0x000fe4000bfc5270 */
[----:B------:R-:W-:Y:S02]  /*1c80*/  IADD3 R0, P3, P4, R3, R0, R2 ;  /* 0x0000000003007210 */ /* 0x000fe40007c7e002 */
[----:B------:R-:W-:Y:S02]  /*1c90*/  SEL R2, RZ, 0x1, P5 ;  /* 0x00000001ff027807 */ /* 0x000fe40002800000 */
[----:B------:R-:W-:Y:S02]  /*1ca0*/  SEL R3, RZ, 0x1, P6 ;  /* 0x00000001ff037807 */ /* 0x000fe40003000000 */
[----:B------:R-:W-:-:S02]  /*1cb0*/  IADD3.X R5, PT, PT, RZ, RZ, RZ, P1, P2 ;  /* 0x000000ffff057210 */ /* 0x000fc40000fe44ff */
[----:B------:R-:W-:Y:S02]  /*1cc0*/  IADD3 R0, P1, P2, R3, R0, R2 ;  /* 0x0000000003007210 */ /* 0x000fe40007a3e002 */
[----:B------:R-:W-:-:S04]  /*1cd0*/  IADD3.X R5, PT, PT, RZ, R5, RZ, P3, P4 ;  /* 0x00000005ff057210 */ /* 0x000fc80001fe84ff */
[----:B------:R-:W-:Y:S01]  /*1ce0*/  IADD3.X R5, PT, PT, RZ, R5, RZ, P1, P2 ;  /* 0x00000005ff057210 */ /* 0x000fe20000fe44ff */
[----:B------:R-:W-:Y:S06]  /*1cf0*/  @!P0 BRA `(.L_x_494) ;  /* 0x00000010003c8947 */ /* 0x000fec0003800000 */
[----:B------:R-:W-:Y:S01]  /*1d00*/  UIADD3 UR7, UP0, UPT, UR5, UR9, URZ ;  /* 0x0000000905077290 */ /* 0x000fe2000ff1e0ff */
[----:B------:R-:W-:Y:S01]  /*1d10*/  IADD3 R18, P2, PT, R8, -0xe00, RZ ;  /* 0xfffff20008127810 */ /* 0x000fe20007f5e0ff */
[----:B------:R-:W0:Y:S01]  /*1d20*/  LDCU.64 UR14, c[0x0][0x380] ;  /* 0x00007000ff0e77ac */ /* 0x000e220008000a00 */
[----:B------:R-:W-:Y:S02]  /*1d30*/  LOP3.LUT R3, RZ, R4, RZ, 0x33, !PT ;  /* 0x00000004ff037212 */ /* 0x000fe400078e33ff */
[----:B------:R-:W-:Y:S01]  /*1d40*/  IADD3.X R7, PT, PT, R9, -0x1, RZ, P2, !PT ;  /* 0xffffffff09077810 */ /* 0x000fe200017fe4ff */
[----:B------:R-:W-:Y:S01]  /*1d50*/  UIADD3.X UR8, UPT, UPT, URZ, UR4, URZ, UP0, !UPT ;  /* 0x00000004ff087290 */ /* 0x000fe200087fe4ff */
[----:B------:R-:W-:Y:S01]  /*1d60*/  ISETP.LT.U32.AND P0, PT, R18, UR7, PT ;  /* 0x0000000712007c0c */ /* 0x000fe2000bf01070 */
[----:B------:R-:W-:Y:S01]  /*1d70*/  UMOV UR6, UR5 ;  /* 0x0000000500067c82 */ /* 0x000fe20008000000 */
[----:B------:R-:W-:Y:S01]  /*1d80*/  IADD3 R10, P1, PT, R4, UR7, RZ ;  /* 0x00000007040a7c10 */ /* 0x000fe2000ff3e0ff */
[----:B------:R-:W-:Y:S01]  /*1d90*/  UMOV UR4, URZ ;  /* 0x000000ff00047c82 */ /* 0x000fe20008000000 */
[----:B------:R-:W-:Y:S01]  /*1da0*/  IADD3 R3, PT, PT, R8, -UR5, R3 ;  /* 0x8000000508037c10 */ /* 0x000fe2000fffe003 */
[----:B------:R-:W-:Y:S01]  /*1db0*/  IMAD.U32 R6, RZ, RZ, UR8 ;  /* 0x00000008ff067e24 */ /* 0x000fe2000f8e00ff */
[----:B------:R-:W-:Y:S01]  /*1dc0*/  UMOV UR10, UR8 ;  /* 0x00000008000a7c82 */ /* 0x000fe20008000000 */
[----:B------:R-:W-:-:S03]  /*1dd0*/  IMAD.X R11, RZ, RZ, UR8, P1 ;  /* 0x00000008ff0b7e24 */ /* 0x000fc600088e06ff */
[----:B------:R-:W-:Y:S01]  /*1de0*/  ISETP.GT.U32.AND.EX P0, PT, R6, R7, PT, P0 ;  /* 0x000000070600720c */ /* 0x000fe20003f04100 */
[----:B------:R-:W-:Y:S01]  /*1df0*/  VIADD R6, R3, -UR9 ;  /* 0x8000000903067c36 */ /* 0x000fe20008000000 */
[----:B------:R-:W-:Y:S01]  /*1e00*/  UMOV UR9, UR7 ;  /* 0x0000000700097c82 */ /* 0x000fe20008000000 */
[----:B0-----:R-:W-:-:S04]  /*1e10*/  LEA R2, P2, R10, UR14, 0x2 ;  /* 0x0000000e0a027c11 */ /* 0x001fc8000f8410ff */
[----:B------:R-:W-:Y:S02]  /*1e20*/  IADD3 R2, P1, PT, R2, 0x4000, RZ ;  /* 0x0000400002027810 */ /* 0x000fe40007f3e0ff */
[----:B------:R-:W-:-:S05]  /*1e30*/  LEA.HI.X R10, R10, UR15, R11, 0x2, P2 ;  /* 0x0000000f0a0a7c11 */ /* 0x000fca00090f140b */
[----:B------:R-:W-:Y:S01]  /*1e40*/  IMAD.X R3, RZ, RZ, R10, P1 ;  /* 0x000000ffff037224 */ /* 0x000fe200008e060a */
[----:B------:R-:W-:Y:S06]  /*1e50*/  @P0 BRA `(.L_x_495) ;  /* 0x0000000000f00947 */ /* 0x000fec0003800000 */
[----:B------:R-:W0:Y:S01]  /*1e60*/  LDC.64 R8, c[0x0][0x3c0] ;  /* 0x0000f000ff087b82 */ /* 0x000e220000000a00 */
[----:B------:R-:W1:Y:S01]  /*1e70*/  LDCU UR11, c[0x0][0x3c8] ;  /* 0x00007900ff0b77ac */ /* 0x000e620008000800 */
[----:B------:R-:W2:Y:S01]  /*1e80*/  LDCU UR12, c[0x0][0x388] ;  /* 0x00007100ff0c77ac */ /* 0x000ea20008000800 */
[----:B------:R-:W3:Y:S01]  /*1e90*/  LDCU.64 UR14, c[0x0][0x380] ;  /* 0x00007000ff0e77ac */ /* 0x000ee20008000a00 */
[----:B------:R-:W-:Y:S01]  /*1ea0*/  NOP ;  /* 0x0000000000007918 */ /* 0x000fe20000000000 */
.L_x_496:
[----:B------:R-:W-:-:S05]  /*1eb0*/  IADD3 R11, P0, PT, R4, UR7, RZ ;  /* 0x00000007040b7c10 */ /* 0x000fca000ff1e0ff */
[----:B------:R-:W-:Y:S01]  /*1ec0*/  IMAD.X R12, RZ, RZ, UR8, P0 ;  /* 0x00000008ff0c7e24 */ /* 0x000fe200080e06ff */
[----:B---3--:R-:W-:-:S04]  /*1ed0*/  LEA R10, P0, R11, UR14, 0x2 ;  /* 0x0000000e0b0a7c11 */ /* 0x008fc8000f8010ff */
[----:B------:R-:W-:-:S05]  /*1ee0*/  LEA.HI.X R11, R11, UR15, R12, 0x2, P0 ;  /* 0x0000000f0b0b7c11 */ /* 0x000fca00080f140c */
[----:B------:R-:W2:Y:S04]  /*1ef0*/  LDG.E R19, desc[UR18][R10.64] ;  /* 0x000000120a137981 */ /* 0x000ea8000c1e1900 */
[----:B------:R-:W3:Y:S04]  /*1f00*/  LDG.E R12, desc[UR18][R10.64+0x800] ;  /* 0x000800120a0c7981 */ /* 0x000ee8000c1e1900 */
[----:B------:R-:W4:Y:S04]  /*1f10*/  LDG.E R13, desc[UR18][R10.64+0x1000] ;  /* 0x001000120a0d7981 */ /* 0x000f28000c1e1900 */
[----:B------:R-:W5:Y:S04]  /*1f20*/  LDG.E R14, desc[UR18][R10.64+0x1800] ;  /* 0x001800120a0e7981 */ /* 0x000f68000c1e1900 */
[----:B------:R-:W5:Y:S04]  /*1f30*/  LDG.E R15, desc[UR18][R10.64+0x2000] ;  /* 0x002000120a0f7981 */ /* 0x000f68000c1e1900 */
[----:B------:R-:W5:Y:S04]  /*1f40*/  LDG.E R16, desc[UR18][R10.64+0x2800] ;  /* 0x002800120a107981 */ /* 0x000f68000c1e1900 */
[----:B------:R0:W5:Y:S01]  /*1f50*/  LDG.E R17, desc[UR18][R10.64+0x3000] ;  /* 0x003000120a117981 */ /* 0x000162000c1e1900 */
[----:B-1----:R-:W-:-:S04]  /*1f60*/  UIMAD UR13, UR11, 0xe00, URZ ;  /* 0x00000e000b0d78a4 */ /* 0x002fc8000f8e02ff */
[----:B------:R-:W-:Y:S02]  /*1f70*/  USHF.R.S32.HI UR16, URZ, 0x1f, UR13 ;  /* 0x0000001fff107899 */ /* 0x000fe4000801140d */
[----:B------:R-:W-:Y:S01]  /*1f80*/  UIADD3 UR5, UP0, UPT, UR13, UR9, URZ ;  /* 0x000000090d057290 */ /* 0x000fe2000ff1e0ff */
[----:B0-----:R-:W-:-:S03]  /*1f90*/  IADD3 R10, P3, PT, R8, -UR7, RZ ;  /* 0x80000007080a7c10 */ /* 0x001fc6000ff7e0ff */
[----:B------:R-:W-:Y:S01]  /*1fa0*/  UIADD3.X UR6, UPT, UPT, UR16, UR10, URZ, UP0, !UPT ;  /* 0x0000000a10067290 */ /* 0x000fe200087fe4ff */
[----:B--2---:R-:W-:Y:S02]  /*1fb0*/  ISETP.NE.AND P0, PT, R19, UR12, PT ;  /* 0x0000000c13007c0c */ /* 0x004fe4000bf05270 */
[----:B---3--:R-:W-:Y:S02]  /*1fc0*/  ISETP.NE.AND P1, PT, R12, UR12, PT ;  /* 0x0000000c0c007c0c */ /* 0x008fe4000bf25270 */
[----:B------:R-:W-:Y:S02]  /*1fd0*/  SEL R12, RZ, 0x1, P0 ;  /* 0x00000001ff0c7807 */ /* 0x000fe40000000000 */
[----:B------:R-:W-:Y:S02]  /*1fe0*/  SEL R19, RZ, 0x1, P1 ;  /* 0x00000001ff137807 */ /* 0x000fe40000800000 */
[----:B----4-:R-:W-:Y:S02]  /*1ff0*/  ISETP.NE.AND P0, PT, R13, UR12, PT ;  /* 0x0000000c0d007c0c */ /* 0x010fe4000bf05270 */
[----:B-----5:R-:W-:-:S02]  /*2000*/  ISETP.NE.AND P5, PT, R14, UR12, PT ;  /* 0x0000000c0e007c0c */ /* 0x020fc4000bfa5270 */
[----:B------:R-:W-:Y:S02]  /*2010*/  IADD3 R0, P2, P1, R19, R0, R12 ;  /* 0x0000000013007210 */ /* 0x000fe4000795e00c */
[----:B------:R-:W-:Y:S02]  /*2020*/  ISETP.NE.AND P4, PT, R15, UR12, PT ;  /* 0x0000000c0f007c0c */ /* 0x000fe4000bf85270 */
[----:B------:R-:W-:Y:S02]  /*2030*/  SEL R12, RZ, 0x1, P0 ;  /* 0x00000001ff0c7807 */ /* 0x000fe40000000000 */
[----:B------:R-:W-:Y:S02]  /*2040*/  SEL R11, RZ, 0x1, P5 ;  /* 0x00000001ff0b7807 */ /* 0x000fe40002800000 */
[----:B------:R-:W-:Y:S02]  /*2050*/  ISETP.NE.AND P6, PT, R16, UR12, PT ;  /* 0x0000000c10007c0c */ /* 0x000fe4000bfc5270 */
[----:B------:R-:W-:-:S02]  /*2060*/  ISETP.GE.U32.AND P0, PT, R10, UR13, PT ;  /* 0x0000000d0a007c0c */ /* 0x000fc4000bf06070 */
[----:B------:R-:W-:Y:S02]  /*2070*/  SEL R10, RZ, 0x1, P4 ;  /* 0x00000001ff0a7807 */ /* 0x000fe40002000000 */
[----:B------:R-:W-:Y:S02]  /*2080*/  IADD3 R0, P4, P5, R11, R0, R12 ;  /* 0x000000000b007210 */ /* 0x000fe40007d9e00c */
[----:B------:R-:W-:Y:S02]  /*2090*/  SEL R11, RZ, 0x1, P6 ;  /* 0x00000001ff0b7807 */ /* 0x000fe40003000000 */
[----:B------:R-:W-:Y:S02]  /*20a0*/  IADD3.X R5, PT, PT, RZ, R5, RZ, P2, P1 ;  /* 0x00000005ff057210 */ /* 0x000fe400017e24ff */
[----:B------:R-:W-:Y:S02]  /*20b0*/  IADD3 R0, P1, P2, R11, R0, R10 ;  /* 0x000000000b007210 */ /* 0x000fe40007a3e00a */
[----:B------:R-:W-:-:S02]  /*20c0*/  IADD3.X R10, PT, PT, R9, ~UR8, RZ, P3, !PT ;  /* 0x80000008090a7c10 */ /* 0x000fc40009ffe4ff */
[----:B------:R-:W-:Y:S02]  /*20d0*/  ISETP.NE.AND P6, PT, R17, UR12, PT ;  /* 0x0000000c11007c0c */ /* 0x000fe4000bfc5270 */
[----:B------:R-:W-:Y:S02]  /*20e0*/  ISETP.GE.U32.AND.EX P0, PT, R10, UR16, PT, P0 ;  /* 0x000000100a007c0c */ /* 0x000fe4000bf06100 */
[----:B------:R-:W-:Y:S02]  /*20f0*/  SEL R11, RZ, 0x1, P6 ;  /* 0x00000001ff0b7807 */ /* 0x000fe40003000000 */
[----:B------:R-:W-:Y:S02]  /*2100*/  IADD3.X R5, PT, PT, RZ, R5, RZ, P4, P5 ;  /* 0x00000005ff057210 */ /* 0x000fe400027ea4ff */
[----:B------:R-:W-:Y:S02]  /*2110*/  IADD3 R0, P3, PT, R0, R11, RZ ;  /* 0x0000000b00007210 */ /* 0x000fe40007f7e0ff */
[----:B------:R-:W-:-:S05]  /*2120*/  IADD3.X R5, PT, PT, RZ, R5, RZ, P1, P2 ;  /* 0x00000005ff057210 */ /* 0x000fca0000fe44ff */
[----:B------:R-:W-:Y:S01]  /*2130*/  IMAD.X R5, RZ, RZ, R5, P3 ;  /* 0x000000ffff057224 */ /* 0x000fe200018e0605 */
[----:B------:R-:W-:Y:S06]  /*2140*/  @!P0 BRA `(.L_x_494) ;  /* 0x0000000c00288947 */ /* 0x000fec0003800000 */
[----:B------:R-:W-:Y:S02]  /*2150*/  UIADD3 UR7, UP0, UPT, UR13, UR7, URZ ;  /* 0x000000070d077290 */ /* 0x000fe4000ff1e0ff */
[----:B------:R-:W-:Y:S01]  /*2160*/  IMAD.U32 R11, RZ, RZ, UR13 ;  /* 0x0000000dff0b7e24 */ /* 0x000fe2000f8e00ff */
[----:B------:R-:W-:Y:S01]  /*2170*/  UIADD3 UR4, UPT, UPT, UR4, 0x1, URZ ;  /* 0x0000000104047890 */ /* 0x000fe2000fffe0ff */
[----:B------:R-:W-:Y:S01]  /*2180*/  VIADD R6, R6, -UR13 ;  /* 0x8000000d06067c36 */ /* 0x000fe20008000000 */
[----:B------:R-:W-:Y:S01]  /*2190*/  UIADD3.X UR8, UPT, UPT, UR16, UR8, URZ, UP0, !UPT ;  /* 0x0000000810087290 */ /* 0x000fe200087fe4ff */
[----:B------:R-:W-:Y:S01]  /*21a0*/  IMAD.WIDE R2, R11, 0x4, R2 ;  /* 0x000000040b027825 */ /* 0x000fe200078e0202 */
[----:B------:R-:W-:Y:S01]  /*21b0*/  ISETP.LT.U32.AND P0, PT, R18, UR7, PT ;  /* 0x0000000712007c0c */ /* 0x000fe2000bf01070 */
[----:B------:R-:W-:Y:S01]  /*21c0*/  UMOV UR9, UR5 ;  /* 0x0000000500097c82 */ /* 0x000fe20008000000 */
[----:B------:R-:W-:Y:S02]  /*21d0*/  UMOV UR10, UR6 ;  /* 0x00000006000a7c82 */ /* 0x000fe40008000000 */
[----:B------:R-:W-:-:S05]  /*21e0*/  IMAD.U32 R10, RZ, RZ, UR8 ;  /* 0x00000008ff0a7e24 */ /* 0x000fca000f8e00ff */
[----:B------:R-:W-:-:S13]  /*21f0*/  ISETP.GT.U32.AND.EX P0, PT, R10, R7, PT, P0 ;  /* 0x000000070a00720c */ /* 0x000fda0003f04100 */
[----:B------:R-:W-:Y:S05]  /*2200*/  @!P0 BRA `(.L_x_496) ;  /* 0xfffffffc00288947 */ /* 0x000fea000383ffff */
[----:B------:R-:W-:-:S05]  /*2210*/  UMOV UR6, UR13 ;  /* 0x0000000d00067c82 */ /* 0x000fca0008000000 */
.L_x_495:
[C---:B------:R-:W-:Y:S01]  /*2220*/  VIADD R7, R8.reuse, -UR7 ;  /* 0x8000000708077c36 */ /* 0x040fe20008000000 */
[----:B------:R-:W-:Y:S01]  /*2230*/  ISETP.LE.U32.AND P1, PT, R8, UR7, PT ;  /* 0x0000000708007c0c */ /* 0x000fe2000bf23070 */
[----:B------:R-:W-:Y:S01]  /*2240*/  IMAD.U32 R10, RZ, RZ, UR8 ;  /* 0x00000008ff0a7e24 */ /* 0x000fe2000f8e00ff */
[----:B------:R-:W-:Y:S02]  /*2250*/  BSSY.RECONVERGENT B1, `(.L_x_494) ;  /* 0x00000b9000017945 */ /* 0x000fe40003800200 */
[----:B------:R-:W-:-:S04]  /*2260*/  ISETP.GE.AND P0, PT, R4, R7, PT ;  /* 0x000000070400720c */ /* 0x000fc80003f06270 */
[----:B------:R-:W-:-:S13]  /*2270*/  ISETP.GE.U32.OR.EX P0, PT, R10, R9, P0, P1 ;  /* 0x000000090a00720c */ /* 0x000fda0000706510 */
[----:B------:R-:W-:Y:S05]  /*2280*/  @P0 BRA `(.L_x_497) ;  /* 0x0000000800d40947 */ /* 0x000fea0003800000 */
[----:B------:R-:W-:Y:S01]  /*2290*/  UIMAD UR5, UR17, 0xe00, URZ ;  /* 0x00000e00110578a4 */ /* 0x000fe2000f8e02ff */
[----:B------:R-:W-:Y:S01]  /*22a0*/  LOP3.LUT R7, RZ, R4, RZ, 0x33, !PT ;  /* 0x00000004ff077212 */ /* 0x000fe200078e33ff */
[----:B------:R-:W-:Y:S01]  /*22b0*/  UIMAD UR13, UR4, UR11, URZ ;  /* 0x0000000b040d72a4 */ /* 0x000fe2000f8e02ff */
[----:B------:R-:W-:Y:S01]  /*22c0*/  BSSY.RECONVERGENT B2, `(.L_x_498) ;  /* 0x0000055000027945 */ /* 0x000fe20003800200 */
[----:B------:R-:W-:-:S04]  /*22d0*/  UIADD3 UR5, UPT, UPT, UR5, UR6, URZ ;  /* 0x0000000605057290 */ /* 0x000fc8000fffe0ff */
[----:B------:R-:W-:Y:S02]  /*22e0*/  IMAD.U32 R9, RZ, RZ, UR13 ;  /* 0x0000000dff097e24 */ /* 0x000fe4000f8e00ff */
[----:B------:R-:W-:Y:S01]  /*22f0*/  IADD3 R8, PT, PT, R8, -UR5, R7 ;  /* 0x8000000508087c10 */ /* 0x000fe2000fffe007 */
[----:B------:R-:W-:-:S04]  /*2300*/  IMAD.MOV.U32 R7, RZ, RZ, R4 ;  /* 0x000000ffff077224 */ /* 0x000fc800078e0004 */
[----:B------:R-:W-:-:S05]  /*2310*/  IMAD R8, R9, -0xe00, R8 ;  /* 0xfffff20009087824 */ /* 0x000fca00078e0208 */
[C---:B------:R-:W-:Y:S02]  /*2320*/  ISETP.GE.U32.AND P1, PT, R8.reuse, 0x1e00, PT ;  /* 0x00001e000800780c */ /* 0x040fe40003f26070 */
[----:B------:R-:W-:-:S04]  /*2330*/  LEA.HI R22, R8, 0x1, RZ, 0x17 ;  /* 0x0000000108167811 */ /* 0x000fc800078fb8ff */
[----:B------:R-:W-:-:S04]  /*2340*/  LOP3.LUT R24, R22, 0xf, RZ, 0xc0, !PT ;  /* 0x0000000f16187812 */ /* 0x000fc800078ec0ff */
[----:B------:R-:W-:-:S03]  /*2350*/  ISETP.NE.AND P0, PT, R24, RZ, PT ;  /* 0x000000ff1800720c */ /* 0x000fc60003f05270 */
[----:B------:R-:W-:Y:S10]  /*2360*/  @!P1 BRA `(.L_x_499) ;  /* 0x0000000400289947 */ /* 0x000ff40003800000 */
[----:B------:R-:W-:-:S04]  /*2370*/  LEA.HI R7, R6, 0x1, RZ, 0x17 ;  /* 0x0000000106077811 */ /* 0x000fc800078fb8ff */
[----:B------:R-:W-:Y:S01]  /*2380*/  LOP3.LUT R8, R7, 0xfffff0, RZ, 0xc0, !PT ;  /* 0x00fffff007087812 */ /* 0x000fe200078ec0ff */
[----:B------:R-:W-:-:S04]  /*2390*/  IMAD.MOV.U32 R7, RZ, RZ, R4 ;  /* 0x000000ffff077224 */ /* 0x000fc800078e0004 */
[----:B------:R-:W-:-:S07]  /*23a0*/  IMAD.MOV R8, RZ, RZ, -R8 ;  /* 0x000000ffff087224 */ /* 0x000fce00078e0a08 */
.L_x_500:
        /* <DEDUP_REMOVED lines=21> */
[----:B----4-:R-:W-:Y:S02]  /*2500*/  ISETP.NE.AND P3, PT, R23, UR12, PT ;  /* 0x0000000c17007c0c */ /* 0x010fe4000bf65270 */
[----:B------:R-:W-:Y:S02]  /*2510*/  SEL R23, RZ, 0x1, P2 ;  /* 0x00000001ff177807 */ /* 0x000fe40001000000 */
        /* <DEDUP_REMOVED lines=47> */
.L_x_499:
[----:B------:R-:W-:Y:S05]  /*2810*/  BSYNC.RECONVERGENT B2 ;  /* 0x0000000000027941 */ /* 0x000fea0003800200 */
.L_x_498:
[----:B------:R-:W-:Y:S05]  /*2820*/  @!P0 BRA `(.L_x_497) ;  /* 0x00000004006c8947 */ /* 0x000fea0003800000 */
[----:B------:R-:W-:Y:S01]  /*2830*/  ISETP.GE.U32.AND P1, PT, R24, 0x8, PT ;  /* 0x000000081800780c */ /* 0x000fe20003f26070 */
[----:B------:R-:W-:Y:S01]  /*2840*/  BSSY.RECONVERGENT B2, `(.L_x_501) ;  /* 0x0000029000027945 */ /* 0x000fe20003800200 */
[----:B------:R-:W-:-:S04]  /*2850*/  LOP3.LUT R15, R22, 0x7, RZ, 0xc0, !PT ;  /* 0x00000007160f7812 */ /* 0x000fc800078ec0ff */
[----:B------:R-:W-:-:S07]  /*2860*/  ISETP.NE.AND P0, PT, R15, RZ, PT ;  /* 0x000000ff0f00720c */ /* 0x000fce0003f05270 */
[----:B------:R-:W-:Y:S06]  /*2870*/  @!P1 BRA `(.L_x_502) ;  /* 0x0000000000949947 */ /* 0x000fec0003800000 */
[----:B------:R-:W-:-:S05]  /*2880*/  IADD3 R3, P1, PT, R7, UR7, RZ ;  /* 0x0000000707037c10 */ /* 0x000fca000ff3e0ff */
[----:B------:R-:W-:Y:S01]  /*2890*/  IMAD.X R8, RZ, RZ, UR8, P1 ;  /* 0x00000008ff087e24 */ /* 0x000fe200088e06ff */
[----:B------:R-:W-:-:S04]  /*28a0*/  LEA R2, P1, R3, UR14, 0x2 ;  /* 0x0000000e03027c11 */ /* 0x000fc8000f8210ff */
[----:B------:R-:W-:-:S05]  /*28b0*/  LEA.HI.X R3, R3, UR15, R8, 0x2, P1 ;  /* 0x0000000f03037c11 */ /* 0x000fca00088f1408 */
[----:B------:R-:W2:Y:S04]  /*28c0*/  LDG.E R16, desc[UR18][R2.64] ;  /* 0x0000001202107981 */ /* 0x000ea8000c1e1900 */
[----:B------:R-:W3:Y:S04]  /*28d0*/  LDG.E R8, desc[UR18][R2.64+0x800] ;  /* 0x0008001202087981 */ /* 0x000ee8000c1e1900 */
[----:B------:R-:W4:Y:S04]  /*28e0*/  LDG.E R9, desc[UR18][R2.64+0x1000] ;  /* 0x0010001202097981 */ /* 0x000f28000c1e1900 */
[----:B------:R-:W5:Y:S04]  /*28f0*/  LDG.E R10, desc[UR18][R2.64+0x1800] ;  /* 0x00180012020a7981 */ /* 0x000f68000c1e1900 */
[----:B------:R-:W5:Y:S04]  /*2900*/  LDG.E R11, desc[UR18][R2.64+0x2000] ;  /* 0x00200012020b7981 */ /* 0x000f68000c1e1900 */
[----:B------:R-:W5:Y:S04]  /*2910*/  LDG.E R12, desc[UR18][R2.64+0x2800] ;  /* 0x00280012020c7981 */ /* 0x000f68000c1e1900 */
[----:B------:R-:W5:Y:S04]  /*2920*/  LDG.E R13, desc[UR18][R2.64+0x3000] ;  /* 0x00300012020d7981 */ /* 0x000f68000c1e1900 */
[----:B------:R0:W5:Y:S01]  /*2930*/  LDG.E R14, desc[UR18][R2.64+0x3800] ;  /* 0x00380012020e7981 */ /* 0x000162000c1e1900 */
[----:B------:R-:W-:Y:S01]  /*2940*/  VIADD R7, R7, 0x1000 ;  /* 0x0000100007077836 */ /* 0x000fe20000000000 */
[----:B--2---:R-:W-:-:S02]  /*2950*/  ISETP.NE.AND P1, PT, R16, UR12, PT ;  /* 0x0000000c10007c0c */ /* 0x004fc4000bf25270 */
[----:B---3--:R-:W-:Y:S02]  /*2960*/  ISETP.NE.AND P2, PT, R8, UR12, PT ;  /* 0x0000000c08007c0c */ /* 0x008fe4000bf45270 */
[----:B------:R-:W-:Y:S02]  /*2970*/  SEL R8, RZ, 0x1, P1 ;  /* 0x00000001ff087807 */ /* 0x000fe40000800000 */
[----:B------:R-:W-:Y:S02]  /*2980*/  SEL R17, RZ, 0x1, P2 ;  /* 0x00000001ff117807 */ /* 0x000fe40001000000 */
[----:B----4-:R-:W-:Y:S02]  /*2990*/  ISETP.NE.AND P1, PT, R9, UR12, PT ;  /* 0x0000000c09007c0c */ /* 0x010fe4000bf25270 */
[----:B-----5:R-:W-:Y:S02]  /*29a0*/  ISETP.NE.AND P2, PT, R10, UR12, PT ;  /* 0x0000000c0a007c0c */ /* 0x020fe4000bf45270 */
[----:B------:R-:W-:-:S02]  /*29b0*/  IADD3 R8, P5, P6, R17, R0, R8 ;  /* 0x0000000011087210 */ /* 0x000fc40007ebe008 */
[----:B------:R-:W-:Y:S02]  /*29c0*/  SEL R9, RZ, 0x1, P1 ;  /* 0x00000001ff097807 */ /* 0x000fe40000800000 */
[----:B------:R-:W-:Y:S02]  /*29d0*/  SEL R0, RZ, 0x1, P2 ;  /* 0x00000001ff007807 */ /* 0x000fe40001000000 */
[----:B------:R-:W-:Y:S02]  /*29e0*/  ISETP.NE.AND P3, PT, R11, UR12, PT ;  /* 0x0000000c0b007c0c */ /* 0x000fe4000bf65270 */
[----:B------:R-:W-:Y:S02]  /*29f0*/  ISETP.NE.AND P4, PT, R12, UR12, PT ;  /* 0x0000000c0c007c0c */ /* 0x000fe4000bf85270 */
[----:B------:R-:W-:Y:S02]  /*2a00*/  IADD3 R0, P1, P2, R0, R8, R9 ;  /* 0x0000000800007210 */ /* 0x000fe40007a3e009 */
[----:B0-----:R-:W-:-:S02]  /*2a10*/  SEL R3, RZ, 0x1, P3 ;  /* 0x00000001ff037807 */ /* 0x001fc40001800000 */
        /* <DEDUP_REMOVED lines=11> */
.L_x_502:
[----:B------:R-:W-:Y:S05]  /*2ad0*/  BSYNC.RECONVERGENT B2 ;  /* 0x0000000000027941 */ /* 0x000fea0003800200 */
.L_x_501:
[----:B------:R-:W-:Y:S05]  /*2ae0*/  @!P0 BRA `(.L_x_497) ;  /* 0x0000000000bc8947 */ /* 0x000fea0003800000 */
[----:B------:R-:W-:Y:S01]  /*2af0*/  ISETP.GE.U32.AND P1, PT, R15, 0x4, PT ;  /* 0x000000040f00780c */ /* 0x000fe20003f26070 */
[----:B------:R-:W-:Y:S01]  /*2b00*/  BSSY.RECONVERGENT B2, `(.L_x_503) ;  /* 0x0000018000027945 */ /* 0x000fe20003800200 */
[----:B------:R-:W-:-:S11]  /*2b10*/  LOP3.LUT P0, RZ, R22, 0x3, RZ, 0xc0, !PT ;  /* 0x0000000316ff7812 */ /* 0x000fd6000780c0ff */
[----:B------:R-:W-:Y:S05]  /*2b20*/  @!P1 BRA `(.L_x_504) ;  /* 0x0000000000549947 */ /* 0x000fea0003800000 */
[----:B------:R-:W-:-:S05]  /*2b30*/  IADD3 R3, P1, PT, R7, UR7, RZ ;  /* 0x0000000707037c10 */ /* 0x000fca000ff3e0ff */
[----:B------:R-:W-:Y:S01]  /*2b40*/  IMAD.X R8, RZ, RZ, UR8, P1 ;  /* 0x00000008ff087e24 */ /* 0x000fe200088e06ff */
[----:B------:R-:W-:-:S04]  /*2b50*/  LEA R2, P1, R3, UR14, 0x2 ;  /* 0x0000000e03027c11 */ /* 0x000fc8000f8210ff */
[----:B------:R-:W-:-:S05]  /*2b60*/  LEA.HI.X R3, R3, UR15, R8, 0x2, P1 ;  /* 0x0000000f03037c11 */ /* 0x000fca00088f1408 */
[----:B------:R-:W2:Y:S04]  /*2b70*/  LDG.E R11, desc[UR18][R2.64] ;  /* 0x00000012020b7981 */ /* 0x000ea8000c1e1900 */
[----:B------:R-:W3:Y:S04]  /*2b80*/  LDG.E R8, desc[UR18][R2.64+0x800] ;  /* 0x0008001202087981 */ /* 0x000ee8000c1e1900 */
[----:B------:R-:W4:Y:S04]  /*2b90*/  LDG.E R9, desc[UR18][R2.64+0x1000] ;  /* 0x0010001202097981 */ /* 0x000f28000c1e1900 */
[----:B------:R-:W5:Y:S01]  /*2ba0*/  LDG.E R10, desc[UR18][R2.64+0x1800] ;  /* 0x00180012020a7981 */ /* 0x000f62000c1e1900 */
[----:B------:R-:W-:Y:S01]  /*2bb0*/  VIADD R7, R7, 0x800 ;  /* 0x0000080007077836 */ /* 0x000fe20000000000 */
[----:B--2---:R-:W-:-:S02]  /*2bc0*/  ISETP.NE.AND P1, PT, R11, UR12, PT ;  /* 0x0000000c0b007c0c */ /* 0x004fc4000bf25270 */
[----:B---3--:R-:W-:Y:S02]  /*2bd0*/  ISETP.NE.AND P2, PT, R8, UR12, PT ;  /* 0x0000000c08007c0c */ /* 0x008fe4000bf45270 */
[----:B----4-:R-:W-:Y:S02]  /*2be0*/  ISETP.NE.AND P3, PT, R9, UR12, PT ;  /* 0x0000000c09007c0c */ /* 0x010fe4000bf65270 */
[----:B------:R-:W-:Y:S02]  /*2bf0*/  SEL R9, RZ, 0x1, P1 ;  /* 0x00000001ff097807 */ /* 0x000fe40000800000 */
[----:B-----5:R-:W-:Y:S02]  /*2c00*/  ISETP.NE.AND P4, PT, R10, UR12, PT ;  /* 0x0000000c0a007c0c */ /* 0x020fe4000bf85270 */
[----:B------:R-:W-:Y:S02]  /*2c10*/  SEL R8, RZ, 0x1, P2 ;  /* 0x00000001ff087807 */ /* 0x000fe40001000000 */
[----:B------:R-:W-:-:S02]  /*2c20*/  SEL R11, RZ, 0x1, P3 ;  /* 0x00000001ff0b7807 */ /* 0x000fc40001800000 */
[----:B------:R-:W-:Y:S02]  /*2c30*/  SEL R10, RZ, 0x1, P4 ;  /* 0x00000001ff0a7807 */ /* 0x000fe40002000000 */
[----:B------:R-:W-:-:S04]  /*2c40*/  IADD3 R0, P1, P2, R8, R0, R9 ;  /* 0x0000000008007210 */ /* 0x000fc80007a3e009 */
[----:B------:R-:W-:Y:S02]  /*2c50*/  IADD3 R0, P3, P4, R10, R0, R11 ;  /* 0x000000000a007210 */ /* 0x000fe40007c7e00b */
[----:B------:R-:W-:-:S04]  /*2c60*/  IADD3.X R5, PT, PT, RZ, R5, RZ, P1, P2 ;  /* 0x00000005ff057210 */ /* 0x000fc80000fe44ff */
[----:B------:R-:W-:-:S07]  /*2c70*/  IADD3.X R5, PT, PT, RZ, R5, RZ, P3, P4 ;  /* 0x00000005ff057210 */ /* 0x000fce0001fe84ff */
.L_x_504:
[----:B------:R-:W-:Y:S05]  /*2c80*/  BSYNC.RECONVERGENT B2 ;  /* 0x0000000000027941 */ /* 0x000fea0003800200 */
.L_x_503:
[----:B------:R-:W-:Y:S05]  /*2c90*/  @!P0 BRA `(.L_x_497) ;  /* 0x0000000000508947 */ /* 0x000fea0003800000 */
[----:B------:R-:W-:Y:S02]  /*2ca0*/  LOP3.LUT R2, R6, 0xffff, RZ, 0xc0, !PT ;  /* 0x0000ffff06027812 */ /* 0x000fe400078ec0ff */
[----:B------:R-:W-:Y:S02]  /*2cb0*/  IADD3 R9, P0, PT, R7, UR9, RZ ;  /* 0x0000000907097c10 */ /* 0x000fe4000ff1e0ff */
[----:B------:R-:W-:Y:S02]  /*2cc0*/  LEA.HI R2, R2, 0x1, RZ, 0x17 ;  /* 0x0000000102027811 */ /* 0x000fe400078fb8ff */
[----:B------:R-:W-:Y:S01]  /*2cd0*/  LEA R8, P1, R9, UR14, 0x2 ;  /* 0x0000000e09087c11 */ /* 0x000fe2000f8210ff */
[----:B------:R-:W-:Y:S01]  /*2ce0*/  IMAD.X R6, RZ, RZ, UR10, P0 ;  /* 0x0000000aff067e24 */ /* 0x000fe200080e06ff */
[----:B------:R-:W-:-:S04]  /*2cf0*/  LOP3.LUT R2, R2, 0x3, RZ, 0xc0, !PT ;  /* 0x0000000302027812 */ /* 0x000fc800078ec0ff */
[----:B------:R-:W-:Y:S01]  /*2d00*/  LEA.HI.X R9, R9, UR15, R6, 0x2, P1 ;  /* 0x0000000f09097c11 */ /* 0x000fe200088f1406 */
[----:B------:R-:W-:-:S07]  /*2d10*/  IMAD.MOV R6, RZ, RZ, -R2 ;  /* 0x000000ffff067224 */ /* 0x000fce00078e0a02 */
.L_x_505:
[----:B------:R-:W-:Y:S02]  /*2d20*/  IMAD.MOV.U32 R2, RZ, RZ, R8 ;  /* 0x000000ffff027224 */ /* 0x000fe400078e0008 */
[----:B------:R-:W-:-:S05]  /*2d30*/  IMAD.MOV.U32 R3, RZ, RZ, R9 ;  /* 0x000000ffff037224 */ /* 0x000fca00078e0009 */
[----:B------:R-:W2:Y:S01]  /*2d40*/  LDG.E R2, desc[UR18][R2.64] ;  /* 0x0000001202027981 */ /* 0x000ea2000c1e1900 */
[----:B------:R-:W-:Y:S01]  /*2d50*/  VIADD R6, R6, 0x1 ;  /* 0x0000000106067836 */ /* 0x000fe20000000000 */
[----:B------:R-:W-:-:S05]  /*2d60*/  IADD3 R8, P2, PT, R8, 0x800, RZ ;  /* 0x0000080008087810 */ /* 0x000fca0007f5e0ff */
[----:B------:R-:W-:Y:S01]  /*2d70*/  IMAD.X R9, RZ, RZ, R9, P2 ;  /* 0x000000ffff097224 */ /* 0x000fe200010e0609 */
[----:B--2---:R-:W-:-:S04]  /*2d80*/  ISETP.NE.AND P0, PT, R2, UR12, PT ;  /* 0x0000000c02007c0c */ /* 0x004fc8000bf05270 */
[----:B------:R-:W-:Y:S02]  /*2d90*/  SEL R7, RZ, 0x1, P0 ;  /* 0x00000001ff077807 */ /* 0x000fe40000000000 */
[----:B------:R-:W-:Y:S02]  /*2da0*/  ISETP.NE.AND P0, PT, R6, RZ, PT ;  /* 0x000000ff0600720c */ /* 0x000fe40003f05270 */
[----:B------:R-:W-:-:S05]  /*2db0*/  IADD3 R0, P1, PT, R0, R7, RZ ;  /* 0x0000000700007210 */ /* 0x000fca0007f3e0ff */
[----:B------:R-:W-:-:S06]  /*2dc0*/  IMAD.X R5, RZ, RZ, R5, P1 ;  /* 0x000000ffff057224 */ /* 0x000fcc00008e0605 */
[----:B------:R-:W-:Y:S05]  /*2dd0*/  @P0 BRA `(.L_x_505) ;  /* 0xfffffffc00d00947 */ /* 0x000fea000383ffff */
.L_x_497:
[----:B------:R-:W-:Y:S05]  /*2de0*/  BSYNC.RECONVERGENT B1 ;  /* 0x0000000000017941 */ /* 0x000fea0003800200 */
.L_x_494:
        /* <DEDUP_REMOVED lines=18> */
[----:B------:R-:W-:Y:S01]  /*2f10*/  IMAD.X R5, R3, 0x1, R6, P0 ;  /* 0x0000000103057824 */ /* 0x000fe200000e0606 */
[----:B------:R-:W-:-:S04]  /*2f20*/  @!P2 MOV R6, 0x400 ;  /* 0x000004000006a802 */ /* 0x000fc80000000f00 */
[----:B------:R-:W1:Y:S01]  /*2f30*/  SHFL.DOWN PT, R2, R5, 0x4, 0x1f ;  /* 0x08801f0005027f89 */ /* 0x000e6200000e0000 */
[----:B--2---:R-:W-:Y:S02]  /*2f40*/  @!P2 LEA R11, R11, R6, 0x18 ;  /* 0x000000060b0ba211 */ /* 0x004fe400078ec0ff */
        /* <DEDUP_REMOVED lines=9> */
[----:B------:R-:W-:Y:S02]  /*2fe0*/  @!P2 SHF.R.U32.HI R3, RZ, 0x2, R4 ;  /* 0x00000002ff03a819 */ /* 0x000fe40000011604 */
[----:B-1----:R-:W-:Y:S01]  /*2ff0*/  SEL R2, R2, RZ, !P1 ;  /* 0x000000ff02027207 */ /* 0x002fe20004800000 */
[----:B------:R-:W0:Y:S01]  /*3000*/  SHFL.DOWN PT, R0, R5, 0x10, 0x1f ;  /* 0x0a001f0005007f89 */ /* 0x000e2200000e0000 */
[----:B------:R-:W-:Y:S02]  /*3010*/  ISETP.GT.AND P1, PT, R8, 0xf, PT ;  /* 0x0000000f0800780c */ /* 0x000fe40003f24270 */
[----:B------:R-:W-:Y:S01]  /*3020*/  @!P2 LOP3.LUT R6, R3, 0xf8, RZ, 0xc0, !PT ;  /* 0x000000f80306a812 */ /* 0x000fe200078ec0ff */
[----:B------:R-:W-:-:S04]  /*3030*/  IMAD.X R7, R2, 0x1, R9, P0 ;  /* 0x0000000102077824 */ /* 0x000fc800000e0609 */
[----:B------:R-:W-:Y:S01]  /*3040*/  @!P2 IMAD.IADD R11, R6, 0x1, R11 ;  /* 0x00000001060ba824 */ /* 0x000fe200078e020b */
[----:B------:R-:W1:Y:S01]  /*3050*/  SHFL.DOWN PT, R2, R7, 0x10, 0x1f ;  /* 0x0a001f0007027f89 */ /* 0x000e6200000e0000 */
[----:B0-----:R-:W-:-:S04]  /*3060*/  SEL R0, R0, RZ, !P1 ;  /* 0x000000ff00007207 */ /* 0x001fc80004800000 */
[----:B------:R-:W-:Y:S02]  /*3070*/  IADD3 R0, P0, PT, R0, R5, RZ ;  /* 0x0000000500007210 */ /* 0x000fe40007f1e0ff */
[----:B-1----:R-:W-:-:S05]  /*3080*/  SEL R2, R2, RZ, !P1 ;  /* 0x000000ff02027207 */ /* 0x002fca0004800000 */
[----:B------:R-:W-:Y:S01]  /*3090*/  IMAD.X R3, R2, 0x1, R7, P0 ;  /* 0x0000000102037824 */ /* 0x000fe200000e0607 */
[----:B------:R-:W-:Y:S01]  /*30a0*/  ISETP.NE.AND P0, PT, R4, RZ, PT ;  /* 0x000000ff0400720c */ /* 0x000fe20003f05270 */
[----:B------:R-:W-:-:S05]  /*30b0*/  @!P2 IMAD.MOV.U32 R2, RZ, RZ, R0 ;  /* 0x000000ffff02a224 */ /* 0x000fca00078e0000 */
[----:B------:R0:W-:Y:S01]  /*30c0*/  @!P2 STS.64 [R11+0x10], R2 ;  /* 0x000010020b00a388 */ /* 0x0001e20000000a00 */
[----:B------:R-:W-:Y:S06]  /*30d0*/  BAR.SYNC.DEFER_BLOCKING 0x0 ;  /* 0x0000000000007b1d */ /* 0x000fec0000010000 */
[----:B------:R-:W-:Y:S05]  /*30e0*/  @P0 BRA `(.L_x_493) ;  /* 0x00000000006c0947 */ /* 0x000fea0003800000 */
[----:B------:R-:W1:Y:S01]  /*30f0*/  S2UR UR5, SR_CgaCtaId ;  /* 0x00000000000579c3 */ /* 0x000e620000008800 */
[----:B------:R-:W-:Y:S02]  /*3100*/  UMOV UR4, 0x400 ;  /* 0x0000040000047882 */ /* 0x000fe40000000000 */
[----:B-1----:R-:W-:-:S09]  /*3110*/  ULEA UR4, UR5, UR4, 0x18 ;  /* 0x0000000405047291 */ /* 0x002fd2000f8ec0ff */
[----:B------:R-:W-:Y:S04]  /*3120*/  LDS.64 R8, [UR4+0x18] ;  /* 0x00001804ff087984 */ /* 0x000fe80008000a00 */
[----:B------:R-:W0:Y:S04]  /*3130*/  LDS.128 R24, [UR4+0x20] ;  /* 0x00002004ff187984 */ /* 0x000e280008000c00 */
[----:B------:R-:W1:Y:S04]  /*3140*/  LDS.128 R4, [UR4+0x30] ;  /* 0x00003004ff047984 */ /* 0x000e680008000c00 */
        /* <DEDUP_REMOVED lines=20> */
[----:B------:R-:W-:-:S07]  /*3290*/  IMAD.X R3, R3, 0x1, R27, P3 ;  /* 0x0000000103037824 */ /* 0x000fce00018e061b */
.L_x_493:
[----:B------:R-:W-:Y:S05]  /*32a0*/  BSYNC.RECONVERGENT B0 ;  /* 0x0000000000007941 */ /* 0x000fea0003800200 */
.L_x_478:
[----:B------:R-:W-:Y:S05]  /*32b0*/  @P0 EXIT ;  /* 0x000000000000094d */ /* 0x000fea0003800000 */
[----:B------:R-:W3:Y:S01]  /*32c0*/  LDCU.64 UR4, c[0x0][0x390] ;  /* 0x00007200ff0477ac */ /* 0x000ee20008000a00 */
[----:B0-2---:R-:W-:Y:S01]  /*32d0*/  IMAD.MOV.U32 R2, RZ, RZ, R0 ;  /* 0x000000ffff027224 */ /* 0x005fe200078e0000 */
[----:B---3--:R-:W-:-:S06]  /*32e0*/  UIMAD.WIDE.U32 UR4, UR17, 0x8, UR4 ;  /* 0x00000008110478a5 */ /* 0x008fcc000f8e0004 */
[----:B-1----:R-:W-:Y:S02]  /*32f0*/  IMAD.U32 R4, RZ, RZ, UR4 ;  /* 0x00000004ff047e24 */ /* 0x002fe4000f8e00ff */
[----:B------:R-:W-:-:S05]  /*3300*/  IMAD.U32 R5, RZ, RZ, UR5 ;  /* 0x00000005ff057e24 */ /* 0x000fca000f8e00ff */
[----:B------:R-:W-:Y:S01]  /*3310*/  STG.E.64 desc[UR18][R4.64], R2 ;  /* 0x0000000204007986 */ /* 0x000fe2000c101b12 */
[----:B------:R-:W-:Y:S05]  /*3320*/  EXIT ;  /* 0x000000000000794d */ /* 0x000fea0003800000 */
.L_x_506:
        /* <DEDUP_REMOVED lines=13> */
.L_x_662:


//--------------------- .text._ZN3cub18CUB_300001_SM_10006detail6reduce28DeviceReduceSingleTileKernelINS2_10policy_hubIlyN4cuda3std3__44plusIlEEE10Policy1000EN6thrust24THRUST_300001_SM_1000_NS18transform_iteratorINSD_6detail14equal_to_valueIiEENSF_15normal_iteratorINSD_10device_ptrIiEEEEllEEPlyS9_llNS7_10__identityEEEvT0_T1_T2_T3_T4_T6_ --------------------------
	.section	.text._ZN3cub18CUB_300001_SM_10006detail6reduce28DeviceReduceSingleTileKernelINS2_10policy_hubIlyN4cuda3std3__44plusIlEEE10Policy1000EN6thrust24THRUST_300001_SM_1000_NS18transform_iteratorINSD_6detail14equal_to_valueIiEENSF_15normal_iteratorINSD_10device_ptrIiEEEEllEEPlyS9_llNS7_10__identityEEEvT0_T1_T2_T3_T4_T6_,"ax",@progbits
	.align	128
        .global         _ZN3cub18CUB_300001_SM_10006detail6reduce28DeviceReduceSingleTileKernelINS2_10policy_hubIlyN4cuda3std3__44plusIlEEE10Policy1000EN6thrust24THRUST_300001_SM_1000_NS18transform_iteratorINSD_6detail14equal_to_valueIiEENSF_15normal_iteratorINSD_10device_ptrIiEEEEllEEPlyS9_llNS7_10__identityEEEvT0_T1_T2_T3_T4_T6_
        .type           _ZN3cub18CUB_300001_SM_10006detail6reduce28DeviceReduceSingleTileKernelINS2_10policy_hubIlyN4cuda3std3__44plusIlEEE10Policy1000EN6thrust24THRUST_300001_SM_1000_NS18transform_iteratorINSD_6detail14equal_to_valueIiEENSF_15normal_iteratorINSD_10device_ptrIiEEEEllEEPlyS9_llNS7_10__identityEEEvT0_T1_T2_T3_T4_T6_,@function
        .size           _ZN3cub18CUB_300001_SM_10006detail6reduce28DeviceReduceSingleTileKernelINS2_10policy_hubIlyN4cuda3std3__44plusIlEEE10Policy1000EN6thrust24THRUST_300001_SM_1000_NS18transform_iteratorINSD_6detail14equal_to_valueIiEENSF_15normal_iteratorINSD_10device_ptrIiEEEEllEEPlyS9_llNS7_10__identityEEEvT0_T1_T2_T3_T4_T6_,(.L_x_663 - _ZN3cub18CUB_300001_SM_10006detail6reduce28DeviceReduceSingleTileKernelINS2_10policy_hubIlyN4cuda3std3__44plusIlEEE10Policy1000EN6thrust24THRUST_300001_SM_1000_NS18transform_iteratorINSD_6detail14equal_to_valueIiEENSF_15normal_iteratorINSD_10device_ptrIiEEEEllEEPlyS9_llNS7_10__identityEEEvT0_T1_T2_T3_T4_T6_)
        .other          _ZN3cub18CUB_300001_SM_10006detail6reduce28DeviceReduceSingleTileKernelINS2_10policy_hubIlyN4cuda3std3__44plusIlEEE10Policy1000EN6thrust24THRUST_300001_SM_1000_NS18transform_iteratorINSD_6detail14equal_to_valueIiEENSF_15normal_iteratorINSD_10device_ptrIiEEEEllEEPlyS9_llNS7_10__identityEEEvT0_T1_T2_T3_T4_T6_,@"STO_CUDA_ENTRY STV_DEFAULT"
_ZN3cub18CUB_300001_SM_10006detail6reduce28DeviceReduceSingleTileKernelINS2_10policy_hubIlyN4cuda3std3__44plusIlEEE10Policy1000EN6thrust24THRUST_300001_SM_1000_NS18transform_iteratorINSD_6detail14equal_to_valueIiEENSF_15normal_iteratorINSD_10device_ptrIiEEEEllEEPlyS9_llNS7_10__identityEEEvT0_T1_T2_T3_T4_T6_:
.text._ZN3cub18CUB_300001_SM_10006detail6reduce28DeviceReduceSingleTileKernelINS2_10policy_hubIlyN4cuda3std3__44plusIlEEE10Policy1000EN6thrust24THRUST_300001_SM_1000_NS18transform_iteratorINSD_6detail14equal_to_valueIiEENSF_15normal_iteratorINSD_10device_ptrIiEEEEllEEPlyS9_llNS7_10__identityEEEvT0_T1_T2_T3_T4_T6_:
[----:B------:R-:W-:Y:S01]  /*0000*/  LDC R1, c[0x0][0x37c] ;  /* 0x0000df00ff017b82 */ /* 0x000fe20000000800 */
[----:B------:R-:W0:Y:S01]  /*0010*/  LDCU.64 UR4, c[0x0][0x398] ;  /* 0x00007300ff0477ac */ /* 0x000e220008000a00 */
[----:B------:R-:W1:Y:S01]  /*0020*/  LDCU.64 UR6, c[0x0][0x358] ;  /* 0x00006b00ff0677ac */ /* 0x000e620008000a00 */
[----:B0-----:R-:W-:Y:S02]  /*0030*/  IMAD.U32 R16, RZ, RZ, UR4 ;  /* 0x00000004ff107e24 */ /* 0x001fe4000f8e00ff */
[----:B------:R-:W-:-:S03]  /*0040*/  IMAD.U32 R0, RZ, RZ, UR5 ;  /* 0x00000005ff007e24 */ /* 0x000fc6000f8e00ff */
[----:B------:R-:W-:-:S04]  /*0050*/  ISETP.NE.U32.AND P0, PT, R16, RZ, PT ;  /* 0x000000ff1000720c */ /* 0x000fc80003f05070 */
[----:B------:R-:W-:-:S13]  /*0060*/  ISETP.NE.AND.EX P0, PT, R0, RZ, PT, P0 ;  /* 0x000000ff0000720c */ /* 0x000fda0003f05300 */
        /* <DEDUP_REMOVED lines=8> */
.L_x_507:
[----:B------:R-:W-:Y:S01]  /*00f0*/  ISETP.GT.U32.AND P0, PT, R16, 0xdff, PT ;  /* 0x00000dff1000780c */ /* 0x000fe20003f04070 */
[----:B------:R-:W-:Y:S03]  /*0100*/  BSSY.RECONVERGENT B0, `(.L_x_508) ;  /* 0x00002f9000007945 */ /* 0x000fe60003800200 */
[----:B------:R-:W-:-:S13]  /*0110*/  ISETP.GT.U32.AND.EX P0, PT, R0, RZ, PT, P0 ;  /* 0x000000ff0000720c */ /* 0x000fda0003f04100 */
[----:B------:R-:W-:Y:S05]  /*0120*/  @P0 BRA `(.L_x_509) ;  /* 0x0000001800700947 */ /* 0x000fea0003800000 */
[----:B------:R-:W0:Y:S01]  /*0130*/  S2R R5, SR_TID.X ;  /* 0x0000000000057919 */ /* 0x000e220000002100 */
[----:B------:R-:W1:Y:S01]  /*0140*/  LDCU UR5, c[0x0][0x388] ;  /* 0x00007100ff0577ac */ /* 0x000e620008000800 */
[----:B------:R-:W-:Y:S01]  /*0150*/  BSSY.RECONVERGENT B1, `(.L_x_510) ;  /* 0x000000d000017945 */ /* 0x000fe20003800200 */
[----:B------:R-:W-:Y:S02]  /*0160*/  CS2R R2, SRZ ;  /* 0x0000000000027805 */ /* 0x000fe4000001ff00 */
[----:B0-----:R-:W-:Y:S01]  /*0170*/  ISETP.GE.U32.AND P0, PT, R5, R16, PT ;  /* 0x000000100500720c */ /* 0x001fe20003f06070 */
[----:B------:R-:W-:-:S12]  /*0180*/  IMAD.MOV.U32 R7, RZ, RZ, R5 ;  /* 0x000000ffff077224 */ /* 0x000fd800078e0005 */
[----:B-1----:R-:W-:Y:S05]  /*0190*/  @P0 BRA `(.L_x_511) ;  /* 0x0000000000200947 */ /* 0x002fea0003800000 */
[----:B------:R-:W0:Y:S01]  /*01a0*/  LDC.64 R8, c[0x0][0x380] ;  /* 0x0000e000ff087b82 */ /* 0x000e220000000a00 */
[----:B------:R-:W1:Y:S01]  /*01b0*/  LDCU UR4, c[0x0][0x388] ;  /* 0x00007100ff0477ac */ /* 0x000e620008000800 */
[----:B0-----:R-:W-:-:S06]  /*01c0*/  IMAD.WIDE.U32 R8, R5, 0x4, R8 ;  /* 0x0000000405087825 */ /* 0x001fcc00078e0008 */
[----:B------:R-:W1:Y:S01]  /*01d0*/  LDG.E R8, desc[UR6][R8.64] ;  /* 0x0000000608087981 */ /* 0x000e62000c1e1900 */
[----:B------:R-:W-:Y:S02]  /*01e0*/  VIADD R7, R5, 0x200 ;  /* 0x0000020005077836 */ /* 0x000fe40000000000 */
[----:B------:R-:W-:Y:S01]  /*01f0*/  IMAD.MOV.U32 R3, RZ, RZ, RZ ;  /* 0x000000ffff037224 */ /* 0x000fe200078e00ff */
[----:B-1----:R-:W-:-:S04]  /*0200*/  ISETP.NE.AND P0, PT, R8, UR4, PT ;  /* 0x0000000408007c0c */ /* 0x002fc8000bf05270 */
[----:B------:R-:W-:-:S09]  /*0210*/  SEL R2, RZ, 0x1, P0 ;  /* 0x00000001ff027807 */ /* 0x000fd20000000000 */
.L_x_511:
[----:B------:R-:W-:Y:S05]  /*0220*/  BSYNC.RECONVERGENT B1 ;  /* 0x0000000000017941 */ /* 0x000fea0003800200 */
.L_x_510:
[----:B------:R-:W-:Y:S01]  /*0230*/  ISETP.GE.U32.AND P0, PT, R7, R16, PT ;  /* 0x000000100700720c */ /* 0x000fe20003f06070 */
[----:B------:R-:W-:-:S12]  /*0240*/  BSSY.RECONVERGENT B1, `(.L_x_512) ;  /* 0x00000ab000017945 */ /* 0x000fd80003800200 */
[----:B------:R-:W-:Y:S05]  /*0250*/  @P0 BRA `(.L_x_513) ;  /* 0x0000000800a40947 */ /* 0x000fea0003800000 */
[----:B------:R-:W-:Y:S01]  /*0260*/  LOP3.LUT R9, RZ, R7, RZ, 0x33, !PT ;  /* 0x00000007ff097212 */ /* 0x000fe200078e33ff */
[----:B------:R-:W-:Y:S04]  /*0270*/  BSSY.RECONVERGENT B2, `(.L_x_514) ;  /* 0x0000053000027945 */ /* 0x000fe80003800200 */
[----:B------:R-:W-:-:S05]  /*0280*/  IMAD.IADD R9, R9, 0x1, R16 ;  /* 0x0000000109097824 */ /* 0x000fca00078e0210 */
[C---:B------:R-:W-:Y:S02]  /*0290*/  ISETP.GE.U32.AND P1, PT, R9.reuse, 0x1e00, PT ;  /* 0x00001e000900780c */ /* 0x040fe40003f26070 */
[----:B------:R-:W-:-:S04]  /*02a0*/  LEA.HI R4, R9, 0x1, RZ, 0x17 ;  /* 0x0000000109047811 */ /* 0x000fc800078fb8ff */
[----:B------:R-:W-:-:S04]  /*02b0*/  LOP3.LUT R26, R4, 0xf, RZ, 0xc0, !PT ;  /* 0x0000000f041a7812 */ /* 0x000fc800078ec0ff */
[----:B------:R-:W-:-:S03]  /*02c0*/  ISETP.NE.AND P0, PT, R26, RZ, PT ;  /* 0x000000ff1a00720c */ /* 0x000fc60003f05270 */
[----:B------:R-:W-:Y:S10]  /*02d0*/  @!P1 BRA `(.L_x_515) ;  /* 0x0000000400309947 */ /* 0x000ff40003800000 */
[----:B------:R-:W0:Y:S01]  /*02e0*/  LDC.64 R8, c[0x0][0x380] ;  /* 0x0000e000ff087b82 */ /* 0x000e220000000a00 */
[----:B------:R-:W-:-:S05]  /*02f0*/  LOP3.LUT R6, R4, 0xfffff0, RZ, 0xc0, !PT ;  /* 0x00fffff004067812 */ /* 0x000fca00078ec0ff */
[----:B------:R-:W-:Y:S02]  /*0300*/  IMAD.MOV R6, RZ, RZ, -R6 ;  /* 0x000000ffff067224 */ /* 0x000fe400078e0a06 */
[----:B0-----:R-:W-:-:S03]  /*0310*/  IMAD.WIDE.U32 R8, R7, 0x4, R8 ;  /* 0x0000000407087825 */ /* 0x001fc600078e0008 */
[----:B------:R-:W-:-:S05]  /*0320*/  IADD3 R8, P1, PT, R8, 0x4000, RZ ;  /* 0x0000400008087810 */ /* 0x000fca0007f3e0ff */
[----:B------:R-:W-:-:S08]  /*0330*/  IMAD.X R9, RZ, RZ, R9, P1 ;  /* 0x000000ffff097224 */ /* 0x000fd000008e0609 */
.L_x_516:
        /* <DEDUP_REMOVED lines=70> */
.L_x_515:
[----:B------:R-:W-:Y:S05]  /*07a0*/  BSYNC.RECONVERGENT B2 ;  /* 0x0000000000027941 */ /* 0x000fea0003800200 */
.L_x_514:
[----:B------:R-:W-:Y:S05]  /*07b0*/  @!P0 BRA `(.L_x_513) ;  /* 0x00000004004c8947 */ /* 0x000fea0003800000 */
[----:B------:R-:W-:Y:S01]  /*07c0*/  ISETP.GE.U32.AND P1, PT, R26, 0x8, PT ;  /* 0x000000081a00780c */ /* 0x000fe20003f26070 */
[----:B------:R-:W-:Y:S01]  /*07d0*/  BSSY.RECONVERGENT B2, `(.L_x_517) ;  /* 0x0000028000027945 */ /* 0x000fe20003800200 */
[----:B------:R-:W-:-:S04]  /*07e0*/  LOP3.LUT R18, R4, 0x7, RZ, 0xc0, !PT ;  /* 0x0000000704127812 */ /* 0x000fc800078ec0ff */
[----:B------:R-:W-:-:S07]  /*07f0*/  ISETP.NE.AND P0, PT, R18, RZ, PT ;  /* 0x000000ff1200720c */ /* 0x000fce0003f05270 */
[----:B------:R-:W-:Y:S06]  /*0800*/  @!P1 BRA `(.L_x_518) ;  /* 0x0000000000909947 */ /* 0x000fec0003800000 */
[----:B------:R-:W0:Y:S01]  /*0810*/  LDC.64 R8, c[0x0][0x380] ;  /* 0x0000e000ff087b82 */ /* 0x000e220000000a00 */
[----:B------:R-:W1:Y:S01]  /*0820*/  LDCU UR4, c[0x0][0x388] ;  /* 0x00007100ff0477ac */ /* 0x000e620008000800 */
[----:B0-----:R-:W-:-:S05]  /*0830*/  IMAD.WIDE R8, R7, 0x4, R8 ;  /* 0x0000000407087825 */ /* 0x001fca00078e0208 */
[----:B------:R-:W1:Y:S04]  /*0840*/  LDG.E R17, desc[UR6][R8.64] ;  /* 0x0000000608117981 */ /* 0x000e68000c1e1900 */
        /* <DEDUP_REMOVED lines=8> */
[----:B-1----:R-:W-:-:S02]  /*08d0*/  ISETP.NE.AND P1, PT, R17, UR4, PT ;  /* 0x0000000411007c0c */ /* 0x002fc4000bf25270 */
        /* <DEDUP_REMOVED lines=23> */
.L_x_518:
[----:B------:R-:W-:Y:S05]  /*0a50*/  BSYNC.RECONVERGENT B2 ;  /* 0x0000000000027941 */ /* 0x000fea0003800200 */
.L_x_517:
        /* <DEDUP_REMOVED lines=12> */
[----:B------:R-:W4:Y:S01]  /*0b20*/  LDG.E R10, desc[UR6][R8.64+0x1000] ;  /* 0x00100006080a7981 */ /* 0x000f22000c1e1900 */
[----:B------:R-:W-:Y:S01]  /*0b30*/  VIADD R7, R7, 0x800 ;  /* 0x0000080007077836 */ /* 0x000fe20000000000 */
[----:B-1----:R-:W-:-:S02]  /*0b40*/  ISETP.NE.AND P1, PT, R12, UR4, PT ;  /* 0x000000040c007c0c */ /* 0x002fc4000bf25270 */
        /* <DEDUP_REMOVED lines=11> */
.L_x_520:
[----:B------:R-:W-:Y:S05]  /*0c00*/  BSYNC.RECONVERGENT B2 ;  /* 0x0000000000027941 */ /* 0x000fea0003800200 */
.L_x_519:
[----:B------:R-:W-:Y:S05]  /*0c10*/  @!P0 BRA `(.L_x_513) ;  /* 0x0000000000348947 */ /* 0x000fea0003800000 */
[----:B------:R-:W0:Y:S01]  /*0c20*/  LDC.64 R10, c[0x0][0x380] ;  /* 0x0000e000ff0a7b82 */ /* 0x000e220000000a00 */
[----:B------:R-:W-:-:S07]  /*0c30*/  IMAD.MOV R4, RZ, RZ, -R4 ;  /* 0x000000ffff047224 */ /* 0x000fce00078e0a04 */
.L_x_521:
[C---:B0-----:R-:W-:Y:S01]  /*0c40*/  IMAD.WIDE R8, R7.reuse, 0x4, R10 ;  /* 0x0000000407087825 */ /* 0x041fe200078e020a */
        /* <DEDUP_REMOVED lines=10> */
.L_x_513:
[----:B------:R-:W-:Y:S05]  /*0cf0*/  BSYNC.RECONVERGENT B1 ;  /* 0x0000000000017941 */ /* 0x000fea0003800200 */
.L_x_512:
[----:B------:R-:W-:-:S04]  /*0d00*/  ISETP.GE.U32.AND P0, PT, R16, 0x200, PT ;  /* 0x000002001000780c */ /* 0x000fc80003f06070 */
[----:B------:R-:W-:-:S13]  /*0d10*/  ISETP.GE.U32.AND.EX P0, PT, R0, RZ, PT, P0 ;  /* 0x000000ff0000720c */ /* 0x000fda0003f06100 */
[----:B------:R-:W-:Y:S05]  /*0d20*/  @!P0 BRA `(.L_x_522) ;  /* 0x00000004002c8947 */ /* 0x000fea0003800000 */
[----:B------:R-:W0:Y:S01]  /*0d30*/  S2R R8, SR_LANEID ;  /* 0x0000000000087919 */ /* 0x000e220000000000 */
[----:B------:R-:W-:Y:S01]  /*0d40*/  ISETP.NE.AND P5, PT, R5, RZ, PT ;  /* 0x000000ff0500720c */ /* 0x000fe20003fa5270 */
        /* <DEDUP_REMOVED lines=39> */
[----:B-1----:R-:W-:-:S03]  /*0fc0*/  SEL R3, R3, RZ, !P0 ;  /* 0x000000ff03037207 */ /* 0x002fc60004000000 */
        /* <DEDUP_REMOVED lines=9> */
[----:B-1----:R-:W0:Y:S04]  /*1060*/  LDS.128 R4, [UR4+0x20] ;  /* 0x00002004ff047984 */ /* 0x002e280008000c00 */
[----:B------:R-:W1:Y:S04]  /*1070*/  LDS.128 R8, [UR4+0x30] ;  /* 0x00003004ff087984 */ /* 0x000e680008000c00 */
[----:B------:R-:W2:Y:S04]  /*1080*/  LDS.128 R12, [UR4+0x40] ;  /* 0x00004004ff0c7984 */ /* 0x000ea80008000c00 */
[----:B------:R-:W3:Y:S04]  /*1090*/  LDS.128 R16, [UR4+0x50] ;  /* 0x00005004ff107984 */ /* 0x000ee80008000c00 */
[----:B------:R-:W4:Y:S04]  /*10a0*/  LDS.128 R20, [UR4+0x60] ;  /* 0x00006004ff147984 */ /* 0x000f280008000c00 */
[----:B------:R-:W5:Y:S04]  /*10b0*/  LDS.128 R24, [UR4+0x70] ;  /* 0x00007004ff187984 */ /* 0x000f680008000c00 */
[----:B------:R-:W5:Y:S01]  /*10c0*/  LDS.128 R28, [UR4+0x80] ;  /* 0x00008004ff1c7984 */ /* 0x000f620008000c00 */
[----:B0-----:R-:W-:-:S04]  /*10d0*/  IADD3 R35, P0, P1, R4, R32, R2 ;  /* 0x0000002004237210 */ /* 0x001fc8000791e002 */
[----:B-1----:R-:W-:Y:S02]  /*10e0*/  IADD3 R35, P2, P3, R8, R35, R6 ;  /* 0x0000002308237210 */ /* 0x002fe40007b5e006 */
[----:B------:R-:W-:Y:S02]  /*10f0*/  IADD3.X R5, PT, PT, R5, R33, R3, P0, P1 ;  /* 0x0000002105057210 */ /* 0x000fe400007e2403 */
[----:B--2---:R-:W-:Y:S02]  /*1100*/  IADD3 R3, P0, P1, R12, R35, R10 ;  /* 0x000000230c037210 */ /* 0x004fe4000791e00a */
[----:B------:R-:W-:Y:S02]  /*1110*/  IADD3.X R7, PT, PT, R9, R5, R7, P2, P3 ;  /* 0x0000000509077210 */ /* 0x000fe400017e6407 */
[----:B---3--:R-:W-:Y:S02]  /*1120*/  IADD3 R3, P2, P3, R16, R3, R14 ;  /* 0x0000000310037210 */ /* 0x008fe40007b5e00e */
[----:B------:R-:W-:-:S02]  /*1130*/  IADD3.X R11, PT, PT, R13, R7, R11, P0, P1 ;  /* 0x000000070d0b7210 */ /* 0x000fc400007e240b */
[----:B----4-:R-:W-:Y:S02]  /*1140*/  IADD3 R3, P0, P1, R20, R3, R18 ;  /* 0x0000000314037210 */ /* 0x010fe4000791e012 */
[----:B------:R-:W-:Y:S02]  /*1150*/  IADD3.X R15, PT, PT, R17, R11, R15, P2, P3 ;  /* 0x0000000b110f7210 */ /* 0x000fe400017e640f */
[----:B-----5:R-:W-:Y:S02]  /*1160*/  IADD3 R3, P2, P3, R24, R3, R22 ;  /* 0x0000000318037210 */ /* 0x020fe40007b5e016 */
[----:B------:R-:W-:Y:S02]  /*1170*/  IADD3.X R19, PT, PT, R21, R15, R19, P0, P1 ;  /* 0x0000000f15137210 */ /* 0x000fe400007e2413 */
[----:B------:R-:W-:Y:S02]  /*1180*/  IADD3 R3, P0, P1, R28, R3, R26 ;  /* 0x000000031c037210 */ /* 0x000fe4000791e01a */
[----:B------:R-:W-:-:S02]  /*1190*/  IADD3.X R23, PT, PT, R25, R19, R23, P2, P3 ;  /* 0x0000001319177210 */ /* 0x000fc400017e6417 */
[----:B------:R-:W-:Y:S02]  /*11a0*/  IADD3 R2, P2, PT, R3, R30, RZ ;  /* 0x0000001e03027210 */ /* 0x000fe40007f5e0ff */
[----:B------:R-:W-:-:S05]  /*11b0*/  IADD3.X R3, PT, PT, R29, R23, R27, P0, P1 ;  /* 0x000000171d037210 */ /* 0x000fca00007e241b */
[----:B------:R-:W-:Y:S01]  /*11c0*/  IMAD.X R3, R3, 0x1, R31, P2 ;  /* 0x0000000103037824 */ /* 0x000fe200010e061f */
[----:B------:R-:W-:Y:S06]  /*11d0*/  BRA `(.L_x_523) ;  /* 0x0000001c00ac7947 */ /* 0x000fec0003800000 */
.L_x_522:
[C---:B------:R-:W-:Y:S02]  /*11e0*/  LOP3.LUT R4, R5.reuse, 0x3e0, RZ, 0xc0, !PT ;  /* 0x000003e005047812 */ /* 0x040fe400078ec0ff */
[----:B------:R-:W-:Y:S02]  /*11f0*/  ISETP.NE.AND P5, PT, R5, RZ, PT ;  /* 0x000000ff0500720c */ /* 0x000fe40003fa5270 */
[----:B------:R-:W-:Y:S01]  /*1200*/  LOP3.LUT R9, RZ, R4, RZ, 0x33, !PT ;  /* 0x00000004ff097212 */ /* 0x000fe200078e33ff */
[----:B------:R-:W-:Y:S02]  /*1210*/  VIADD R7, R4, 0x20 ;  /* 0x0000002004077836 */ /* 0x000fe40000000000 */
[----:B------:R-:W0:Y:S03]  /*1220*/  S2R R4, SR_LANEID ;  /* 0x0000000000047919 */ /* 0x000e260000000000 */
[----:B------:R-:W-:Y:S01]  /*1230*/  ISETP.GT.U32.AND P0, PT, R7, R16, PT ;  /* 0x000000100700720c */ /* 0x000fe20003f04070 */
        /* <DEDUP_REMOVED lines=46> */
[----:B-1----:R-:W-:-:S05]  /*1520*/  SEL R3, R3, RZ, !P0 ;  /* 0x000000ff03037207 */ /* 0x002fca0004000000 */
[----:B------:R-:W-:-:S05]  /*1530*/  IMAD.X R3, R3, 0x1, R8, P1 ;  /* 0x0000000103037824 */ /* 0x000fca00008e0608 */
[----:B------:R0:W-:Y:S01]  /*1540*/  @!P2 STS.64 [R9+0x10], R2 ;  /* 0x000010020900a388 */ /* 0x0001e20000000a00 */
[----:B------:R-:W-:Y:S06]  /*1550*/  BAR.SYNC.DEFER_BLOCKING 0x0 ;  /* 0x0000000000007b1d */ /* 0x000fec0000010000 */
[----:B------:R-:W-:Y:S05]  /*1560*/  @P5 BRA `(.L_x_523) ;  /* 0x0000001800c85947 */ /* 0x000fea0003800000 */
[----:B------:R-:W1:Y:S01]  /*1570*/  S2UR UR5, SR_CgaCtaId ;  /* 0x00000000000579c3 */ /* 0x000e620000008800 */
[----:B------:R-:W-:Y:S01]  /*1580*/  UMOV UR4, 0x400 ;  /* 0x0000040000047882 */ /* 0x000fe20000000000 */
[C---:B------:R-:W-:Y:S02]  /*1590*/  ISETP.GT.U32.AND P0, PT, R16.reuse, 0x20, PT ;  /* 0x000000201000780c */ /* 0x040fe40003f04070 */
[----:B------:R-:W-:Y:S02]  /*15a0*/  ISETP.GT.U32.AND P1, PT, R16, 0x40, PT ;  /* 0x000000401000780c */ /* 0x000fe40003f24070 */
[----:B------:R-:W-:Y:S02]  /*15b0*/  ISETP.GT.U32.AND.EX P0, PT, R0, RZ, PT, P0 ;  /* 0x000000ff0000720c */ /* 0x000fe40003f04100 */
[----:B------:R-:W-:Y:S02]  /*15c0*/  ISETP.GT.U32.AND P2, PT, R16, 0x60, PT ;  /* 0x000000601000780c */ /* 0x000fe40003f44070 */
[----:B------:R-:W-:-:S02]  /*15d0*/  ISETP.GT.U32.AND.EX P1, PT, R0, RZ, PT, P1 ;  /* 0x000000ff0000720c */ /* 0x000fc40003f24110 */
[----:B------:R-:W-:-:S04]  /*15e0*/  ISETP.GT.U32.AND P6, PT, R16, 0x140, PT ;  /* 0x000001401000780c */ /* 0x000fc80003fc4070 */
[----:B------:R-:W-:Y:S01]  /*15f0*/  ISETP.GT.U32.AND.EX P6, PT, R0, RZ, PT, P6 ;  /* 0x000000ff0000720c */ /* 0x000fe20003fc4160 */
[----:B-1----:R-:W-:-:S09]  /*1600*/  ULEA UR4, UR5, UR4, 0x18 ;  /* 0x0000000405047291 */ /* 0x002fd2000f8ec0ff */
[----:B------:R-:W1:Y:S04]  /*1610*/  LDS.64 R18, [UR4+0x18] ;  /* 0x00001804ff127984 */ /* 0x000e680008000a00 */
[----:B------:R-:W2:Y:S04]  /*1620*/  LDS.128 R20, [UR4+0x20] ;  /* 0x00002004ff147984 */ /* 0x000ea80008000c00 */
[----:B------:R-:W3:Y:S04]  /*1630*/  LDS.128 R4, [UR4+0x30] ;  /* 0x00003004ff047984 */ /* 0x000ee80008000c00 */
[----:B0-----:R-:W0:Y:S04]  /*1640*/  LDS.128 R8, [UR4+0x40] ;  /* 0x00004004ff087984 */ /* 0x001e280008000c00 */
[----:B------:R-:W4:Y:S01]  /*1650*/  LDS.128 R12, [UR4+0x50] ;  /* 0x00005004ff0c7984 */ /* 0x000f220008000c00 */
[----:B-1----:R-:W-:-:S02]  /*1660*/  SEL R25, R18, RZ, P0 ;  /* 0x000000ff12197207 */ /* 0x002fc40000000000 */
[----:B------:R-:W-:Y:S02]  /*1670*/  SEL R29, R19, RZ, P0 ;  /* 0x000000ff131d7207 */ /* 0x000fe40000000000 */
[----:B------:R-:W-:Y:S02]  /*1680*/  ISETP.GT.U32.AND.EX P0, PT, R0, RZ, PT, P2 ;  /* 0x000000ff0000720c */ /* 0x000fe40003f04120 */
[----:B--2---:R-:W-:Y:S02]  /*1690*/  SEL R19, R20, RZ, P1 ;  /* 0x000000ff14137207 */ /* 0x004fe40000800000 */
[----:B------:R-:W-:Y:S02]  /*16a0*/  SEL R24, R21, RZ, P1 ;  /* 0x000000ff15187207 */ /* 0x000fe40000800000 */
[----:B------:R-:W-:Y:S02]  /*16b0*/  ISETP.GT.U32.AND P1, PT, R16, 0x80, PT ;  /* 0x000000801000780c */ /* 0x000fe40003f24070 */
[----:B------:R-:W-:-:S02]  /*16c0*/  SEL R18, R22, RZ, P0 ;  /* 0x000000ff16127207 */ /* 0x000fc40000000000 */
[----:B------:R-:W-:Y:S02]  /*16d0*/  SEL R17, R23, RZ, P0 ;  /* 0x000000ff17117207 */ /* 0x000fe40000000000 */
[----:B------:R-:W-:Y:S01]  /*16e0*/  IADD3 R2, P2, P3, R19, R25, R2 ;  /* 0x0000001913027210 */ /* 0x000fe20007b5e002 */
[----:B------:R-:W1:Y:S01]  /*16f0*/  LDS.128 R20, [UR4+0x60] ;  /* 0x00006004ff147984 */ /* 0x000e620008000c00 */
[----:B------:R-:W-:Y:S02]  /*1700*/  ISETP.GT.U32.AND.EX P0, PT, R0, RZ, PT, P1 ;  /* 0x000000ff0000720c */ /* 0x000fe40003f04110 */
[----:B------:R-:W-:Y:S02]  /*1710*/  ISETP.GT.U32.AND P1, PT, R16, 0xa0, PT ;  /* 0x000000a01000780c */ /* 0x000fe40003f24070 */
[----:B------:R-:W-:Y:S02]  /*1720*/  IADD3.X R29, PT, PT, R24, R29, R3, P2, P3 ;  /* 0x0000001d181d7210 */ /* 0x000fe400017e6403 */
[----:B---3--:R-:W-:Y:S01]  /*1730*/  SEL R19, R4, RZ, P0 ;  /* 0x000000ff04137207 */ /* 0x008fe20000000000 */
[----:B------:R-:W2:Y:S01]  /*1740*/  LDS.128 R24, [UR4+0x70] ;  /* 0x00007004ff187984 */ /* 0x000ea20008000c00 */
[----:B------:R-:W-:-:S02]  /*1750*/  SEL R28, R5, RZ, P0 ;  /* 0x000000ff051c7207 */ /* 0x000fc40000000000 */
[----:B------:R-:W-:Y:S02]  /*1760*/  ISETP.GT.U32.AND.EX P0, PT, R0, RZ, PT, P1 ;  /* 0x000000ff0000720c */ /* 0x000fe40003f04110 */
[----:B------:R-:W-:Y:S02]  /*1770*/  IADD3 R19, P2, P3, R19, R2, R18 ;  /* 0x0000000213137210 */ /* 0x000fe40007b5e012 */
[----:B------:R-:W-:Y:S02]  /*1780*/  SEL R3, R6, RZ, P0 ;  /* 0x000000ff06037207 */ /* 0x000fe40000000000 */
[----:B------:R-:W-:Y:S02]  /*1790*/  SEL R18, R7, RZ, P0 ;  /* 0x000000ff07127207 */ /* 0x000fe40000000000 */
[----:B------:R-:W3:Y:S01]  /*17a0*/  LDS.128 R4, [UR4+0x80] ;  /* 0x00008004ff047984 */ /* 0x000ee20008000c00 */
[----:B------:R-:W-:Y:S02]  /*17b0*/  ISETP.GT.U32.AND P1, PT, R16, 0xc0, PT ;  /* 0x000000c01000780c */ /* 0x000fe40003f24070 */
[----:B------:R-:W-:-:S02]  /*17c0*/  IADD3.X R28, PT, PT, R28, R29, R17, P2, P3 ;  /* 0x0000001d1c1c7210 */ /* 0x000fc400017e6411 */
[----:B------:R-:W-:Y:S02]  /*17d0*/  ISETP.GT.U32.AND.EX P0, PT, R0, RZ, PT, P1 ;  /* 0x000000ff0000720c */ /* 0x000fe40003f04110 */
[C---:B------:R-:W-:Y:S02]  /*17e0*/  ISETP.GT.U32.AND P1, PT, R16.reuse, 0xe0, PT ;  /* 0x000000e01000780c */ /* 0x040fe40003f24070 */
[----:B------:R-:W-:Y:S02]  /*17f0*/  ISETP.GT.U32.AND P2, PT, R16, 0x100, PT ;  /* 0x000001001000780c */ /* 0x000fe40003f44070 */
[----:B0-----:R-:W-:Y:S02]  /*1800*/  SEL R2, R8, RZ, P0 ;  /* 0x000000ff08027207 */ /* 0x001fe40000000000 */
[----:B------:R-:W-:Y:S02]  /*1810*/  SEL R17, R9, RZ, P0 ;  /* 0x000000ff09117207 */ /* 0x000fe40000000000 */
[----:B------:R-:W-:-:S02]  /*1820*/  ISETP.GT.U32.AND.EX P0, PT, R0, RZ, PT, P1 ;  /* 0x000000ff0000720c */ /* 0x000fc40003f04110 */
[----:B------:R-:W-:Y:S02]  /*1830*/  ISETP.GT.U32.AND.EX P1, PT, R0, RZ, PT, P2 ;  /* 0x000000ff0000720c */ /* 0x000fe40003f24120 */
[----:B------:R-:W-:Y:S02]  /*1840*/  ISETP.GT.U32.AND P2, PT, R16, 0x120, PT ;  /* 0x000001201000780c */ /* 0x000fe40003f44070 */
[----:B------:R-:W-:Y:S02]  /*1850*/  IADD3 R2, P3, P4, R2, R19, R3 ;  /* 0x0000001302027210 */ /* 0x000fe40007c7e003 */
[----:B------:R-:W-:Y:S02]  /*1860*/  SEL R3, R10, RZ, P0 ;  /* 0x000000ff0a037207 */ /* 0x000fe40000000000 */
[----:B------:R-:W-:Y:S02]  /*1870*/  SEL R9, R11, RZ, P0 ;  /* 0x000000ff0b097207 */ /* 0x000fe40000000000 */
[----:B------:R-:W-:-:S02]  /*1880*/  ISETP.GT.U32.AND.EX P0, PT, R0, RZ, PT, P2 ;  /* 0x000000ff0000720c */ /* 0x000fc40003f04120 */
[----:B----4-:R-:W-:Y:S02]  /*1890*/  SEL R8, R12, RZ, P1 ;  /* 0x000000ff0c087207 */ /* 0x010fe40000800000 */
[----:B------:R-:W-:Y:S02]  /*18a0*/  IADD3.X R12, PT, PT, R17, R28, R18, P3, P4 ;  /* 0x0000001c110c7210 */ /* 0x000fe40001fe8412 */
[----:B------:R-:W-:Y:S02]  /*18b0*/  SEL R11, R14, RZ, P0 ;  /* 0x000000ff0e0b7207 */ /* 0x000fe40000000000 */
[----:B------:R-:W-:Y:S02]  /*18c0*/  ISETP.GT.U32.AND P4, PT, R16, 0x160, PT ;  /* 0x000001601000780c */ /* 0x000fe40003f84070 */
[----:B------:R-:W-:Y:S02]  /*18d0*/  SEL R10, R13, RZ, P1 ;  /* 0x000000ff0d0a7207 */ /* 0x000fe40000800000 */
[----:B------:R-:W-:-:S02]  /*18e0*/  SEL R14, R15, RZ, P0 ;  /* 0x000000ff0f0e7207 */ /* 0x000fc40000000000 */
[----:B------:R-:W-:Y:S02]  /*18f0*/  IADD3 R8, P1, P2, R8, R2, R3 ;  /* 0x0000000208087210 */ /* 0x000fe40007a3e003 */
[----:B------:R-:W-:Y:S02]  /*1900*/  ISETP.GT.U32.AND P0, PT, R16, 0x180, PT ;  /* 0x000001801000780c */ /* 0x000fe40003f04070 */
[----:B------:R-:W-:Y:S02]  /*1910*/  ISETP.GT.U32.AND.EX P4, PT, R0, RZ, PT, P4 ;  /* 0x000000ff0000720c */ /* 0x000fe40003f84140 */
[----:B-1----:R-:W-:Y:S02]  /*1920*/  SEL R2, R20, RZ, P6 ;  /* 0x000000ff14027207 */ /* 0x002fe40003000000 */
[----:B------:R-:W-:Y:S02]  /*1930*/  IADD3.X R10, PT, PT, R10, R12, R9, P1, P2 ;  /* 0x0000000c0a0a7210 */ /* 0x000fe40000fe4409 */
[----:B------:R-:W-:-:S02]  /*1940*/  ISETP.GT.U32.AND.EX P0, PT, R0, RZ, PT, P0 ;  /* 0x000000ff0000720c */ /* 0x000fc40003f04100 */
[C---:B------:R-:W-:Y:S02]  /*1950*/  ISETP.GT.U32.AND P3, PT, R16.reuse, 0x1a0, PT ;  /* 0x000001a01000780c */ /* 0x040fe40003f64070 */
[----:B------:R-:W-:Y:S02]  /*1960*/  ISETP.GT.U32.AND P1, PT, R16, 0x1c0, PT ;  /* 0x000001c01000780c */ /* 0x000fe40003f24070 */
[----:B------:R-:W-:Y:S02]  /*1970*/  SEL R9, R21, RZ, P6 ;  /* 0x000000ff15097207 */ /* 0x000fe40003000000 */
[----:B------:R-:W-:Y:S02]  /*1980*/  SEL R3, R22, RZ, P4 ;  /* 0x000000ff16037207 */ /* 0x000fe40002000000 */
[----:B------:R-:W-:Y:S02]  /*1990*/  SEL R23, R23, RZ, P4 ;  /* 0x000000ff17177207 */ /* 0x000fe40002000000 */
[----:B------:R-:W-:-:S02]  /*19a0*/  IADD3 R2, P6, P4, R2, R8, R11 ;  /* 0x0000000802027210 */ /* 0x000fc40007cde00b */
[----:B--2---:R-:W-:Y:S02]  /*19b0*/  SEL R8, R24, RZ, P0 ;  /* 0x000000ff18087207 */ /* 0x004fe40000000000 */
[C---:B------:R-:W-:Y:S02]  /*19c0*/  ISETP.GT.U32.AND.EX P3, PT, R0.reuse, RZ, PT, P3 ;  /* 0x000000ff0000720c */ /* 0x040fe40003f64130 */
[----:B------:R-:W-:Y:S02]  /*19d0*/  ISETP.GT.U32.AND.EX P1, PT, R0, RZ, PT, P1 ;  /* 0x000000ff0000720c */ /* 0x000fe40003f24110 */
[----:B------:R-:W-:Y:S02]  /*19e0*/  ISETP.GT.U32.AND P2, PT, R16, 0x1e0, PT ;  /* 0x000001e01000780c */ /* 0x000fe40003f44070 */
[----:B------:R-:W-:Y:S02]  /*19f0*/  IADD3.X R9, PT, PT, R9, R10, R14, P6, P4 ;  /* 0x0000000a09097210 */ /* 0x000fe400037e840e */
[----:B------:R-:W-:-:S02]  /*1a00*/  IADD3 R8, P6, P4, R8, R2, R3 ;  /* 0x0000000208087210 */ /* 0x000fc40007cde003 */
[----:B------:R-:W-:Y:S02]  /*1a10*/  SEL R2, R26, RZ, P3 ;  /* 0x000000ff1a027207 */ /* 0x000fe40001800000 */
[----:B---3--:R-:W-:Y:S02]  /*1a20*/  SEL R3, R4, RZ, P1 ;  /* 0x000000ff04037207 */ /* 0x008fe40000800000 */
[----:B------:R-:W-:Y:S02]  /*1a30*/  ISETP.GT.U32.AND.EX P2, PT, R0, RZ, PT, P2 ;  /* 0x000000ff0000720c */ /* 0x000fe40003f44120 */
[----:B------:R-:W-:Y:S02]  /*1a40*/  SEL R4, R25, RZ, P0 ;  /* 0x000000ff19047207 */ /* 0x000fe40000000000 */
[----:B------:R-:W-:Y:S02]  /*1a50*/  SEL R27, R27, RZ, P3 ;  /* 0x000000ff1b1b7207 */ /* 0x000fe40001800000 */
[----:B------:R-:W-:-:S02]  /*1a60*/  IADD3 R3, P0, P3, R3, R8, R2 ;  /* 0x0000000803037210 */ /* 0x000fc40007b1e002 */
[----:B------:R-:W-:Y:S02]  /*1a70*/  SEL R2, R6, RZ, P2 ;  /* 0x000000ff06027207 */ /* 0x000fe40001000000 */
[----:B------:R-:W-:Y:S02]  /*1a80*/  IADD3.X R4, PT, PT, R4, R9, R23, P6, P4 ;  /* 0x0000000904047210 */ /* 0x000fe400037e8417 */
[----:B------:R-:W-:Y:S02]  /*1a90*/  SEL R0, R5, RZ, P1 ;  /* 0x000000ff05007207 */ /* 0x000fe40000800000 */
[----:B------:R-:W-:Y:S02]  /*1aa0*/  IADD3 R2, P1, PT, R2, R3, RZ ;  /* 0x0000000302027210 */ /* 0x000fe40007f3e0ff */
[----:B------:R-:W-:Y:S02]  /*1ab0*/  SEL R3, R7, RZ, P2 ;  /* 0x000000ff07037207 */ /* 0x000fe40001000000 */
[----:B------:R-:W-:-:S05]  /*1ac0*/  IADD3.X R0, PT, PT, R0, R4, R27, P0, P3 ;  /* 0x0000000400007210 */ /* 0x000fca00007e641b */
[----:B------:R-:W-:Y:S01]  /*1ad0*/  IMAD.X R3, R3, 0x1, R0, P1 ;  /* 0x0000000103037824 */ /* 0x000fe200008e0600 */
[----:B------:R-:W-:Y:S06]  /*1ae0*/  BRA `(.L_x_523) ;  /* 0x0000001400687947 */ /* 0x000fec0003800000 */
.L_x_509:
[----:B------:R-:W0:Y:S01]  /*1af0*/  S2R R4, SR_TID.X ;  /* 0x0000000000047919 */ /* 0x000e220000002100 */
[----:B------:R-:W0:Y:S01]  /*1b00*/  LDC.64 R2, c[0x0][0x380] ;  /* 0x0000e000ff027b82 */ /* 0x000e220000000a00 */
[----:B------:R-:W1:Y:S01]  /*1b10*/  LDCU UR4, c[0x0][0x388] ;  /* 0x00007100ff0477ac */ /* 0x000e620008000800 */
[----:B0-----:R-:W-:-:S05]  /*1b20*/  IMAD.WIDE.U32 R2, R4, 0x4, R2 ;  /* 0x0000000404027825 */ /* 0x001fca00078e0002 */
[----:B------:R-:W1:Y:S04]  /*1b30*/  LDG.E R11, desc[UR6][R2.64] ;  /* 0x00000006020b7981 */ /* 0x000e68000c1e1900 */
[----:B------:R-:W2:Y:S04]  /*1b40*/  LDG.E R5, desc[UR6][R2.64+0x800] ;  /* 0x0008000602057981 */ /* 0x000ea8000c1e1900 */
[----:B------:R-:W3:Y:S04]  /*1b50*/  LDG.E R7, desc[UR6][R2.64+0x1800] ;  /* 0x0018000602077981 */ /* 0x000ee8000c1e1900 */
[----:B------:R-:W4:Y:S04]  /*1b60*/  LDG.E R8, desc[UR6][R2.64+0x2000] ;  /* 0x0020000602087981 */ /* 0x000f28000c1e1900 */
[----:B------:R-:W5:Y:S04]  /*1b70*/  LDG.E R9, desc[UR6][R2.64+0x2800] ;  /* 0x0028000602097981 */ /* 0x000f68000c1e1900 */
[----:B------:R-:W5:Y:S04]  /*1b80*/  LDG.E R6, desc[UR6][R2.64+0x1000] ;  /* 0x0010000602067981 */ /* 0x000f68000c1e1900 */
[----:B------:R-:W5:Y:S01]  /*1b90*/  LDG.E R10, desc[UR6][R2.64+0x3000] ;  /* 0x00300006020a7981 */ /* 0x000f62000c1e1900 */
[----:B-1----:R-:W-:-:S04]  /*1ba0*/  ISETP.NE.AND P0, PT, R11, UR4, PT ;  /* 0x000000040b007c0c */ /* 0x002fc8000bf05270 */
[----:B------:R-:W-:Y:S02]  /*1bb0*/  SEL R11, RZ, 0x1, P0 ;  /* 0x00000001ff0b7807 */ /* 0x000fe40000000000 */
[----:B--2---:R-:W-:Y:S02]  /*1bc0*/  ISETP.NE.AND P1, PT, R5, UR4, PT ;  /* 0x0000000405007c0c */ /* 0x004fe4000bf25270 */
[----:B---3--:R-:W-:Y:S02]  /*1bd0*/  ISETP.NE.AND P0, PT, R7, UR4, PT ;  /* 0x0000000407007c0c */ /* 0x008fe4000bf05270 */
[----:B------:R-:W-:Y:S02]  /*1be0*/  SEL R5, RZ, 0x1, P1 ;  /* 0x00000001ff057807 */ /* 0x000fe40000800000 */
[----:B------:R-:W-:Y:S02]  /*1bf0*/  SEL R7, RZ, 0x1, P0 ;  /* 0x00000001ff077807 */ /* 0x000fe40000000000 */
[----:B----4-:R-:W-:-:S02]  /*1c00*/  ISETP.NE.AND P1, PT, R8, UR4, PT ;  /* 0x0000000408007c0c */ /* 0x010fc4000bf25270 */
[----:B-----5:R-:W-:Y:S02]  /*1c10*/  ISETP.NE.AND P0, PT, R9, UR4, PT ;  /* 0x0000000409007c0c */ /* 0x020fe4000bf05270 */
[----:B------:R-:W-:Y:S02]  /*1c20*/  IADD3 R8, P5, PT, R16, -0xe00, RZ ;  /* 0xfffff20010087810 */ /* 0x000fe40007fbe0ff */
[----:B------:R-:W-:Y:S02]  /*1c30*/  ISETP.NE.AND P2, PT, R6, UR4, PT ;  /* 0x0000000406007c0c */ /* 0x000fe4000bf45270 */
[----:B------:R-:W-:Y:S02]  /*1c40*/  SEL R9, RZ, 0x1, P0 ;  /* 0x00000001ff097807 */ /* 0x000fe40000000000 */
[----:B------:R-:W-:Y:S02]  /*1c50*/  ISETP.NE.AND P6, PT, R10, UR4, PT ;  /* 0x000000040a007c0c */ /* 0x000fe4000bfc5270 */
[----:B------:R-:W-:-:S02]  /*1c60*/  ISETP.GE.U32.AND P0, PT, R8, 0xe00, PT ;  /* 0x00000e000800780c */ /* 0x000fc40003f06070 */
[----:B------:R-:W-:Y:S02]  /*1c70*/  IADD3.X R10, PT, PT, R0, -0x1, RZ, P5, !PT ;  /* 0xffffffff000a7810 */ /* 0x000fe40002ffe4ff */
[----:B------:R-:W-:Y:S02]  /*1c80*/  SEL R6, RZ, 0x1, P2 ;  /* 0x00000001ff067807 */ /* 0x000fe40001000000 */
[----:B------:R-:W-:Y:S02]  /*1c90*/  ISETP.GE.U32.AND.EX P0, PT, R10, RZ, PT, P0 ;  /* 0x000000ff0a00720c */ /* 0x000fe40003f06100 */
[----:B------:R-:W-:Y:S02]  /*1ca0*/  IADD3 R6, P3, P4, R6, R5, R11 ;  /* 0x0000000506067210 */ /* 0x000fe40007c7e00b */
[----:B------:R-:W-:-:S04]  /*1cb0*/  SEL R5, RZ, 0x1, P1 ;  /* 0x00000001ff057807 */ /* 0x000fc80000800000 */
[----:B------:R-:W-:Y:S02]  /*1cc0*/  IADD3 R6, P1, P2, R5, R6, R7 ;  /* 0x0000000605067210 */ /* 0x000fe40007a3e007 */
[----:B------:R-:W-:Y:S02]  /*1cd0*/  SEL R7, RZ, 0x1, P6 ;  /* 0x00000001ff077807 */ /* 0x000fe40003000000 */
[----:B------:R-:W-:Y:S02]  /*1ce0*/  IADD3.X R5, PT, PT, RZ, RZ, RZ, P3, P4 ;  /* 0x000000ffff057210 */ /* 0x000fe40001fe84ff */
[----:B------:R-:W-:Y:S02]  /*1cf0*/  IADD3 R6, P3, P4, R7, R6, R9 ;  /* 0x0000000607067210 */ /* 0x000fe40007c7e009 */
[----:B------:R-:W-:Y:S01]  /*1d00*/  IADD3.X R5, PT, PT, RZ, R5, RZ, P1, P2 ;  /* 0x00000005ff057210 */ /* 0x000fe20000fe44ff */
[----:B------:R-:W-:Y:S02]  /*1d10*/  IMAD.MOV.U32 R7, RZ, RZ, 0xe00 ;  /* 0x00000e00ff077424 */ /* 0x000fe400078e00ff */
[----:B------:R-:W-:Y:S01]  /*1d20*/  IMAD.MOV.U32 R9, RZ, RZ, RZ ;  /* 0x000000ffff097224 */ /* 0x000fe200078e00ff */
[----:B------:R-:W-:Y:S01]  /*1d30*/  IADD3.X R5, PT, PT, RZ, R5, RZ, P3, P4 ;  /* 0x00000005ff057210 */ /* 0x000fe20001fe84ff */
[----:B------:R-:W-:Y:S06]  /*1d40*/  @!P0 BRA `(.L_x_524) ;  /* 0x0000000000b88947 */ /* 0x000fec0003800000 */
[----:B------:R-:W0:Y:S01]  /*1d50*/  LDC.64 R16, c[0x0][0x398] ;  /* 0x0000e600ff107b82 */ /* 0x000e220000000a00 */
[----:B------:R-:W-:Y:S01]  /*1d60*/  IMAD.MOV.U32 R7, RZ, RZ, 0xe00 ;  /* 0x00000e00ff077424 */ /* 0x000fe200078e00ff */
[----:B------:R-:W1:Y:S01]  /*1d70*/  LDCU UR4, c[0x0][0x388] ;  /* 0x00007100ff0477ac */ /* 0x000e620008000800 */
[----:B------:R-:W-:-:S07]  /*1d80*/  IMAD.MOV.U32 R9, RZ, RZ, RZ ;  /* 0x000000ffff097224 */ /* 0x000fce00078e00ff */
.L_x_526:
[----:B------:R-:W-:-:S04]  /*1d90*/  LEA R12, P0, R7, R2, 0x2 ;  /* 0x00000002070c7211 */ /* 0x000fc800078010ff */
[----:B------:R-:W-:-:S05]  /*1da0*/  LEA.HI.X R13, R7, R3, R9, 0x2, P0 ;  /* 0x00000003070d7211 */ /* 0x000fca00000f1409 */
[----:B------:R-:W1:Y:S04]  /*1db0*/  LDG.E R20, desc[UR6][R12.64] ;  /* 0x000000060c147981 */ /* 0x000e68000c1e1900 */
[----:B------:R-:W2:Y:S04]  /*1dc0*/  LDG.E R0, desc[UR6][R12.64+0x800] ;  /* 0x000800060c007981 */ /* 0x000ea8000c1e1900 */
[----:B------:R-:W3:Y:S04]  /*1dd0*/  LDG.E R11, desc[UR6][R12.64+0x1000] ;  /* 0x001000060c0b7981 */ /* 0x000ee8000c1e1900 */
[----:B------:R-:W4:Y:S04]  /*1de0*/  LDG.E R14, desc[UR6][R12.64+0x1800] ;  /* 0x001800060c0e7981 */ /* 0x000f28000c1e1900 */
[----:B------:R-:W5:Y:S04]  /*1df0*/  LDG.E R15, desc[UR6][R12.64+0x2000] ;  /* 0x002000060c0f7981 */ /* 0x000f68000c1e1900 */
[----:B------:R-:W5:Y:S04]  /*1e00*/  LDG.E R18, desc[UR6][R12.64+0x2800] ;  /* 0x002800060c127981 */ /* 0x000f68000c1e1900 */
[----:B------:R0:W5:Y:S02]  /*1e10*/  LDG.E R19, desc[UR6][R12.64+0x3000] ;  /* 0x003000060c137981 */ /* 0x000164000c1e1900 */
[----:B0-----:R-:W-:-:S02]  /*1e20*/  IADD3 R12, P3, PT, -R7, R16, RZ ;  /* 0x00000010070c7210 */ /* 0x001fc40007f7e1ff */
[----:B-1----:R-:W-:Y:S02]  /*1e30*/  ISETP.NE.AND P0, PT, R20, UR4, PT ;  /* 0x0000000414007c0c */ /* 0x002fe4000bf05270 */
[----:B--2---:R-:W-:Y:S02]  /*1e40*/  ISETP.NE.AND P1, PT, R0, UR4, PT ;  /* 0x0000000400007c0c */ /* 0x004fe4000bf25270 */
[----:B------:R-:W-:Y:S02]  /*1e50*/  SEL R0, RZ, 0x1, P0 ;  /* 0x00000001ff007807 */ /* 0x000fe40000000000 */
[----:B------:R-:W-:Y:S02]  /*1e60*/  SEL R21, RZ, 0x1, P1 ;  /* 0x00000001ff157807 */ /* 0x000fe40000800000 */
[----:B---3--:R-:W-:Y:S02]  /*1e70*/  ISETP.NE.AND P0, PT, R11, UR4, PT ;  /* 0x000000040b007c0c */ /* 0x008fe4000bf05270 */
[----:B----4-:R-:W-:-:S02]  /*1e80*/  ISETP.NE.AND P5, PT, R14, UR4, PT ;  /* 0x000000040e007c0c */ /* 0x010fc4000bfa5270 */
[----:B------:R-:W-:Y:S02]  /*1e90*/  IADD3 R6, P2, P1, R21, R6, R0 ;  /* 0x0000000615067210 */ /* 0x000fe4000795e000 */
[----:B-----5:R-:W-:Y:S02]  /*1ea0*/  ISETP.NE.AND P4, PT, R15, UR4, PT ;  /* 0x000000040f007c0c */ /* 0x020fe4000bf85270 */
[----:B------:R-:W-:Y:S02]  /*1eb0*/  SEL R0, RZ, 0x1, P0 ;  /* 0x00000001ff007807 */ /* 0x000fe40000000000 */
[----:B------:R-:W-:Y:S02]  /*1ec0*/  SEL R11, RZ, 0x1, P5 ;  /* 0x00000001ff0b7807 */ /* 0x000fe40002800000 */
[----:B------:R-:W-:Y:S02]  /*1ed0*/  ISETP.NE.AND P6, PT, R18, UR4, PT ;  /* 0x0000000412007c0c */ /* 0x000fe4000bfc5270 */
[----:B------:R-:W-:-:S02]  /*1ee0*/  ISETP.GE.U32.AND P0, PT, R12, 0xe00, PT ;  /* 0x00000e000c00780c */ /* 0x000fc40003f06070 */
[----:B------:R-:W-:Y:S02]  /*1ef0*/  SEL R12, RZ, 0x1, P4 ;  /* 0x00000001ff0c7807 */ /* 0x000fe40002000000 */
[----:B------:R-:W-:Y:S01]  /*1f00*/  IADD3 R6, P4, P5, R11, R6, R0 ;  /* 0x000000060b067210 */ /* 0x000fe20007d9e000 */
[----:B------:R-:W-:Y:S01]  /*1f10*/  IMAD.MOV.U32 R0, RZ, RZ, R17 ;  /* 0x000000ffff007224 */ /* 0x000fe200078e0011 */
[----:B------:R-:W-:Y:S02]  /*1f20*/  SEL R11, RZ, 0x1, P6 ;  /* 0x00000001ff0b7807 */ /* 0x000fe40003000000 */
[----:B------:R-:W-:Y:S02]  /*1f30*/  IADD3.X R5, PT, PT, RZ, R5, RZ, P2, P1 ;  /* 0x00000005ff057210 */ /* 0x000fe400017e24ff */
[----:B------:R-:W-:Y:S01]  /*1f40*/  IADD3 R6, P1, P2, R11, R6, R12 ;  /* 0x000000060b067210 */ /* 0x000fe20007a3e00c */
[----:B------:R-:W-:Y:S01]  /*1f50*/  IMAD.X R12, R0, 0x1, ~R9, P3 ;  /* 0x00000001000c7824 */ /* 0x000fe200018e0e09 */
[----:B------:R-:W-:-:S02]  /*1f60*/  ISETP.NE.AND P6, PT, R19, UR4, PT ;  /* 0x0000000413007c0c */ /* 0x000fc4000bfc5270 */
[----:B------:R-:W-:Y:S02]  /*1f70*/  IADD3.X R5, PT, PT, RZ, R5, RZ, P4, P5 ;  /* 0x00000005ff057210 */ /* 0x000fe400027ea4ff */
[----:B------:R-:W-:Y:S02]  /*1f80*/  ISETP.GE.U32.AND.EX P0, PT, R12, RZ, PT, P0 ;  /* 0x000000ff0c00720c */ /* 0x000fe40003f06100 */
[----:B------:R-:W-:Y:S02]  /*1f90*/  SEL R11, RZ, 0x1, P6 ;  /* 0x00000001ff0b7807 */ /* 0x000fe40003000000 */
[----:B------:R-:W-:Y:S02]  /*1fa0*/  IADD3.X R5, PT, PT, RZ, R5, RZ, P1, P2 ;  /* 0x00000005ff057210 */ /* 0x000fe40000fe44ff */
[----:B------:R-:W-:-:S05]  /*1fb0*/  IADD3 R6, P3, PT, R6, R11, RZ ;  /* 0x0000000b06067210 */ /* 0x000fca0007f7e0ff */
[----:B------:R-:W-:Y:S02]  /*1fc0*/  IMAD.X R5, RZ, RZ, R5, P3 ;  /* 0x000000ffff057224 */ /* 0x000fe400018e0605 */
[----:B------:R-:W-:Y:S06]  /*1fd0*/  @!P0 BRA `(.L_x_525) ;  /* 0x0000000c00048947 */ /* 0x000fec0003800000 */
[----:B------:R-:W-:-:S05]  /*1fe0*/  IADD3 R7, P0, PT, R7, 0xe00, RZ ;  /* 0x00000e0007077810 */ /* 0x000fca0007f1e0ff */
[----:B------:R-:W-:Y:S01]  /*1ff0*/  IMAD.X R9, RZ, RZ, R9, P0 ;  /* 0x000000ffff097224 */ /* 0x000fe200000e0609 */
[----:B------:R-:W-:-:S04]  /*2000*/  ISETP.GT.U32.AND P0, PT, R7, R8, PT ;  /* 0x000000080700720c */ /* 0x000fc80003f04070 */
[----:B------:R-:W-:-:S13]  /*2010*/  ISETP.GT.U32.AND.EX P0, PT, R9, R10, PT, P0 ;  /* 0x0000000a0900720c */ /* 0x000fda0003f04100 */
[----:B------:R-:W-:Y:S05]  /*2020*/  @!P0 BRA `(.L_x_526) ;  /* 0xfffffffc00588947 */ /* 0x000fea000383ffff */
.L_x_524:
[----:B------:R-:W-:Y:S01]  /*2030*/  IMAD.IADD R3, R16, 0x1, -R7 ;  /* 0x0000000110037824 */ /* 0x000fe200078e0a07 */
[----:B------:R-:W-:Y:S01]  /*2040*/  ISETP.GE.U32.AND P1, PT, R7, R16, PT ;  /* 0x000000100700720c */ /* 0x000fe20003f26070 */
[----:B------:R-:W-:Y:S03]  /*2050*/  BSSY.RECONVERGENT B1, `(.L_x_525) ;  /* 0x00000b9000017945 */ /* 0x000fe60003800200 */
[----:B------:R-:W-:-:S04]  /*2060*/  ISETP.GE.AND P0, PT, R4, R3, PT ;  /* 0x000000030400720c */ /* 0x000fc80003f06270 */
[----:B------:R-:W-:-:S13]  /*2070*/  ISETP.GE.U32.OR.EX P0, PT, R9, R0, P0, P1 ;  /* 0x000000000900720c */ /* 0x000fda0000706510 */
[----:B------:R-:W-:Y:S05]  /*2080*/  @P0 BRA `(.L_x_527) ;  /* 0x0000000800d40947 */ /* 0x000fea0003800000 */
[----:B------:R-:W-:Y:S01]  /*2090*/  LOP3.LUT R0, RZ, R4, RZ, 0x33, !PT ;  /* 0x00000004ff007212 */ /* 0x000fe200078e33ff */
[----:B------:R-:W-:Y:S03]  /*20a0*/  BSSY.RECONVERGENT B2, `(.L_x_528) ;  /* 0x0000058000027945 */ /* 0x000fe60003800200 */
[----:B------:R-:W-:-:S04]  /*20b0*/  IADD3 R0, PT, PT, -R7, R16, R0 ;  /* 0x0000001007007210 */ /* 0x000fc80007ffe100 */
[C---:B------:R-:W-:Y:S02]  /*20c0*/  ISETP.GE.U32.AND P1, PT, R0.reuse, 0x1e00, PT ;  /* 0x00001e000000780c */ /* 0x040fe40003f26070 */
[----:B------:R-:W-:Y:S01]  /*20d0*/  LEA.HI R8, R0, 0x1, RZ, 0x17 ;  /* 0x0000000100087811 */ /* 0x000fe200078fb8ff */
[----:B------:R-:W-:-:S03]  /*20e0*/  IMAD.MOV.U32 R0, RZ, RZ, R4 ;  /* 0x000000ffff007224 */ /* 0x000fc600078e0004 */
[----:B------:R-:W-:-:S04]  /*20f0*/  LOP3.LUT R26, R8, 0xf, RZ, 0xc0, !PT ;  /* 0x0000000f081a7812 */ /* 0x000fc800078ec0ff */
[----:B------:R-:W-:-:S03]  /*2100*/  ISETP.NE.AND P0, PT, R26, RZ, PT ;  /* 0x000000ff1a00720c */ /* 0x000fc60003f05270 */
[----:B------:R-:W-:Y:S10]  /*2110*/  @!P1 BRA `(.L_x_529) ;  /* 0x0000000400409947 */ /* 0x000ff40003800000 */
[----:B------:R-:W0:Y:S01]  /*2120*/  LDCU.64 UR8, c[0x0][0x380] ;  /* 0x00007000ff0877ac */ /* 0x000e220008000a00 */
[----:B------:R-:W-:Y:S02]  /*2130*/  IADD3 R3, P1, PT, R4, R7, RZ ;  /* 0x0000000704037210 */ /* 0x000fe40007f3e0ff */
[----:B------:R-:W-:-:S03]  /*2140*/  LOP3.LUT R10, R8, 0xfffff0, RZ, 0xc0, !PT ;  /* 0x00fffff0080a7812 */ /* 0x000fc600078ec0ff */
[----:B------:R-:W-:Y:S02]  /*2150*/  IMAD.X R0, RZ, RZ, R9, P1 ;  /* 0x000000ffff007224 */ /* 0x000fe400008e0609 */
[----:B------:R-:W-:Y:S01]  /*2160*/  IMAD.MOV R10, RZ, RZ, -R10 ;  /* 0x000000ffff0a7224 */ /* 0x000fe200078e0a0a */
[----:B0-----:R-:W-:-:S04]  /*2170*/  LEA R2, P2, R3, UR8, 0x2 ;  /* 0x0000000803027c11 */ /* 0x001fc8000f8410ff */
[----:B------:R-:W-:Y:S02]  /*2180*/  IADD3 R2, P1, PT, R2, 0x4000, RZ ;  /* 0x0000400002027810 */ /* 0x000fe40007f3e0ff */
[----:B------:R-:W-:Y:S01]  /*2190*/  LEA.HI.X R3, R3, UR9, R0, 0x2, P2 ;  /* 0x0000000903037c11 */ /* 0x000fe200090f1400 */
[----:B------:R-:W-:-:S04]  /*21a0*/  IMAD.MOV.U32 R0, RZ, RZ, R4 ;  /* 0x000000ffff007224 */ /* 0x000fc800078e0004 */
[----:B------:R-:W-:-:S07]  /*21b0*/  IMAD.X R3, RZ, RZ, R3, P1 ;  /* 0x000000ffff037224 */ /* 0x000fce00008e0603 */
.L_x_530:
        /* <DEDUP_REMOVED lines=70> */
.L_x_529:
[----:B------:R-:W-:Y:S05]  /*2620*/  BSYNC.RECONVERGENT B2 ;  /* 0x0000000000027941 */ /* 0x000fea0003800200 */
.L_x_528:
[----:B------:R-:W-:Y:S05]  /*2630*/  @!P0 BRA `(.L_x_527) ;  /* 0x0000000400688947 */ /* 0x000fea0003800000 */
[----:B------:R-:W-:Y:S01]  /*2640*/  ISETP.GE.U32.AND P1, PT, R26, 0x8, PT ;  /* 0x000000081a00780c */ /* 0x000fe20003f26070 */
[----:B------:R-:W-:Y:S01]  /*2650*/  BSSY.RECONVERGENT B2, `(.L_x_531) ;  /* 0x000002a000027945 */ /* 0x000fe20003800200 */
[----:B------:R-:W-:-:S04]  /*2660*/  LOP3.LUT R18, R8, 0x7, RZ, 0xc0, !PT ;  /* 0x0000000708127812 */ /* 0x000fc800078ec0ff */
[----:B------:R-:W-:-:S07]  /*2670*/  ISETP.NE.AND P0, PT, R18, RZ, PT ;  /* 0x000000ff1200720c */ /* 0x000fce0003f05270 */
[----:B------:R-:W-:Y:S06]  /*2680*/  @!P1 BRA `(.L_x_532) ;  /* 0x0000000000989947 */ /* 0x000fec0003800000 */
[----:B------:R-:W0:Y:S01]  /*2690*/  LDCU.64 UR8, c[0x0][0x380] ;  /* 0x00007000ff0877ac */ /* 0x000e220008000a00 */
[----:B------:R-:W-:-:S05]  /*26a0*/  IADD3 R3, P1, PT, R0, R7, RZ ;  /* 0x0000000700037210 */ /* 0x000fca0007f3e0ff */
[----:B------:R-:W-:Y:S01]  /*26b0*/  IMAD.X R10, RZ, RZ, R9, P1 ;  /* 0x000000ffff0a7224 */ /* 0x000fe200008e0609 */
[----:B0-----:R-:W-:-:S04]  /*26c0*/  LEA R2, P1, R3, UR8, 0x2 ;  /* 0x0000000803027c11 */ /* 0x001fc8000f8210ff */
        /* <DEDUP_REMOVED lines=34> */
.L_x_532:
[----:B------:R-:W-:Y:S05]  /*28f0*/  BSYNC.RECONVERGENT B2 ;  /* 0x0000000000027941 */ /* 0x000fea0003800200 */
.L_x_531:
        /* <DEDUP_REMOVED lines=28> */
.L_x_534:
[----:B------:R-:W-:Y:S05]  /*2ac0*/  BSYNC.RECONVERGENT B2 ;  /* 0x0000000000027941 */ /* 0x000fea0003800200 */
.L_x_533:
[----:B------:R-:W-:Y:S05]  /*2ad0*/  @!P0 BRA `(.L_x_527) ;  /* 0x0000000000408947 */ /* 0x000fea0003800000 */
[----:B------:R-:W0:Y:S01]  /*2ae0*/  LDCU.64 UR8, c[0x0][0x380] ;  /* 0x00007000ff0877ac */ /* 0x000e220008000a00 */
[----:B------:R-:W-:Y:S01]  /*2af0*/  IADD3 R3, P0, PT, R0, R7, RZ ;  /* 0x0000000700037210 */ /* 0x000fe20007f1e0ff */
[----:B------:R-:W-:-:S04]  /*2b00*/  IMAD.MOV R0, RZ, RZ, -R10 ;  /* 0x000000ffff007224 */ /* 0x000fc800078e0a0a */
[----:B------:R-:W-:Y:S01]  /*2b10*/  IMAD.X R8, RZ, RZ, R9, P0 ;  /* 0x000000ffff087224 */ /* 0x000fe200000e0609 */
[----:B0-----:R-:W-:-:S04]  /*2b20*/  LEA R2, P1, R3, UR8, 0x2 ;  /* 0x0000000803027c11 */ /* 0x001fc8000f8210ff */
[----:B------:R-:W-:-:S09]  /*2b30*/  LEA.HI.X R3, R3, UR9, R8, 0x2, P1 ;  /* 0x0000000903037c11 */ /* 0x000fd200088f1408 */
.L_x_535:
[----:B------:R0:W2:Y:S01]  /*2b40*/  LDG.E R7, desc[UR6][R2.64] ;  /* 0x0000000602077981 */ /* 0x0000a2000c1e1900 */
[----:B------:R-:W-:Y:S01]  /*2b50*/  VIADD R0, R0, 0x1 ;  /* 0x0000000100007836 */ /* 0x000fe20000000000 */
[----:B0-----:R-:W-:-:S05]  /*2b60*/  IADD3 R2, P2, PT, R2, 0x800, RZ ;  /* 0x0000080002027810 */ /* 0x001fca0007f5e0ff */
[----:B------:R-:W-:Y:S01]  /*2b70*/  IMAD.X R3, RZ, RZ, R3, P2 ;  /* 0x000000ffff037224 */ /* 0x000fe200010e0603 */
[----:B--2---:R-:W-:-:S04]  /*2b80*/  ISETP.NE.AND P0, PT, R7, UR4, PT ;  /* 0x0000000407007c0c */ /* 0x004fc8000bf05270 */
[----:B------:R-:W-:Y:S02]  /*2b90*/  SEL R7, RZ, 0x1, P0 ;  /* 0x00000001ff077807 */ /* 0x000fe40000000000 */
[----:B------:R-:W-:Y:S02]  /*2ba0*/  ISETP.NE.AND P0, PT, R0, RZ, PT ;  /* 0x000000ff0000720c */ /* 0x000fe40003f05270 */
[----:B------:R-:W-:-:S05]  /*2bb0*/  IADD3 R6, P1, PT, R6, R7, RZ ;  /* 0x0000000706067210 */ /* 0x000fca0007f3e0ff */
[----:B------:R-:W-:-:S06]  /*2bc0*/  IMAD.X R5, RZ, RZ, R5, P1 ;  /* 0x000000ffff057224 */ /* 0x000fcc00008e0605 */
[----:B------:R-:W-:Y:S05]  /*2bd0*/  @P0 BRA `(.L_x_535) ;  /* 0xfffffffc00d80947 */ /* 0x000fea000383ffff */
.L_x_527:
[----:B------:R-:W-:Y:S05]  /*2be0*/  BSYNC.RECONVERGENT B1 ;  /* 0x0000000000017941 */ /* 0x000fea0003800200 */
.L_x_525:
[----:B------:R-:W0:Y:S01]  /*2bf0*/  S2R R8, SR_LANEID ;  /* 0x0000000000087919 */ /* 0x000e220000000000 */
[----:B------:R-:W-:Y:S01]  /*2c00*/  ISETP.NE.AND P5, PT, R4, RZ, PT ;  /* 0x000000ff0400720c */ /* 0x000fe20003fa5270 */
        /* <DEDUP_REMOVED lines=33> */
[----:B------:R-:W-:Y:S01]  /*2e20*/  IMAD.X R6, R2, 0x1, R9, P0 ;  /* 0x0000000102067824 */ /* 0x000fe200000e0609 */
[----:B------:R-:W-:-:S04]  /*2e30*/  @!P2 MOV R2, 0x400 ;  /* 0x000004000002a802 */ /* 0x000fc80000000f00 */
[----:B------:R-:W1:Y:S01]  /*2e40*/  SHFL.DOWN PT, R3, R6, 0x10, 0x1f ;  /* 0x0a001f0006037f89 */ /* 0x000e6200000e0000 */
[----:B--2---:R-:W-:-:S05]  /*2e50*/  @!P2 LEA R8, R11, R2, 0x18 ;  /* 0x000000020b08a211 */ /* 0x004fca00078ec0ff */
        /* <DEDUP_REMOVED lines=12> */
[----:B--2---:R-:W0:Y:S04]  /*2f20*/  LDS.128 R4, [UR4+0x20] ;  /* 0x00002004ff047984 */ /* 0x004e280008000c00 */
        /* <DEDUP_REMOVED lines=21> */
[----:B------:R-:W-:-:S07]  /*3080*/  IMAD.X R3, R3, 0x1, R31, P2 ;  /* 0x0000000103037824 */ /* 0x000fce00010e061f */
.L_x_523:
[----:B------:R-:W-:Y:S05]  /*3090*/  BSYNC.RECONVERGENT B0 ;  /* 0x0000000000007941 */ /* 0x000fea0003800200 */
.L_x_508:
[----:B------:R-:W-:Y:S05]  /*30a0*/  @P5 EXIT ;  /* 0x000000000000594d */ /* 0x000fea0003800000 */
[----:B------:R-:W0:Y:S01]  /*30b0*/  LDCU.64 UR4, c[0x0][0x3a8] ;  /* 0x00007500ff0477ac */ /* 0x000e220008000a00 */
[----:B------:R-:W3:Y:S01]  /*30c0*/  LDC.64 R4, c[0x0][0x390] ;  /* 0x0000e400ff047b82 */ /* 0x000ee20000000a00 */
[----:B012---:R-:W-:-:S04]  /*30d0*/  IADD3 R2, P0, PT, R2, UR4, RZ ;  /* 0x0000000402027c10 */ /* 0x007fc8000ff1e0ff */
[----:B------:R-:W-:-:S05]  /*30e0*/  IADD3.X R3, PT, PT, R3, UR5, RZ, P0, !PT ;  /* 0x0000000503037c10 */ /* 0x000fca00087fe4ff */
[----:B---3--:R-:W-:Y:S01]  /*30f0*/  STG.E.64 desc[UR6][R4.64], R2 ;  /* 0x0000000204007986 */ /* 0x008fe2000c101b06 */
[----:B------:R-:W-:Y:S05]  /*3100*/  EXIT ;  /* 0x000000000000794d */ /* 0x000fea0003800000 */
.L_x_536:
        /* <DEDUP_REMOVED lines=15> */
.L_x_663:


//--------------------- .text._ZN3cub18CUB_300001_SM_10006detail6reduce28DeviceReduceSingleTileKernelINS2_10policy_hubIljN4cuda3std3__44plusIlEEE10Policy1000EPlSC_iS9_llNS7_10__identityEEEvT0_T1_T2_T3_T4_T6_ --------------------------
	.section	.text._ZN3cub18CUB_300001_SM_10006detail6reduce28DeviceReduceSingleTileKernelINS2_10policy_hubIljN4cuda3std3__44plusIlEEE10Policy1000EPlSC_iS9_llNS7_10__identityEEEvT0_T1_T2_T3_T4_T6_,"ax",@progbits
	.align	128
        .global         _ZN3cub18CUB_300001_SM_10006detail6reduce28DeviceReduceSingleTileKernelINS2_10policy_hubIljN4cuda3std3__44plusIlEEE10Policy1000EPlSC_iS9_llNS7_10__identityEEEvT0_T1_T2_T3_T4_T6_
        .type           _ZN3cub18CUB_300001_SM_10006detail6reduce28DeviceReduceSingleTileKernelINS2_10policy_hubIljN4cuda3std3__44plusIlEEE10Policy1000EPlSC_iS9_llNS7_10__identityEEEvT0_T1_T2_T3_T4_T6_,@function
        .size           _ZN3cub18CUB_300001_SM_10006detail6reduce28DeviceReduceSingleTileKernelINS2_10policy_hubIljN4cuda3std3__44plusIlEEE10Policy1000EPlSC_iS9_llNS7_10__identityEEEvT0_T1_T2_T3_T4_T6_,(.L_x_664 - _ZN3cub18CUB_300001_SM_10006detail6reduce28DeviceReduceSingleTileKernelINS2_10policy_hubIljN4cuda3std3__44plusIlEEE10Policy1000EPlSC_iS9_llNS7_10__identityEEEvT0_T1_T2_T3_T4_T6_)
        .other          _ZN3cub18CUB_300001_SM_10006detail6reduce28DeviceReduceSingleTileKernelINS2_10policy_hubIljN4cuda3std3__44plusIlEEE10Policy1000EPlSC_iS9_llNS7_10__identityEEEvT0_T1_T2_T3_T4_T6_,@"STO_CUDA_ENTRY STV_DEFAULT"
_ZN3cub18CUB_300001_SM_10006detail6reduce28DeviceReduceSingleTileKernelINS2_10policy_hubIljN4cuda3std3__44plusIlEEE10Policy1000EPlSC_iS9_llNS7_10__identityEEEvT0_T1_T2_T3_T4_T6_:
.text._ZN3cub18CUB_300001_SM_10006detail6reduce28DeviceReduceSingleTileKernelINS2_10policy_hubIljN4cuda3std3__44plusIlEEE10Policy1000EPlSC_iS9_llNS7_10__identityEEEvT0_T1_T2_T3_T4_T6_:
        /* <DEDUP_REMOVED lines=13> */
.L_x_537:
        /* <DEDUP_REMOVED lines=13> */
.L_x_541:
[----:B------:R-:W-:Y:S05]  /*01a0*/  BSYNC.RECONVERGENT B1 ;  /* 0x0000000000017941 */ /* 0x000fea0003800200 */
.L_x_540:
        /* <DEDUP_REMOVED lines=17> */
.L_x_546:
        /* <DEDUP_REMOVED lines=11> */
.L_x_545:
[----:B------:R-:W-:Y:S05]  /*0370*/  BSYNC.RECONVERGENT B2 ;  /* 0x0000000000027941 */ /* 0x000fea0003800200 */
.L_x_544:
        /* <DEDUP_REMOVED lines=8> */
.L_x_549:
        /* <DEDUP_REMOVED lines=43> */
.L_x_548:
[----:B------:R-:W-:Y:S05]  /*06b0*/  BSYNC.RECONVERGENT B2 ;  /* 0x0000000000027941 */ /* 0x000fea0003800200 */
.L_x_547:
        /* <DEDUP_REMOVED lines=26> */
.L_x_551:
[----:B------:R-:W-:Y:S05]  /*0860*/  BSYNC.RECONVERGENT B2 ;  /* 0x0000000000027941 */ /* 0x000fea0003800200 */
.L_x_550:
        /* <DEDUP_REMOVED lines=12> */
.L_x_543:
[----:B------:R-:W-:Y:S05]  /*0930*/  BSYNC.RECONVERGENT B1 ;  /* 0x0000000000017941 */ /* 0x000fea0003800200 */
.L_x_542:
        /* <DEDUP_REMOVED lines=77> */
.L_x_552:
        /* <DEDUP_REMOVED lines=130> */
.L_x_539:
        /* <DEDUP_REMOVED lines=25> */
.L_x_556:
        /* <DEDUP_REMOVED lines=24> */
.L_x_554:
        /* <DEDUP_REMOVED lines=19> */
.L_x_560:
        /* <DEDUP_REMOVED lines=9> */
.L_x_559:
[----:B------:R-:W-:Y:S05]  /*1b00*/  BSYNC.RECONVERGENT B2 ;  /* 0x0000000000027941 */ /* 0x000fea0003800200 */
.L_x_558:
        /* <DEDUP_REMOVED lines=16> */
.L_x_563:
        /* <DEDUP_REMOVED lines=45> */
.L_x_562:
[----:B------:R-:W-:Y:S05]  /*1ee0*/  BSYNC.RECONVERGENT B2 ;  /* 0x0000000000027941 */ /* 0x000fea0003800200 */
.L_x_561:
        /* <DEDUP_REMOVED lines=30> */
.L_x_565:
[----:B------:R-:W-:Y:S05]  /*20d0*/  BSYNC.RECONVERGENT B2 ;  /* 0x0000000000027941 */ /* 0x000fea0003800200 */
.L_x_564:
        /* <DEDUP_REMOVED lines=11> */
.L_x_557:
[----:B------:R-:W-:Y:S05]  /*2190*/  BSYNC.RECONVERGENT B1 ;  /* 0x0000000000017941 */ /* 0x000fea0003800200 */
.L_x_555:
        /* <DEDUP_REMOVED lines=74> */
.L_x_553:
[----:B------:R-:W-:Y:S05]  /*2640*/  BSYNC.RECONVERGENT B0 ;  /* 0x0000000000007941 */ /* 0x000fea0003800200 */
.L_x_538:
[----:B------:R-:W-:Y:S05]  /*2650*/  @P0 EXIT ;  /* 0x000000000000094d */ /* 0x000fea0003800000 */
[----:B------:R-:W0:Y:S01]  /*2660*/  LDCU.64 UR4, c[0x0][0x398] ;  /* 0x00007300ff0477ac */ /* 0x000e220008000a00 */
[----:B------:R-:W3:Y:S01]  /*2670*/  LDC.64 R4, c[0x0][0x388] ;  /* 0x0000e200ff047b82 */ /* 0x000ee20000000a00 */
[----:B012---:R-:W-:-:S04]  /*2680*/  IADD3 R2, P0, PT, R2, UR4, RZ ;  /* 0x0000000402027c10 */ /* 0x007fc8000ff1e0ff */
[----:B------:R-:W-:-:S05]  /*2690*/  IADD3.X R3, PT, PT, R3, UR5, RZ, P0, !PT ;  /* 0x0000000503037c10 */ /* 0x000fca00087fe4ff */
[----:B---3--:R-:W-:Y:S01]  /*26a0*/  STG.E.64 desc[UR6][R4.64], R2 ;  /* 0x0000000204007986 */ /* 0x008fe2000c101b06 */
[----:B------:R-:W-:Y:S05]  /*26b0*/  EXIT ;  /* 0x000000000000794d */ /* 0x000fea0003800000 */
.L_x_566:
        /* <DEDUP_REMOVED lines=12> */
.L_x_664:


//--------------------- .text._ZN3cub18CUB_300001_SM_10006detail6reduce18DeviceReduceKernelINS2_10policy_hubIljN4cuda3std3__44plusIlEEE10Policy1000EN6thrust24THRUST_300001_SM_1000_NS18transform_iteratorINSD_6detail14equal_to_valueIiEENSF_15normal_iteratorINSD_10device_ptrIiEEEEllEEjS9_lNS7_10__identityEEEvT0_PT3_T1_NS0_13GridEvenShareISR_EET2_T4_ --------------------------
	.section	.text._ZN3cub18CUB_300001_SM_10006detail6reduce18DeviceReduceKernelINS2_10policy_hubIljN4cuda3std3__44plusIlEEE10Policy1000EN6thrust24THRUST_300001_SM_1000_NS18transform_iteratorINSD_6detail14equal_to_valueIiEENSF_15normal_iteratorINSD_10device_ptrIiEEEEllEEjS9_lNS7_10__identityEEEvT0_PT3_T1_NS0_13GridEvenShareISR_EET2_T4_,"ax",@progbits
	.align	128
        .global         _ZN3cub18CUB_300001_SM_10006detail6reduce18DeviceReduceKernelINS2_10policy_hubIljN4cuda3std3__44plusIlEEE10Policy1000EN6thrust24THRUST_300001_SM_1000_NS18transform_iteratorINSD_6detail14equal_to_valueIiEENSF_15normal_iteratorINSD_10device_ptrIiEEEEllEEjS9_lNS7_10__identityEEEvT0_PT3_T1_NS0_13GridEvenShareISR_EET2_T4_
        .type           _ZN3cub18CUB_300001_SM_10006detail6reduce18DeviceReduceKernelINS2_10policy_hubIljN4cuda3std3__44plusIlEEE10Policy1000EN6thrust24THRUST_300001_SM_1000_NS18transform_iteratorINSD_6detail14equal_to_valueIiEENSF_15normal_iteratorINSD_10device_ptrIiEEEEllEEjS9_lNS7_10__identityEEEvT0_PT3_T1_NS0_13GridEvenShareISR_EET2_T4_,@function
        .size           _ZN3cub18CUB_300001_SM_10006detail6reduce18DeviceReduceKernelINS2_10policy_hubIljN4cuda3std3__44plusIlEEE10Policy1000EN6thrust24THRUST_300001_SM_1000_NS18transform_iteratorINSD_6detail14equal_to_valueIiEENSF_15normal_iteratorINSD_10device_ptrIiEEEEllEEjS9_lNS7_10__identityEEEvT0_PT3_T1_NS0_13GridEvenShareISR_EET2_T4_,(.L_x_665 - _ZN3cub18CUB_300001_SM_10006detail6reduce18DeviceReduceKernelINS2_10policy_hubIljN4cuda3std3__44plusIlEEE10Policy1000EN6thrust24THRUST_300001_SM_1000_NS18transform_iteratorINSD_6detail14equal_to_valueIiEENSF_15normal_iteratorINSD_10device_ptrIiEEEEllEEjS9_lNS7_10__identityEEEvT0_PT3_T1_NS0_13GridEvenShareISR_EET2_T4_)
        .other          _ZN3cub18CUB_300001_SM_10006detail6reduce18DeviceReduceKernelINS2_10policy_hubIljN4cuda3std3__44plusIlEEE10Policy1000EN6thrust24THRUST_300001_SM_1000_NS18transform_iteratorINSD_6detail14equal_to_valueIiEENSF_15normal_iteratorINSD_10device_ptrIiEEEEllEEjS9_lNS7_10__identityEEEvT0_PT3_T1_NS0_13GridEvenShareISR_EET2_T4_,@"STO_CUDA_ENTRY STV_DEFAULT"
_ZN3cub18CUB_300001_SM_10006detail6reduce18DeviceReduceKernelINS2_10policy_hubIljN4cuda3std3__44plusIlEEE10Policy1000EN6thrust24THRUST_300001_SM_1000_NS18transform_iteratorINSD_6detail14equal_to_valueIiEENSF_15normal_iteratorINSD_10device_ptrIiEEEEllEEjS9_lNS7_10__identityEEEvT0_PT3_T1_NS0_13GridEvenShareISR_EET2_T4_:
.text._ZN3cub18CUB_300001_SM_10006detail6reduce18DeviceReduceKernelINS2_10policy_hubIljN4cuda3std3__44plusIlEEE10Policy1000EN6thrust24THRUST_300001_SM_1000_NS18transform_iteratorINSD_6detail14equal_to_valueIiEENSF_15normal_iteratorINSD_10device_ptrIiEEEEllEEjS9_lNS7_10__identityEEEvT0_PT3_T1_NS0_13GridEvenShareISR_EET2_T4_:
[----:B------:R-:W-:Y:S01]  /*0000*/  LDC R1, c[0x0][0x37c] ;  /* 0x0000df00ff017b82 */ /* 0x000fe20000000800 */
[----:B------:R-:W0:Y:S07]  /*0010*/  S2R R0, SR_CTAID.X ;  /* 0x0000000000007919 */ /* 0x000e2e0000002500 */
[----:B------:R-:W1:Y:S01]  /*0020*/  LDC.64 R6, c[0x0][0x3b0] ;  /* 0x0000ec00ff067b82 */ /* 0x000e620000000a00 */
[----:B------:R-:W2:Y:S01]  /*0030*/  LDCU.64 UR8, c[0x0][0x358] ;  /* 0x00006b00ff0877ac */ /* 0x000ea20008000a00 */
[----:B------:R-:W-:Y:S01]  /*0040*/  BSSY.RECONVERGENT B0, `(.L_x_567) ;  /* 0x000035c000007945 */ /* 0x000fe20003800200 */
[----:B-1----:R-:W-:-:S02]  /*0050*/  IMAD R2, R7, 0xe00, RZ ;  /* 0x00000e0007027824 */ /* 0x002fc400078e02ff */
[----:B0-----:R-:W-:-:S05]  /*0060*/  IMAD R28, R0, -0xe00, R6 ;  /* 0xfffff200001c7824 */ /* 0x001fca00078e0206 */
[----:B------:R-:W-:-:S13]  /*0070*/  ISETP.GT.U32.AND P0, PT, R28, 0xdff, PT ;  /* 0x00000dff1c00780c */ /* 0x000fda0003f04070 */
[----:B--2---:R-:W-:Y:S05]  /*0080*/  @P0 BRA `(.L_x_568) ;  /* 0x0000001c00180947 */ /* 0x004fea0003800000 */
[----:B------:R-:W0:Y:S01]  /*0090*/  S2R R5, SR_TID.X ;  /* 0x0000000000057919 */ /* 0x000e220000002100 */
[----:B------:R-:W1:Y:S01]  /*00a0*/  LDCU UR5, c[0x0][0x388] ;  /* 0x00007100ff0577ac */ /* 0x000e620008000800 */
[----:B------:R-:W-:Y:S01]  /*00b0*/  BSSY.RECONVERGENT B1, `(.L_x_569) ;  /* 0x000000f000017945 */ /* 0x000fe20003800200 */
[----:B------:R-:W-:Y:S02]  /*00c0*/  IMAD.MOV.U32 R22, RZ, RZ, RZ ;  /* 0x000000ffff167224 */ /* 0x000fe400078e00ff */
[----:B------:R-:W-:Y:S01]  /*00d0*/  IMAD.MOV.U32 R25, RZ, RZ, RZ ;  /* 0x000000ffff197224 */ /* 0x000fe200078e00ff */
[----:B0-----:R-:W-:Y:S01]  /*00e0*/  ISETP.GE.U32.AND P0, PT, R5, R28, PT ;  /* 0x0000001c0500720c */ /* 0x001fe20003f06070 */
[----:B------:R-:W-:-:S12]  /*00f0*/  IMAD.MOV.U32 R7, RZ, RZ, R5 ;  /* 0x000000ffff077224 */ /* 0x000fd800078e0005 */
[----:B-1----:R-:W-:Y:S05]  /*0100*/  @P0 BRA `(.L_x_570) ;  /* 0x0000000000240947 */ /* 0x002fea0003800000 */
[----:B------:R-:W0:Y:S01]  /*0110*/  LDC.64 R2, c[0x0][0x380] ;  /* 0x0000e000ff027b82 */ /* 0x000e220000000a00 */
[----:B------:R-:W-:Y:S01]  /*0120*/  IMAD R7, R0, 0xe00, R5 ;  /* 0x00000e0000077824 */ /* 0x000fe200078e0205 */
[----:B------:R-:W1:Y:S03]  /*0130*/  LDCU UR4, c[0x0][0x388] ;  /* 0x00007100ff0477ac */ /* 0x000e660008000800 */
[----:B0-----:R-:W-:-:S06]  /*0140*/  IMAD.WIDE.U32 R2, R7, 0x4, R2 ;  /* 0x0000000407027825 */ /* 0x001fcc00078e0002 */
[----:B------:R-:W1:Y:S01]  /*0150*/  LDG.E R2, desc[UR8][R2.64] ;  /* 0x0000000802027981 */ /* 0x000e62000c1e1900 */
[----:B------:R-:W-:Y:S02]  /*0160*/  VIADD R7, R5, 0x200 ;  /* 0x0000020005077836 */ /* 0x000fe40000000000 */
[----:B------:R-:W-:Y:S01]  /*0170*/  IMAD.MOV.U32 R25, RZ, RZ, RZ ;  /* 0x000000ffff197224 */ /* 0x000fe200078e00ff */
[----:B-1----:R-:W-:-:S04]  /*0180*/  ISETP.NE.AND P0, PT, R2, UR4, PT ;  /* 0x0000000402007c0c */ /* 0x002fc8000bf05270 */
[----:B------:R-:W-:-:S09]  /*0190*/  SEL R22, RZ, 0x1, P0 ;  /* 0x00000001ff167807 */ /* 0x000fd20000000000 */
.L_x_570:
[----:B------:R-:W-:Y:S05]  /*01a0*/  BSYNC.RECONVERGENT B1 ;  /* 0x0000000000017941 */ /* 0x000fea0003800200 */
.L_x_569:
[----:B------:R-:W-:Y:S01]  /*01b0*/  ISETP.GE.U32.AND P0, PT, R7, R28, PT ;  /* 0x0000001c0700720c */ /* 0x000fe20003f06070 */
[----:B------:R-:W-:-:S12]  /*01c0*/  BSSY.RECONVERGENT B1, `(.L_x_571) ;  /* 0x00000e3000017945 */ /* 0x000fd80003800200 */
[----:B------:R-:W-:Y:S05]  /*01d0*/  @P0 BRA `(.L_x_572) ;  /* 0x0000000c00840947 */ /* 0x000fea0003800000 */
[----:B------:R-:W-:Y:S01]  /*01e0*/  LOP3.LUT R3, RZ, R7, RZ, 0x33, !PT ;  /* 0x00000007ff037212 */ /* 0x000fe200078e33ff */
[----:B------:R-:W-:Y:S04]  /*01f0*/  BSSY.RECONVERGENT B2, `(.L_x_573) ;  /* 0x0000073000027945 */ /* 0x000fe80003800200 */
[----:B------:R-:W-:-:S04]  /*0200*/  IMAD.IADD R3, R3, 0x1, R6 ;  /* 0x0000000103037824 */ /* 0x000fc800078e0206 */
[----:B------:R-:W-:-:S05]  /*0210*/  IMAD R3, R0, -0xe00, R3 ;  /* 0xfffff20000037824 */ /* 0x000fca00078e0203 */
[C---:B------:R-:W-:Y:S02]  /*0220*/  ISETP.GE.U32.AND P0, PT, R3.reuse, 0x1e00, PT ;  /* 0x00001e000300780c */ /* 0x040fe40003f06070 */
[----:B------:R-:W-:-:S04]  /*0230*/  LEA.HI R4, R3, 0x1, RZ, 0x17 ;  /* 0x0000000103047811 */ /* 0x000fc800078fb8ff */
[----:B------:R-:W-:-:S07]  /*0240*/  LOP3.LUT R6, R4, 0xf, RZ, 0xc0, !PT ;  /* 0x0000000f04067812 */ /* 0x000fce00078ec0ff */
[----:B------:R-:W-:Y:S05]  /*0250*/  @!P0 BRA `(.L_x_574) ;  /* 0x0000000400b08947 */ /* 0x000fea0003800000 */
[----:B------:R-:W0:Y:S01]  /*0260*/  LDC.64 R12, c[0x0][0x380] ;  /* 0x0000e000ff0c7b82 */ /* 0x000e220000000a00 */
[----:B------:R-:W-:Y:S01]  /*0270*/  LOP3.LUT R2, R4, 0xfffff0, RZ, 0xc0, !PT ;  /* 0x00fffff004027812 */ /* 0x000fe200078ec0ff */
[----:B------:R-:W-:Y:S01]  /*0280*/  BSSY.RECONVERGENT B3, `(.L_x_575) ;  /* 0x0000068000037945 */ /* 0x000fe20003800200 */
[----:B------:R-:W-:Y:S01]  /*0290*/  LOP3.LUT R8, R7, 0x1000, RZ, 0xfc, !PT ;  /* 0x0000100007087812 */ /* 0x000fe200078efcff */
[----:B------:R-:W-:Y:S02]  /*02a0*/  IMAD R7, R0, 0xe00, R7 ;  /* 0x00000e0000077824 */ /* 0x000fe400078e0207 */
[----:B------:R-:W-:-:S07]  /*02b0*/  IMAD.MOV R2, RZ, RZ, -R2 ;  /* 0x000000ffff027224 */ /* 0x000fce00078e0a02 */
.L_x_576:
[C---:B------:R-:W-:Y:S02]  /*02c0*/  VIADD R27, R7.reuse, 0x200 ;  /* 0x00000200071b7836 */ /* 0x040fe40000000000 */
[----:B0-----:R-:W-:-:S04]  /*02d0*/  IMAD.WIDE.U32 R14, R7, 0x4, R12 ;  /* 0x00000004070e7825 */ /* 0x001fc800078e000c */
[----:B------:R-:W-:Y:S01]  /*02e0*/  IMAD.WIDE.U32 R26, R27, 0x4, R12 ;  /* 0x000000041b1a7825 */ /* 0x000fe200078e000c */
[----:B------:R0:W2:Y:S04]  /*02f0*/  LDG.E R3, desc[UR8][R14.64] ;  /* 0x000000080e037981 */ /* 0x0000a8000c1e1900 */
[----:B------:R-:W3:Y:S01]  /*0300*/  LDG.E R17, desc[UR8][R26.64] ;  /* 0x000000081a117981 */ /* 0x000ee2000c1e1900 */
[----:B------:R-:W-:-:S04]  /*0310*/  VIADD R19, R7, 0x400 ;  /* 0x0000040007137836 */ /* 0x000fc80000000000 */
[----:B------:R-:W-:-:S05]  /*0320*/  IMAD.WIDE.U32 R18, R19, 0x4, R12 ;  /* 0x0000000413127825 */ /* 0x000fca00078e000c */
[----:B------:R1:W4:Y:S01]  /*0330*/  LDG.E R16, desc[UR8][R18.64] ;  /* 0x0000000812107981 */ /* 0x000322000c1e1900 */
[C---:B------:R-:W-:Y:S02]  /*0340*/  VIADD R11, R7.reuse, 0x600 ;  /* 0x00000600070b7836 */ /* 0x040fe40000000000 */
[----:B------:R-:W-:Y:S02]  /*0350*/  VIADD R21, R7, 0x800 ;  /* 0x0000080007157836 */ /* 0x000fe40000000000 */
[----:B------:R-:W-:-:S04]  /*0360*/  IMAD.WIDE.U32 R10, R11, 0x4, R12 ;  /* 0x000000040b0a7825 */ /* 0x000fc800078e000c */
[C---:B------:R-:W-:Y:S02]  /*0370*/  VIADD R23, R7.reuse, 0xc00 ;  /* 0x00000c0007177836 */ /* 0x040fe40000000000 */
[----:B------:R-:W-:Y:S01]  /*0380*/  VIADD R9, R7, 0xa00 ;  /* 0x00000a0007097836 */ /* 0x000fe20000000000 */
[----:B------:R5:W4:Y:S01]  /*0390*/  LDG.E R10, desc[UR8][R10.64] ;  /* 0x000000080a0a7981 */ /* 0x000b22000c1e1900 */
[----:B------:R-:W-:-:S04]  /*03a0*/  IMAD.WIDE.U32 R20, R21, 0x4, R12 ;  /* 0x0000000415147825 */ /* 0x000fc800078e000c */
[----:B0-----:R-:W-:-:S04]  /*03b0*/  IMAD.WIDE.U32 R14, R23, 0x4, R12 ;  /* 0x00000004170e7825 */ /* 0x001fc800078e000c */
[--C-:B-1----:R-:W-:Y:S01]  /*03c0*/  IMAD.WIDE.U32 R18, R9, 0x4, R12.reuse ;  /* 0x0000000409127825 */ /* 0x102fe200078e000c */
[----:B------:R-:W4:Y:S03]  /*03d0*/  LDG.E R24, desc[UR8][R14.64] ;  /* 0x000000080e187981 */ /* 0x000f26000c1e1900 */
[C---:B------:R-:W-:Y:S01]  /*03e0*/  VIADD R27, R7.reuse, 0xe00 ;  /* 0x00000e00071b7836 */ /* 0x040fe20000000000 */
[----:B------:R0:W4:Y:S01]  /*03f0*/  LDG.E R9, desc[UR8][R20.64] ;  /* 0x0000000814097981 */ /* 0x000122000c1e1900 */
[----:B-----5:R-:W-:Y:S02]  /*0400*/  VIADD R11, R7, 0x1200 ;  /* 0x00001200070b7836 */ /* 0x020fe40000000000 */
[----:B------:R-:W-:Y:S01]  /*0410*/  IMAD.WIDE.U32 R26, R27, 0x4, R12 ;  /* 0x000000041b1a7825 */ /* 0x000fe200078e000c */
[----:B------:R1:W5:Y:S05]  /*0420*/  LDG.E R23, desc[UR8][R18.64] ;  /* 0x0000000812177981 */ /* 0x00036a000c1e1900 */
[----:B------:R-:W5:Y:S01]  /*0430*/  LDG.E R26, desc[UR8][R26.64] ;  /* 0x000000081a1a7981 */ /* 0x000f62000c1e1900 */
[----:B0-----:R-:W-:-:S02]  /*0440*/  VIADD R21, R7, 0x1400 ;  /* 0x0000140007157836 */ /* 0x001fc40000000000 */
[----:B-1----:R-:W-:-:S04]  /*0450*/  IMAD.WIDE.U32 R18, R11, 0x4, R12 ;  /* 0x000000040b127825 */ /* 0x002fc800078e000c */
[----:B------:R-:W-:Y:S01]  /*0460*/  IMAD.WIDE.U32 R20, R21, 0x4, R12 ;  /* 0x0000000415147825 */ /* 0x000fe200078e000c */
[----:B------:R0:W5:Y:S04]  /*0470*/  LDG.E R11, desc[UR8][R18.64] ;  /* 0x00000008120b7981 */ /* 0x000168000c1e1900 */
[----:B------:R1:W5:Y:S01]  /*0480*/  LDG.E R27, desc[UR8][R20.64] ;  /* 0x00000008141b7981 */ /* 0x000362000c1e1900 */
[C---:B0-----:R-:W-:Y:S02]  /*0490*/  VIADD R19, R7.reuse, 0x1a00 ;  /* 0x00001a0007137836 */ /* 0x041fe40000000000 */
[----:B-1----:R-:W-:-:S04]  /*04a0*/  VIADD R21, R7, 0x1e00 ;  /* 0x00001e0007157836 */ /* 0x002fc80000000000 */
[----:B------:R-:W-:-:S06]  /*04b0*/  IMAD.WIDE.U32 R20, R21, 0x4, R12 ;  /* 0x0000000415147825 */ /* 0x000fcc00078e000c */
[----:B------:R-:W5:Y:S01]  /*04c0*/  LDG.E R20, desc[UR8][R20.64] ;  /* 0x0000000814147981 */ /* 0x000f62000c1e1900 */
[----:B--2---:R-:W-:Y:S01]  /*04d0*/  ISETP.NE.AND P0, PT, R3, UR5, PT ;  /* 0x0000000503007c0c */ /* 0x004fe2000bf05270 */
[----:B------:R-:W-:Y:S01]  /*04e0*/  VIADD R3, R7, 0x1000 ;  /* 0x0000100007037836 */ /* 0x000fe20000000000 */
[----:B---3--:R-:W-:Y:S02]  /*04f0*/  ISETP.NE.AND P1, PT, R17, UR5, PT ;  /* 0x0000000511007c0c */ /* 0x008fe4000bf25270 */
[----:B------:R-:W-:Y:S02]  /*0500*/  SEL R29, RZ, 0x1, P0 ;  /* 0x00000001ff1d7807 */ /* 0x000fe40000000000 */
[----:B------:R-:W-:Y:S01]  /*0510*/  SEL R17, RZ, 0x1, P1 ;  /* 0x00000001ff117807 */ /* 0x000fe20000800000 */
[----:B------:R-:W-:-:S03]  /*0520*/  IMAD.WIDE.U32 R14, R3, 0x4, R12 ;  /* 0x00000004030e7825 */ /* 0x000fc600078e000c */
[----:B------:R-:W-:Y:S01]  /*0530*/  IADD3 R22, P3, P2, R17, R22, R29 ;  /* 0x0000001611167210 */ /* 0x000fe20007a7e01d */
[----:B------:R-:W-:Y:S01]  /*0540*/  VIADD R17, R7, 0x1600 ;  /* 0x0000160007117836 */ /* 0x000fe20000000000 */
[----:B------:R0:W2:Y:S01]  /*0550*/  LDG.E R3, desc[UR8][R14.64] ;  /* 0x000000080e037981 */ /* 0x0000a2000c1e1900 */
[----:B----4-:R-:W-:Y:S02]  /*0560*/  ISETP.NE.AND P1, PT, R16, UR5, PT ;  /* 0x0000000510007c0c */ /* 0x010fe4000bf25270 */
[----:B0-----:R-:W-:-:S04]  /*0570*/  IMAD.WIDE.U32 R14, R17, 0x4, R12 ;  /* 0x00000004110e7825 */ /* 0x001fc800078e000c */
[----:B------:R-:W-:Y:S01]  /*0580*/  VIADD R17, R7, 0x1800 ;  /* 0x0000180007117836 */ /* 0x000fe20000000000 */
[----:B------:R0:W3:Y:S03]  /*0590*/  LDG.E R29, desc[UR8][R14.64] ;  /* 0x000000080e1d7981 */ /* 0x0000e6000c1e1900 */
[----:B0-----:R-:W-:-:S04]  /*05a0*/  IMAD.WIDE.U32 R14, R17, 0x4, R12 ;  /* 0x00000004110e7825 */ /* 0x001fc800078e000c */
[--C-:B------:R-:W-:Y:S02]  /*05b0*/  IMAD.WIDE.U32 R16, R19, 0x4, R12.reuse ;  /* 0x0000000413107825 */ /* 0x100fe400078e000c */
[----:B------:R0:W4:Y:S02]  /*05c0*/  LDG.E R14, desc[UR8][R14.64] ;  /* 0x000000080e0e7981 */ /* 0x000124000c1e1900 */
[----:B------:R-:W-:Y:S02]  /*05d0*/  VIADD R19, R7, 0x1c00 ;  /* 0x00001c0007137836 */ /* 0x000fe40000000000 */
[----:B------:R-:W4:Y:S02]  /*05e0*/  LDG.E R16, desc[UR8][R16.64] ;  /* 0x0000000810107981 */ /* 0x000f24000c1e1900 */
[----:B------:R-:W-:-:S06]  /*05f0*/  IMAD.WIDE.U32 R18, R19, 0x4, R12 ;  /* 0x0000000413127825 */ /* 0x000fcc00078e000c */
[----:B------:R-:W4:Y:S01]  /*0600*/  LDG.E R18, desc[UR8][R18.64] ;  /* 0x0000000812127981 */ /* 0x000f22000c1e1900 */
[----:B------:R-:W-:Y:S02]  /*0610*/  ISETP.NE.AND P4, PT, R10, UR5, PT ;  /* 0x000000050a007c0c */ /* 0x000fe4000bf85270 */
[----:B------:R-:W-:Y:S02]  /*0620*/  ISETP.NE.AND P0, PT, R9, UR5, PT ;  /* 0x0000000509007c0c */ /* 0x000fe4000bf05270 */
[----:B------:R-:W-:Y:S02]  /*0630*/  SEL R10, RZ, 0x1, P1 ;  /* 0x00000001ff0a7807 */ /* 0x000fe40000800000 */
[----:B------:R-:W-:Y:S02]  /*0640*/  SEL R9, RZ, 0x1, P4 ;  /* 0x00000001ff097807 */ /* 0x000fe40002000000 */
[----:B-----5:R-:W-:Y:S02]  /*0650*/  ISETP.NE.AND P5, PT, R23, UR5, PT ;  /* 0x0000000517007c0c */ /* 0x020fe4000bfa5270 */
[----:B0-----:R-:W-:-:S02]  /*0660*/  IADD3 R15, P4, P6, R9, R22, R10 ;  /* 0x00000016090f7210 */ /* 0x001fc40007e9e00a */
[----:B------:R-:W-:Y:S02]  /*0670*/  ISETP.NE.AND P1, PT, R24, UR5, PT ;  /* 0x0000000518007c0c */ /* 0x000fe4000bf25270 */
[----:B------:R-:W-:Y:S02]  /*0680*/  SEL R22, RZ, 0x1, P0 ;  /* 0x00000001ff167807 */ /* 0x000fe40000000000 */
[----:B------:R-:W-:Y:S02]  /*0690*/  SEL R9, RZ, 0x1, P5 ;  /* 0x00000001ff097807 */ /* 0x000fe40002800000 */
[----:B------:R-:W-:Y:S02]  /*06a0*/  ISETP.NE.AND P5, PT, R26, UR5, PT ;  /* 0x000000051a007c0c */ /* 0x000fe4000bfa5270 */
[----:B------:R-:W-:Y:S02]  /*06b0*/  SEL R10, RZ, 0x1, P1 ;  /* 0x00000001ff0a7807 */ /* 0x000fe40000800000 */
[----:B------:R-:W-:-:S02]  /*06c0*/  IADD3.X R25, PT, PT, RZ, R25, RZ, P3, P2 ;  /* 0x00000019ff197210 */ /* 0x000fc40001fe44ff */
[----:B------:R-:W-:Y:S02]  /*06d0*/  IADD3 R9, P1, P0, R9, R15, R22 ;  /* 0x0000000f09097210 */ /* 0x000fe4000783e016 */
[----:B------:R-:W-:Y:S02]  /*06e0*/  SEL R15, RZ, 0x1, P5 ;  /* 0x00000001ff0f7807 */ /* 0x000fe40002800000 */
[----:B------:R-:W-:Y:S02]  /*06f0*/  IADD3.X R25, PT, PT, RZ, R25, RZ, P4, P6 ;  /* 0x00000019ff197210 */ /* 0x000fe400027ec4ff */
[----:B------:R-:W-:Y:S02]  /*0700*/  ISETP.NE.AND P6, PT, R11, UR5, PT ;  /* 0x000000050b007c0c */ /* 0x000fe4000bfc5270 */
[----:B------:R-:W-:Y:S02]  /*0710*/  IADD3 R15, P3, P2, R15, R9, R10 ;  /* 0x000000090f0f7210 */ /* 0x000fe40007a7e00a */
[----:B------:R-:W-:-:S02]  /*0720*/  ISETP.NE.AND P4, PT, R27, UR5, PT ;  /* 0x000000051b007c0c */ /* 0x000fc4000bf85270 */
[----:B------:R-:W-:Y:S02]  /*0730*/  SEL R9, RZ, 0x1, P6 ;  /* 0x00000001ff097807 */ /* 0x000fe40003000000 */
[----:B------:R-:W-:Y:S01]  /*0740*/  IADD3.X R25, PT, PT, RZ, R25, RZ, P1, P0 ;  /* 0x00000019ff197210 */ /* 0x000fe20000fe04ff */
[----:B------:R-:W-:-:S03]  /*0750*/  VIADD R2, R2, 0x10 ;  /* 0x0000001002027836 */ /* 0x000fc60000000000 */
[----:B------:R-:W-:Y:S02]  /*0760*/  IADD3.X R25, PT, PT, RZ, R25, RZ, P3, P2 ;  /* 0x00000019ff197210 */ /* 0x000fe40001fe44ff */
[----:B------:R-:W-:-:S04]  /*0770*/  ISETP.NE.AND P2, PT, R20, UR5, PT ;  /* 0x0000000514007c0c */ /* 0x000fc8000bf45270 */
[----:B------:R-:W-:Y:S01]  /*0780*/  SEL R22, RZ, 0x1, P2 ;  /* 0x00000001ff167807 */ /* 0x000fe20001000000 */
[----:B------:R-:W-:Y:S02]  /*0790*/  VIADD R8, R8, 0x2000 ;  /* 0x0000200008087836 */ /* 0x000fe40000000000 */
[----:B------:R-:W-:Y:S01]  /*07a0*/  VIADD R7, R7, 0x2000 ;  /* 0x0000200007077836 */ /* 0x000fe20000000000 */
[----:B--2---:R-:W-:-:S04]  /*07b0*/  ISETP.NE.AND P5, PT, R3, UR5, PT ;  /* 0x0000000503007c0c */ /* 0x004fc8000bfa5270 */
[----:B------:R-:W-:Y:S02]  /*07c0*/  SEL R10, RZ, 0x1, P5 ;  /* 0x00000001ff0a7807 */ /* 0x000fe40002800000 */
[----:B---3--:R-:W-:-:S04]  /*07d0*/  ISETP.NE.AND P5, PT, R29, UR5, PT ;  /* 0x000000051d007c0c */ /* 0x008fc8000bfa5270 */
[----:B------:R-:W-:Y:S02]  /*07e0*/  SEL R3, RZ, 0x1, P5 ;  /* 0x00000001ff037807 */ /* 0x000fe40002800000 */
[----:B----4-:R-:W-:Y:S02]  /*07f0*/  ISETP.NE.AND P6, PT, R14, UR5, PT ;  /* 0x000000050e007c0c */ /* 0x010fe4000bfc5270 */
[----:B------:R-:W-:Y:S02]  /*0800*/  SEL R14, RZ, 0x1, P4 ;  /* 0x00000001ff0e7807 */ /* 0x000fe40002000000 */
[----:B------:R-:W-:Y:S02]  /*0810*/  IADD3 R9, P4, P5, R9, R15, R10 ;  /* 0x0000000f09097210 */ /* 0x000fe40007d9e00a */
[----:B------:R-:W-:Y:S02]  /*0820*/  ISETP.NE.AND P0, PT, R16, UR5, PT ;  /* 0x0000000510007c0c */ /* 0x000fe4000bf05270 */
[----:B------:R-:W-:-:S02]  /*0830*/  SEL R10, RZ, 0x1, P6 ;  /* 0x00000001ff0a7807 */ /* 0x000fc40003000000 */
[----:B------:R-:W-:Y:S02]  /*0840*/  IADD3 R3, P1, P6, R3, R9, R14 ;  /* 0x0000000903037210 */ /* 0x000fe40007e3e00e */
[----:B------:R-:W-:Y:S02]  /*0850*/  SEL R9, RZ, 0x1, P0 ;  /* 0x00000001ff097807 */ /* 0x000fe40000000000 */
[----:B------:R-:W-:Y:S02]  /*0860*/  ISETP.NE.AND P0, PT, R18, UR5, PT ;  /* 0x0000000512007c0c */ /* 0x000fe4000bf05270 */
[----:B------:R-:W-:Y:S02]  /*0870*/  IADD3.X R25, PT, PT, RZ, R25, RZ, P4, P5 ;  /* 0x00000019ff197210 */ /* 0x000fe400027ea4ff */
[----:B------:R-:W-:Y:S02]  /*0880*/  IADD3 R9, P3, P4, R9, R3, R10 ;  /* 0x0000000309097210 */ /* 0x000fe40007c7e00a */
[----:B------:R-:W-:-:S02]  /*0890*/  SEL R3, RZ, 0x1, P0 ;  /* 0x00000001ff037807 */ /* 0x000fc40000000000 */
[----:B------:R-:W-:Y:S02]  /*08a0*/  ISETP.NE.AND P0, PT, R2, RZ, PT ;  /* 0x000000ff0200720c */ /* 0x000fe40003f05270 */
[----:B------:R-:W-:Y:S02]  /*08b0*/  IADD3.X R25, PT, PT, RZ, R25, RZ, P1, P6 ;  /* 0x00000019ff197210 */ /* 0x000fe40000fec4ff */
[----:B------:R-:W-:Y:S02]  /*08c0*/  IADD3 R22, P1, P2, R22, R9, R3 ;  /* 0x0000000916167210 */ /* 0x000fe40007a3e003 */
[----:B------:R-:W-:-:S04]  /*08d0*/  IADD3.X R25, PT, PT, RZ, R25, RZ, P3, P4 ;  /* 0x00000019ff197210 */ /* 0x000fc80001fe84ff */
[----:B------:R-:W-:-:S03]  /*08e0*/  IADD3.X R25, PT, PT, RZ, R25, RZ, P1, P2 ;  /* 0x00000019ff197210 */ /* 0x000fc60000fe44ff */
[----:B------:R-:W-:Y:S05]  /*08f0*/  @P0 BRA `(.L_x_576) ;  /* 0xfffffff800700947 */ /* 0x000fea000383ffff */
[----:B------:R-:W-:Y:S05]  /*0900*/  BSYNC.RECONVERGENT B3 ;  /* 0x0000000000037941 */ /* 0x000fea0003800200 */
.L_x_575:
[----:B------:R-:W-:-:S07]  /*0910*/  VIADD R7, R8, 0xfffff000 ;  /* 0xfffff00008077836 */ /* 0x000fce0000000000 */
.L_x_574:
[----:B------:R-:W-:Y:S05]  /*0920*/  BSYNC.RECONVERGENT B2 ;  /* 0x0000000000027941 */ /* 0x000fea0003800200 */
.L_x_573:
[----:B------:R-:W-:-:S13]  /*0930*/  ISETP.NE.AND P0, PT, R6, RZ, PT ;  /* 0x000000ff0600720c */ /* 0x000fda0003f05270 */
[----:B------:R-:W-:Y:S05]  /*0940*/  @!P0 BRA `(.L_x_572) ;  /* 0x0000000400a88947 */ /* 0x000fea0003800000 */
[----:B------:R-:W-:Y:S01]  /*0950*/  ISETP.GE.U32.AND P1, PT, R6, 0x8, PT ;  /* 0x000000080600780c */ /* 0x000fe20003f26070 */
[----:B------:R-:W-:Y:S01]  /*0960*/  BSSY.RECONVERGENT B2, `(.L_x_577) ;  /* 0x0000037000027945 */ /* 0x000fe20003800200 */
[----:B------:R-:W-:-:S04]  /*0970*/  LOP3.LUT R20, R4, 0x7, RZ, 0xc0, !PT ;  /* 0x0000000704147812 */ /* 0x000fc800078ec0ff */
[----:B------:R-:W-:-:S07]  /*0980*/  ISETP.NE.AND P0, PT, R20, RZ, PT ;  /* 0x000000ff1400720c */ /* 0x000fce0003f05270 */
[----:B------:R-:W-:Y:S06]  /*0990*/  @!P1 BRA `(.L_x_578) ;  /* 0x0000000000cc9947 */ /* 0x000fec0003800000 */
[----:B------:R-:W0:Y:S01]  /*09a0*/  LDC.64 R2, c[0x0][0x380] ;  /* 0x0000e000ff027b82 */ /* 0x000e220000000a00 */
[----:B------:R-:W-:Y:S01]  /*09b0*/  IMAD R17, R0, 0xe00, R7 ;  /* 0x00000e0000117824 */ /* 0x000fe200078e0207 */
[----:B------:R-:W1:Y:S03]  /*09c0*/  LDCU UR4, c[0x0][0x388] ;  /* 0x00007100ff0477ac */ /* 0x000e660008000800 */
[C---:B------:R-:W-:Y:S02]  /*09d0*/  VIADD R15, R17.reuse, 0x200 ;  /* 0x00000200110f7836 */ /* 0x040fe40000000000 */
[C---:B------:R-:W-:Y:S02]  /*09e0*/  VIADD R27, R17.reuse, 0x400 ;  /* 0x00000400111b7836 */ /* 0x040fe40000000000 */
[C---:B------:R-:W-:Y:S02]  /*09f0*/  VIADD R9, R17.reuse, 0x600 ;  /* 0x0000060011097836 */ /* 0x040fe40000000000 */
[----:B------:R-:W-:-:S02]  /*0a00*/  VIADD R11, R17, 0x800 ;  /* 0x00000800110b7836 */ /* 0x000fc40000000000 */
[C---:B------:R-:W-:Y:S02]  /*0a10*/  VIADD R13, R17.reuse, 0xa00 ;  /* 0x00000a00110d7836 */ /* 0x040fe40000000000 */
[C---:B------:R-:W-:Y:S02]  /*0a20*/  VIADD R21, R17.reuse, 0xc00 ;  /* 0x00000c0011157836 */ /* 0x040fe40000000000 */
[----:B0-----:R-:W-:-:S04]  /*0a30*/  IMAD.WIDE.U32 R18, R17, 0x4, R2 ;  /* 0x0000000411127825 */ /* 0x001fc800078e0002 */
[--C-:B------:R-:W-:Y:S01]  /*0a40*/  IMAD.WIDE.U32 R14, R15, 0x4, R2.reuse ;  /* 0x000000040f0e7825 */ /* 0x100fe200078e0002 */
[----:B------:R-:W1:Y:S03]  /*0a50*/  LDG.E R6, desc[UR8][R18.64] ;  /* 0x0000000812067981 */ /* 0x000e66000c1e1900 */
[--C-:B------:R-:W-:Y:S01]  /*0a60*/  IMAD.WIDE.U32 R26, R27, 0x4, R2.reuse ;  /* 0x000000041b1a7825 */ /* 0x100fe200078e0002 */
[----:B------:R0:W2:Y:S03]  /*0a70*/  LDG.E R16, desc[UR8][R14.64] ;  /* 0x000000080e107981 */ /* 0x0000a6000c1e1900 */
[--C-:B------:R-:W-:Y:S02]  /*0a80*/  IMAD.WIDE.U32 R8, R9, 0x4, R2.reuse ;  /* 0x0000000409087825 */ /* 0x100fe400078e0002 */
[----:B------:R-:W3:Y:S02]  /*0a90*/  LDG.E R26, desc[UR8][R26.64] ;  /* 0x000000081a1a7981 */ /* 0x000ee4000c1e1900 */
[----:B------:R-:W-:-:S02]  /*0aa0*/  IMAD.WIDE.U32 R10, R11, 0x4, R2 ;  /* 0x000000040b0a7825 */ /* 0x000fc400078e0002 */
[----:B------:R4:W5:Y:S02]  /*0ab0*/  LDG.E R8, desc[UR8][R8.64] ;  /* 0x0000000808087981 */ /* 0x000964000c1e1900 */
[--C-:B------:R-:W-:Y:S02]  /*0ac0*/  IMAD.WIDE.U32 R12, R13, 0x4, R2.reuse ;  /* 0x000000040d0c7825 */ /* 0x100fe400078e0002 */
[----:B------:R-:W5:Y:S02]  /*0ad0*/  LDG.E R10, desc[UR8][R10.64] ;  /* 0x000000080a0a7981 */ /* 0x000f64000c1e1900 */
[----:B------:R-:W-:Y:S02]  /*0ae0*/  VIADD R17, R17, 0xe00 ;  /* 0x00000e0011117836 */ /* 0x000fe40000000000 */
[--C-:B0-----:R-:W-:Y:S01]  /*0af0*/  IMAD.WIDE.U32 R14, R21, 0x4, R2.reuse ;  /* 0x00000004150e7825 */ /* 0x101fe200078e0002 */
[----:B------:R-:W5:Y:S03]  /*0b00*/  LDG.E R12, desc[UR8][R12.64] ;  /* 0x000000080c0c7981 */ /* 0x000f66000c1e1900 */
[----:B------:R-:W-:-:S02]  /*0b10*/  IMAD.WIDE.U32 R2, R17, 0x4, R2 ;  /* 0x0000000411027825 */ /* 0x000fc400078e0002 */
[----:B------:R-:W5:Y:S04]  /*0b20*/  LDG.E R14, desc[UR8][R14.64] ;  /* 0x000000080e0e7981 */ /* 0x000f68000c1e1900 */
[----:B------:R0:W5:Y:S01]  /*0b30*/  LDG.E R2, desc[UR8][R2.64] ;  /* 0x0000000802027981 */ /* 0x000162000c1e1900 */
[----:B------:R-:W-:Y:S01]  /*0b40*/  VIADD R7, R7, 0x1000 ;  /* 0x0000100007077836 */ /* 0x000fe20000000000 */
[----:B-1----:R-:W-:Y:S02]  /*0b50*/  ISETP.NE.AND P1, PT, R6, UR4, PT ;  /* 0x0000000406007c0c */ /* 0x002fe4000bf25270 */
[----:B--2---:R-:W-:Y:S02]  /*0b60*/  ISETP.NE.AND P2, PT, R16, UR4, PT ;  /* 0x0000000410007c0c */ /* 0x004fe4000bf45270 */
[----:B------:R-:W-:-:S02]  /*0b70*/  SEL R6, RZ, 0x1, P1 ;  /* 0x00000001ff067807 */ /* 0x000fc40000800000 */
[----:B----4-:R-:W-:Y:S02]  /*0b80*/  SEL R9, RZ, 0x1, P2 ;  /* 0x00000001ff097807 */ /* 0x010fe40001000000 */
[----:B---3--:R-:W-:Y:S02]  /*0b90*/  ISETP.NE.AND P1, PT, R26, UR4, PT ;  /* 0x000000041a007c0c */ /* 0x008fe4000bf25270 */
[----:B-----5:R-:W-:Y:S02]  /*0ba0*/  ISETP.NE.AND P2, PT, R8, UR4, PT ;  /* 0x0000000408007c0c */ /* 0x020fe4000bf45270 */
[----:B------:R-:W-:Y:S02]  /*0bb0*/  IADD3 R22, P5, P6, R9, R22, R6 ;  /* 0x0000001609167210 */ /* 0x000fe40007ebe006 */
[----:B------:R-:W-:Y:S02]  /*0bc0*/  SEL R9, RZ, 0x1, P1 ;  /* 0x00000001ff097807 */ /* 0x000fe40000800000 */
[----:B------:R-:W-:-:S02]  /*0bd0*/  SEL R8, RZ, 0x1, P2 ;  /* 0x00000001ff087807 */ /* 0x000fc40001000000 */
[----:B------:R-:W-:Y:S02]  /*0be0*/  ISETP.NE.AND P3, PT, R10, UR4, PT ;  /* 0x000000040a007c0c */ /* 0x000fe4000bf65270 */
[----:B------:R-:W-:Y:S02]  /*0bf0*/  ISETP.NE.AND P4, PT, R12, UR4, PT ;  /* 0x000000040c007c0c */ /* 0x000fe4000bf85270 */
[----:B------:R-:W-:Y:S02]  /*0c00*/  IADD3 R8, P1, P2, R8, R22, R9 ;  /* 0x0000001608087210 */ /* 0x000fe40007a3e009 */
[----:B------:R-:W-:Y:S02]  /*0c10*/  SEL R6, RZ, 0x1, P3 ;  /* 0x00000001ff067807 */ /* 0x000fe40001800000 */
[----:B0-----:R-:W-:Y:S02]  /*0c20*/  SEL R3, RZ, 0x1, P4 ;  /* 0x00000001ff037807 */ /* 0x001fe40002000000 */
[----:B------:R-:W-:-:S02]  /*0c30*/  ISETP.NE.AND P4, PT, R14, UR4, PT ;  /* 0x000000040e007c0c */ /* 0x000fc4000bf85270 */
[----:B------:R-:W-:Y:S02]  /*0c40*/  ISETP.NE.AND P3, PT, R2, UR4, PT ;  /* 0x0000000402007c0c */ /* 0x000fe4000bf65270 */
[----:B------:R-:W-:Y:S02]  /*0c50*/  IADD3.X R25, PT, PT, RZ, R25, RZ, P5, P6 ;  /* 0x00000019ff197210 */ /* 0x000fe40002fec4ff */
[----:B------:R-:W-:Y:S02]  /*0c60*/  IADD3 R2, P5, P6, R3, R8, R6 ;  /* 0x0000000803027210 */ /* 0x000fe40007ebe006 */
[----:B------:R-:W-:Y:S02]  /*0c70*/  SEL R3, RZ, 0x1, P4 ;  /* 0x00000001ff037807 */ /* 0x000fe40002000000 */
[----:B------:R-:W-:Y:S02]  /*0c80*/  SEL R22, RZ, 0x1, P3 ;  /* 0x00000001ff167807 */ /* 0x000fe40001800000 */
[----:B------:R-:W-:-:S02]  /*0c90*/  IADD3.X R25, PT, PT, RZ, R25, RZ, P1, P2 ;  /* 0x00000019ff197210 */ /* 0x000fc40000fe44ff */
[----:B------:R-:W-:Y:S02]  /*0ca0*/  IADD3 R22, P1, P2, R22, R2, R3 ;  /* 0x0000000216167210 */ /* 0x000fe40007a3e003 */
[----:B------:R-:W-:-:S04]  /*0cb0*/  IADD3.X R25, PT, PT, RZ, R25, RZ, P5, P6 ;  /* 0x00000019ff197210 */ /* 0x000fc80002fec4ff */
[----:B------:R-:W-:-:S07]  /*0cc0*/  IADD3.X R25, PT, PT, RZ, R25, RZ, P1, P2 ;  /* 0x00000019ff197210 */ /* 0x000fce0000fe44ff */
.L_x_578:
[----:B------:R-:W-:Y:S05]  /*0cd0*/  BSYNC.RECONVERGENT B2 ;  /* 0x0000000000027941 */ /* 0x000fea0003800200 */
.L_x_577:
        /* <DEDUP_REMOVED lines=12> */
[----:B0-----:R-:W-:-:S04]  /*0da0*/  IMAD.WIDE.U32 R8, R9, 0x4, R2 ;  /* 0x0000000409087825 */ /* 0x001fc800078e0002 */
[--C-:B------:R-:W-:Y:S02]  /*0db0*/  IMAD.WIDE.U32 R10, R11, 0x4, R2.reuse ;  /* 0x000000040b0a7825 */ /* 0x100fe400078e0002 */
[----:B------:R-:W1:Y:S02]  /*0dc0*/  LDG.E R8, desc[UR8][R8.64] ;  /* 0x0000000808087981 */ /* 0x000e64000c1e1900 */
[--C-:B------:R-:W-:Y:S02]  /*0dd0*/  IMAD.WIDE.U32 R12, R13, 0x4, R2.reuse ;  /* 0x000000040d0c7825 */ /* 0x100fe400078e0002 */
[----:B------:R-:W2:Y:S02]  /*0de0*/  LDG.E R10, desc[UR8][R10.64] ;  /* 0x000000080a0a7981 */ /* 0x000ea4000c1e1900 */
[----:B------:R-:W-:Y:S02]  /*0df0*/  IMAD.WIDE.U32 R2, R15, 0x4, R2 ;  /* 0x000000040f027825 */ /* 0x000fe400078e0002 */
[----:B------:R-:W3:Y:S04]  /*0e00*/  LDG.E R12, desc[UR8][R12.64] ;  /* 0x000000080c0c7981 */ /* 0x000ee8000c1e1900 */
[----:B------:R-:W4:Y:S01]  /*0e10*/  LDG.E R2, desc[UR8][R2.64] ;  /* 0x0000000802027981 */ /* 0x000f22000c1e1900 */
[----:B------:R-:W-:Y:S01]  /*0e20*/  VIADD R7, R7, 0x800 ;  /* 0x0000080007077836 */ /* 0x000fe20000000000 */
[----:B-1----:R-:W-:-:S02]  /*0e30*/  ISETP.NE.AND P1, PT, R8, UR4, PT ;  /* 0x0000000408007c0c */ /* 0x002fc4000bf25270 */
[----:B--2---:R-:W-:Y:S02]  /*0e40*/  ISETP.NE.AND P2, PT, R10, UR4, PT ;  /* 0x000000040a007c0c */ /* 0x004fe4000bf45270 */
[----:B------:R-:W-:Y:S02]  /*0e50*/  SEL R15, RZ, 0x1, P1 ;  /* 0x00000001ff0f7807 */ /* 0x000fe40000800000 */
[----:B---3--:R-:W-:Y:S02]  /*0e60*/  ISETP.NE.AND P3, PT, R12, UR4, PT ;  /* 0x000000040c007c0c */ /* 0x008fe4000bf65270 */
[----:B------:R-:W-:Y:S02]  /*0e70*/  SEL R6, RZ, 0x1, P2 ;  /* 0x00000001ff067807 */ /* 0x000fe40001000000 */
[----:B----4-:R-:W-:Y:S02]  /*0e80*/  ISETP.NE.AND P4, PT, R2, UR4, PT ;  /* 0x0000000402007c0c */ /* 0x010fe4000bf85270 */
[----:B------:R-:W-:-:S02]  /*0e90*/  SEL R9, RZ, 0x1, P3 ;  /* 0x00000001ff097807 */ /* 0x000fc40001800000 */
[----:B------:R-:W-:Y:S02]  /*0ea0*/  SEL R8, RZ, 0x1, P4 ;  /* 0x00000001ff087807 */ /* 0x000fe40002000000 */
[----:B------:R-:W-:-:S04]  /*0eb0*/  IADD3 R6, P1, P2, R6, R22, R15 ;  /* 0x0000001606067210 */ /* 0x000fc80007a3e00f */
[----:B------:R-:W-:Y:S02]  /*0ec0*/  IADD3 R22, P3, P4, R8, R6, R9 ;  /* 0x0000000608167210 */ /* 0x000fe40007c7e009 */
[----:B------:R-:W-:-:S04]  /*0ed0*/  IADD3.X R25, PT, PT, RZ, R25, RZ, P1, P2 ;  /* 0x00000019ff197210 */ /* 0x000fc80000fe44ff */
[----:B------:R-:W-:-:S07]  /*0ee0*/  IADD3.X R25, PT, PT, RZ, R25, RZ, P3, P4 ;  /* 0x00000019ff197210 */ /* 0x000fce0001fe84ff */
.L_x_580:
[----:B------:R-:W-:Y:S05]  /*0ef0*/  BSYNC.RECONVERGENT B2 ;  /* 0x0000000000027941 */ /* 0x000fea0003800200 */
.L_x_579:
[----:B------:R-:W-:Y:S05]  /*0f00*/  @!P0 BRA `(.L_x_572) ;  /* 0x0000000000388947 */ /* 0x000fea0003800000 */
[----:B------:R-:W0:Y:S01]  /*0f10*/  LDC.64 R8, c[0x0][0x380] ;  /* 0x0000e000ff087b82 */ /* 0x000e220000000a00 */
[----:B------:R-:W-:Y:S02]  /*0f20*/  IMAD R7, R0, 0xe00, R7 ;  /* 0x00000e0000077824 */ /* 0x000fe400078e0207 */
[----:B------:R-:W-:-:S07]  /*0f30*/  IMAD.MOV R4, RZ, RZ, -R4 ;  /* 0x000000ffff047224 */ /* 0x000fce00078e0a04 */
.L_x_581:
[C---:B0-----:R-:W-:Y:S01]  /*0f40*/  IMAD.WIDE.U32 R2, R7.reuse, 0x4, R8 ;  /* 0x0000000407027825 */ /* 0x041fe200078e0008 */
        /* <DEDUP_REMOVED lines=10> */
.L_x_572:
[----:B------:R-:W-:Y:S05]  /*0ff0*/  BSYNC.RECONVERGENT B1 ;  /* 0x0000000000017941 */ /* 0x000fea0003800200 */
.L_x_571:
[----:B------:R-:W-:-:S13]  /*1000*/  ISETP.GE.U32.AND P0, PT, R28, 0x200, PT ;  /* 0x000002001c00780c */ /* 0x000fda0003f06070 */
        /* <DEDUP_REMOVED lines=23> */
[C---:B------:R-:W-:Y:S01]  /*1180*/  ISETP.GT.AND P0, PT, R10.reuse, 0x17, PT ;  /* 0x000000170a00780c */ /* 0x040fe20003f04270 */
[----:B------:R-:W-:Y:S01]  /*1190*/  IMAD.X R4, R3, 0x1, R6, P1 ;  /* 0x0000000103047824 */ /* 0x000fe200008e0606 */
[----:B------:R-:W-:-:S04]  /*11a0*/  ISETP.NE.AND P1, PT, R10, RZ, PT ;  /* 0x000000ff0a00720c */ /* 0x000fc80003f25270 */
[----:B------:R-:W1:Y:S09]  /*11b0*/  SHFL.DOWN PT, R3, R4, 0x8, 0x1f ;  /* 0x09001f0004037f89 */ /* 0x000e7200000e0000 */
[----:B------:R-:W2:Y:S01]  /*11c0*/  @!P1 S2R R7, SR_CgaCtaId ;  /* 0x0000000000079919 */ /* 0x000ea20000008800 */
[----:B------:R-:W-:-:S02]  /*11d0*/  @!P1 MOV R6, 0x400 ;  /* 0x0000040000069802 */ /* 0x000fc40000000f00 */
[----:B0-----:R-:W-:-:S04]  /*11e0*/  SEL R2, R2, RZ, !P0 ;  /* 0x000000ff02027207 */ /* 0x001fc80004000000 */
[----:B------:R-:W-:Y:S02]  /*11f0*/  IADD3 R9, P2, PT, R2, R11, RZ ;  /* 0x0000000b02097210 */ /* 0x000fe40007f5e0ff */
[----:B-1----:R-:W-:-:S03]  /*1200*/  SEL R3, R3, RZ, !P0 ;  /* 0x000000ff03037207 */ /* 0x002fc60004000000 */
[----:B------:R-:W0:Y:S01]  /*1210*/  SHFL.DOWN PT, R2, R9, 0x10, 0x1f ;  /* 0x0a001f0009027f89 */ /* 0x000e2200000e0000 */
[----:B------:R-:W-:Y:S01]  /*1220*/  ISETP.GT.AND P0, PT, R10, 0xf, PT ;  /* 0x0000000f0a00780c */ /* 0x000fe20003f04270 */
[----:B------:R-:W-:Y:S01]  /*1230*/  IMAD.X R8, R3, 0x1, R4, P2 ;  /* 0x0000000103087824 */ /* 0x000fe200010e0604 */
[----:B------:R-:W-:-:S04]  /*1240*/  @!P1 SHF.R.U32.HI R4, RZ, 0x2, R5 ;  /* 0x00000002ff049819 */ /* 0x000fc80000011605 */
[----:B------:R-:W1:Y:S01]  /*1250*/  SHFL.DOWN PT, R3, R8, 0x10, 0x1f ;  /* 0x0a001f0008037f89 */ /* 0x000e6200000e0000 */
[----:B------:R-:W-:Y:S02]  /*1260*/  @!P1 LOP3.LUT R4, R4, 0xf8, RZ, 0xc0, !PT ;  /* 0x000000f804049812 */ /* 0x000fe400078ec0ff */
[----:B--2---:R-:W-:-:S05]  /*1270*/  @!P1 LEA R7, R7, R6, 0x18 ;  /* 0x0000000607079211 */ /* 0x004fca00078ec0ff */
[----:B------:R-:W-:Y:S01]  /*1280*/  @!P1 IMAD.IADD R7, R4, 0x1, R7 ;  /* 0x0000000104079824 */ /* 0x000fe200078e0207 */
[----:B0-----:R-:W-:-:S04]  /*1290*/  SEL R2, R2, RZ, !P0 ;  /* 0x000000ff02027207 */ /* 0x001fc80004000000 */
[----:B------:R-:W-:Y:S02]  /*12a0*/  IADD3 R2, P2, PT, R2, R9, RZ ;  /* 0x0000000902027210 */ /* 0x000fe40007f5e0ff */
[----:B-1----:R-:W-:Y:S02]  /*12b0*/  SEL R3, R3, RZ, !P0 ;  /* 0x000000ff03037207 */ /* 0x002fe40004000000 */
[----:B------:R-:W-:-:S03]  /*12c0*/  ISETP.NE.AND P0, PT, R5, RZ, PT ;  /* 0x000000ff0500720c */ /* 0x000fc60003f05270 */
        /* <DEDUP_REMOVED lines=9> */
[----:B-1----:R-:W1:Y:S04]  /*1360*/  LDS.128 R4, [UR4+0x30] ;  /* 0x00003004ff047984 */ /* 0x002e680008000c00 */
        /* <DEDUP_REMOVED lines=22> */
.L_x_582:
[----:B------:R-:W-:-:S04]  /*14d0*/  LOP3.LUT R2, R5, 0x3e0, RZ, 0xc0, !PT ;  /* 0x000003e005027812 */ /* 0x000fc800078ec0ff */
[----:B------:R-:W-:Y:S01]  /*14e0*/  LOP3.LUT R7, RZ, R2, RZ, 0x33, !PT ;  /* 0x00000002ff077212 */ /* 0x000fe200078e33ff */
[----:B------:R-:W-:Y:S02]  /*14f0*/  VIADD R3, R2, 0x20 ;  /* 0x0000002002037836 */ /* 0x000fe40000000000 */
[----:B------:R-:W0:Y:S02]  /*1500*/  S2R R2, SR_LANEID ;  /* 0x0000000000027919 */ /* 0x000e240000000000 */
[----:B------:R-:W-:Y:S01]  /*1510*/  IMAD.IADD R7, R28, 0x1, R7 ;  /* 0x000000011c077824 */ /* 0x000fe200078e0207 */
[----:B------:R-:W-:-:S04]  /*1520*/  ISETP.GT.U32.AND P0, PT, R3, R28, PT ;  /* 0x0000001c0300720c */ /* 0x000fc80003f04070 */
        /* <DEDUP_REMOVED lines=11> */
[----:B------:R-:W-:Y:S01]  /*15e0*/  ISETP.GT.AND P0, PT, R6, R7, PT ;  /* 0x000000070600720c */ /* 0x000fe20003f04270 */
[----:B------:R-:W-:Y:S02]  /*15f0*/  VIADD R6, R2, 0x4 ;  /* 0x0000000402067836 */ /* 0x000fe40000000000 */
[----:B------:R-:W1:Y:S01]  /*1600*/  SHFL.DOWN PT, R4, R9, 0x2, R7 ;  /* 0x0840000009047989 */ /* 0x000e6200000e0007 */
[----:B0-----:R-:W-:-:S04]  /*1610*/  SEL R3, R3, RZ, !P0 ;  /* 0x000000ff03037207 */ /* 0x001fc80004000000 */
[----:B------:R-:W-:Y:S02]  /*1620*/  IADD3 R8, P1, PT, R3, R10, RZ ;  /* 0x0000000a03087210 */ /* 0x000fe40007f3e0ff */
[----:B-1----:R-:W-:Y:S02]  /*1630*/  SEL R4, R4, RZ, !P0 ;  /* 0x000000ff04047207 */ /* 0x002fe40004000000 */
[----:B------:R-:W-:Y:S01]  /*1640*/  ISETP.GT.AND P0, PT, R6, R7, PT ;  /* 0x000000070600720c */ /* 0x000fe20003f04270 */
[----:B------:R-:W0:Y:S01]  /*1650*/  SHFL.DOWN PT, R3, R8, 0x4, R7 ;  /* 0x0880000008037989 */ /* 0x000e2200000e0007 */
[----:B------:R-:W-:Y:S02]  /*1660*/  VIADD R6, R2, 0x8 ;  /* 0x0000000802067836 */ /* 0x000fe40000000000 */
[----:B------:R-:W-:Y:S02]  /*1670*/  IMAD.X R11, R4, 0x1, R9, P1 ;  /* 0x00000001040b7824 */ /* 0x000fe400008e0609 */
[----:B------:R-:W-:-:S03]  /*1680*/  VIADD R2, R2, 0x10 ;  /* 0x0000001002027836 */ /* 0x000fc60000000000 */
[----:B------:R-:W1:Y:S01]  /*1690*/  SHFL.DOWN PT, R4, R11, 0x4, R7 ;  /* 0x088000000b047989 */ /* 0x000e6200000e0007 */
[----:B0-----:R-:W-:-:S04]  /*16a0*/  SEL R3, R3, RZ, !P0 ;  /* 0x000000ff03037207 */ /* 0x001fc80004000000 */
[----:B------:R-:W-:Y:S02]  /*16b0*/  IADD3 R10, P1, PT, R3, R8, RZ ;  /* 0x00000008030a7210 */ /* 0x000fe40007f3e0ff */
[----:B-1----:R-:W-:-:S03]  /*16c0*/  SEL R4, R4, RZ, !P0 ;  /* 0x000000ff04047207 */ /* 0x002fc60004000000 */
[----:B------:R-:W0:Y:S01]  /*16d0*/  SHFL.DOWN PT, R3, R10, 0x8, R7 ;  /* 0x090000000a037989 */ /* 0x000e2200000e0007 */
[----:B------:R-:W-:Y:S01]  /*16e0*/  ISETP.GT.AND P0, PT, R6, R7, PT ;  /* 0x000000070600720c */ /* 0x000fe20003f04270 */
[----:B------:R-:W-:Y:S02]  /*16f0*/  IMAD.X R9, R4, 0x1, R11, P1 ;  /* 0x0000000104097824 */ /* 0x000fe400008e060b */
[----:B------:R-:W1:Y:S03]  /*1700*/  @!P2 S2R R11, SR_CgaCtaId ;  /* 0x00000000000ba919 */ /* 0x000e660000008800 */
[----:B------:R-:W2:Y:S01]  /*1710*/  SHFL.DOWN PT, R4, R9, 0x8, R7 ;  /* 0x0900000009047989 */ /* 0x000ea200000e0007 */
[----:B0-----:R-:W-:-:S04]  /*1720*/  SEL R3, R3, RZ, !P0 ;  /* 0x000000ff03037207 */ /* 0x001fc80004000000 */
[----:B------:R-:W-:-:S05]  /*1730*/  IADD3 R6, P1, PT, R3, R10, RZ ;  /* 0x0000000a03067210 */ /* 0x000fca0007f3e0ff */
[----:B------:R-:W0:Y:S01]  /*1740*/  SHFL.DOWN PT, R3, R6, 0x10, R7 ;  /* 0x0a00000006037989 */ /* 0x000e2200000e0007 */
[----:B--2---:R-:W-:Y:S02]  /*1750*/  SEL R4, R4, RZ, !P0 ;  /* 0x000000ff04047207 */ /* 0x004fe40004000000 */
[----:B------:R-:W-:Y:S02]  /*1760*/  ISETP.GT.AND P0, PT, R2, R7, PT ;  /* 0x000000070200720c */ /* 0x000fe40003f04270 */
[----:B------:R-:W-:Y:S01]  /*1770*/  @!P2 MOV R2, 0x400 ;  /* 0x000004000002a802 */ /* 0x000fe20000000f00 */
[----:B------:R-:W-:Y:S01]  /*1780*/  IMAD.X R8, R4, 0x1, R9, P1 ;  /* 0x0000000104087824 */ /* 0x000fe200008e0609 */
[----:B------:R-:W-:Y:S02]  /*1790*/  @!P2 SHF.R.U32.HI R9, RZ, 0x2, R5 ;  /* 0x00000002ff09a819 */ /* 0x000fe40000011605 */
[----:B-1----:R-:W-:Y:S02]  /*17a0*/  @!P2 LEA R10, R11, R2, 0x18 ;  /* 0x000000020b0aa211 */ /* 0x002fe400078ec0ff */
[----:B------:R-:W1:Y:S01]  /*17b0*/  SHFL.DOWN PT, R4, R8, 0x10, R7 ;  /* 0x0a00000008047989 */ /* 0x000e6200000e0007 */
[----:B------:R-:W-:-:S05]  /*17c0*/  @!P2 LOP3.LUT R9, R9, 0xf8, RZ, 0xc0, !PT ;  /* 0x000000f80909a812 */ /* 0x000fca00078ec0ff */
        /* <DEDUP_REMOVED lines=9> */
[----:B------:R-:W1:Y:S01]  /*1860*/  S2UR UR5, SR_CgaCtaId ;  /* 0x00000000000579c3 */ /* 0x000e620000008800 */
[----:B------:R-:W-:Y:S01]  /*1870*/  UMOV UR4, 0x400 ;  /* 0x0000040000047882 */ /* 0x000fe20000000000 */
[C---:B------:R-:W-:Y:S02]  /*1880*/  ISETP.GT.U32.AND P1, PT, R28.reuse, 0x20, PT ;  /* 0x000000201c00780c */ /* 0x040fe40003f24070 */
[C---:B------:R-:W-:Y:S02]  /*1890*/  ISETP.GT.U32.AND P2, PT, R28.reuse, 0x40, PT ;  /* 0x000000401c00780c */ /* 0x040fe40003f44070 */
[C---:B------:R-:W-:Y:S02]  /*18a0*/  ISETP.GT.U32.AND P3, PT, R28.reuse, 0x80, PT ;  /* 0x000000801c00780c */ /* 0x040fe40003f64070 */
[C---:B------:R-:W-:Y:S02]  /*18b0*/  ISETP.GT.U32.AND P5, PT, R28.reuse, 0x180, PT ;  /* 0x000001801c00780c */ /* 0x040fe40003fa4070 */
[----:B------:R-:W-:Y:S01]  /*18c0*/  ISETP.GT.U32.AND P6, PT, R28, 0x1a0, PT ;  /* 0x000001a01c00780c */ /* 0x000fe20003fc4070 */
[----:B-1----:R-:W-:-:S09]  /*18d0*/  ULEA UR4, UR5, UR4, 0x18 ;  /* 0x0000000405047291 */ /* 0x002fd2000f8ec0ff */
[----:B------:R-:W1:Y:S04]  /*18e0*/  LDS.64 R12, [UR4+0x18] ;  /* 0x00001804ff0c7984 */ /* 0x000e680008000a00 */
[----:B------:R-:W2:Y:S04]  /*18f0*/  LDS.128 R16, [UR4+0x20] ;  /* 0x00002004ff107984 */ /* 0x000ea80008000c00 */
[----:B------:R-:W3:Y:S04]  /*1900*/  LDS.128 R4, [UR4+0x30] ;  /* 0x00003004ff047984 */ /* 0x000ee80008000c00 */
[----:B0-----:R-:W0:Y:S04]  /*1910*/  LDS.128 R8, [UR4+0x40] ;  /* 0x00004004ff087984 */ /* 0x001e280008000c00 */
[----:B------:R-:W-:Y:S01]  /*1920*/  LDS.128 R24, [UR4+0x80] ;  /* 0x00008004ff187984 */ /* 0x000fe20008000c00 */
[----:B-1----:R-:W-:-:S02]  /*1930*/  SEL R22, R12, RZ, P1 ;  /* 0x000000ff0c167207 */ /* 0x002fc40000800000 */
[----:B------:R-:W-:Y:S02]  /*1940*/  SEL R23, R13, RZ, P1 ;  /* 0x000000ff0d177207 */ /* 0x000fe40000800000 */
[----:B--2---:R-:W-:Y:S01]  /*1950*/  SEL R21, R16, RZ, P2 ;  /* 0x000000ff10157207 */ /* 0x004fe20001000000 */
[----:B------:R-:W1:Y:S01]  /*1960*/  LDS.128 R12, [UR4+0x50] ;  /* 0x00005004ff0c7984 */ /* 0x000e620008000c00 */
[----:B------:R-:W-:Y:S02]  /*1970*/  ISETP.GT.U32.AND P1, PT, R28, 0x60, PT ;  /* 0x000000601c00780c */ /* 0x000fe40003f24070 */
[----:B------:R-:W-:Y:S02]  /*1980*/  SEL R20, R17, RZ, P2 ;  /* 0x000000ff11147207 */ /* 0x000fe40001000000 */
[----:B------:R-:W-:Y:S02]  /*1990*/  IADD3 R16, P2, P4, R21, R22, R2 ;  /* 0x0000001615107210 */ /* 0x000fe40007c5e002 */
[----:B------:R-:W-:-:S02]  /*19a0*/  SEL R17, R18, RZ, P1 ;  /* 0x000000ff12117207 */ /* 0x000fc40000800000 */
[----:B---3--:R-:W-:Y:S02]  /*19b0*/  SEL R4, R4, RZ, P3 ;  /* 0x000000ff04047207 */ /* 0x008fe40001800000 */
[----:B------:R-:W-:Y:S02]  /*19c0*/  IADD3.X R20, PT, PT, R20, R23, R3, P2, P4 ;  /* 0x0000001714147210 */ /* 0x000fe400017e8403 */
[----:B------:R-:W-:Y:S02]  /*19d0*/  SEL R3, R5, RZ, P3 ;  /* 0x000000ff05037207 */ /* 0x000fe40001800000 */
[----:B------:R-:W-:Y:S02]  /*19e0*/  SEL R2, R19, RZ, P1 ;  /* 0x000000ff13027207 */ /* 0x000fe40000800000 */
[----:B------:R-:W-:Y:S02]  /*19f0*/  IADD3 R4, P3, P4, R4, R16, R17 ;  /* 0x0000001004047210 */ /* 0x000fe40007c7e011 */
[----:B------:R-:W2:Y:S01]  /*1a00*/  LDS.128 R16, [UR4+0x60] ;  /* 0x00006004ff107984 */ /* 0x000ea20008000c00 */
[----:B------:R-:W-:-:S02]  /*1a10*/  ISETP.GT.U32.AND P1, PT, R28, 0xa0, PT ;  /* 0x000000a01c00780c */ /* 0x000fc40003f24070 */
[----:B------:R-:W-:Y:S02]  /*1a20*/  IADD3.X R3, PT, PT, R3, R20, R2, P3, P4 ;  /* 0x0000001403037210 */ /* 0x000fe40001fe8402 */
[----:B------:R-:W3:Y:S01]  /*1a30*/  LDS.128 R20, [UR4+0x70] ;  /* 0x00007004ff147984 */ /* 0x000ee20008000c00 */
[----:B------:R-:W-:Y:S02]  /*1a40*/  ISETP.GT.U32.AND P2, PT, R28, 0xc0, PT ;  /* 0x000000c01c00780c */ /* 0x000fe40003f44070 */
[----:B------:R-:W-:Y:S02]  /*1a50*/  SEL R5, R6, RZ, P1 ;  /* 0x000000ff06057207 */ /* 0x000fe40000800000 */
[----:B0-----:R-:W-:Y:S02]  /*1a60*/  SEL R2, R8, RZ, P2 ;  /* 0x000000ff08027207 */ /* 0x001fe40001000000 */
[----:B------:R-:W-:Y:S02]  /*1a70*/  SEL R7, R7, RZ, P1 ;  /* 0x000000ff07077207 */ /* 0x000fe40000800000 */
[----:B------:R-:W-:-:S02]  /*1a80*/  ISETP.GT.U32.AND P1, PT, R28, 0xe0, PT ;  /* 0x000000e01c00780c */ /* 0x000fc40003f24070 */
[----:B------:R-:W-:Y:S02]  /*1a90*/  IADD3 R2, P3, P4, R2, R4, R5 ;  /* 0x0000000402027210 */ /* 0x000fe40007c7e005 */
[----:B------:R-:W-:Y:S02]  /*1aa0*/  SEL R6, R9, RZ, P2 ;  /* 0x000000ff09067207 */ /* 0x000fe40001000000 */
[----:B------:R-:W-:Y:S02]  /*1ab0*/  ISETP.GT.U32.AND P2, PT, R28, 0x100, PT ;  /* 0x000001001c00780c */ /* 0x000fe40003f44070 */
[----:B------:R-:W-:Y:S02]  /*1ac0*/  SEL R4, R10, RZ, P1 ;  /* 0x000000ff0a047207 */ /* 0x000fe40000800000 */
[----:B------:R-:W-:Y:S02]  /*1ad0*/  SEL R10, R11, RZ, P1 ;  /* 0x000000ff0b0a7207 */ /* 0x000fe40000800000 */
[----:B------:R-:W-:-:S02]  /*1ae0*/  ISETP.GT.U32.AND P1, PT, R28, 0x120, PT ;  /* 0x000001201c00780c */ /* 0x000fc40003f24070 */
[----:B------:R-:W-:Y:S02]  /*1af0*/  IADD3.X R6, PT, PT, R6, R3, R7, P3, P4 ;  /* 0x0000000306067210 */ /* 0x000fe40001fe8407 */
[----:B-1----:R-:W-:Y:S02]  /*1b00*/  SEL R3, R12, RZ, P2 ;  /* 0x000000ff0c037207 */ /* 0x002fe40001000000 */
[----:B------:R-:W-:Y:S02]  /*1b10*/  SEL R7, R13, RZ, P2 ;  /* 0x000000ff0d077207 */ /* 0x000fe40001000000 */
[----:B------:R-:W-:Y:S02]  /*1b20*/  ISETP.GT.U32.AND P2, PT, R28, 0x140, PT ;  /* 0x000001401c00780c */ /* 0x000fe40003f44070 */
[----:B------:R-:W-:Y:S02]  /*1b30*/  SEL R5, R14, RZ, P1 ;  /* 0x000000ff0e057207 */ /* 0x000fe40000800000 */
[----:B------:R-:W-:-:S02]  /*1b40*/  SEL R15, R15, RZ, P1 ;  /* 0x000000ff0f0f7207 */ /* 0x000fc40000800000 */
[----:B------:R-:W-:Y:S02]  /*1b50*/  ISETP.GT.U32.AND P1, PT, R28, 0x160, PT ;  /* 0x000001601c00780c */ /* 0x000fe40003f24070 */
[----:B------:R-:W-:Y:S02]  /*1b60*/  IADD3 R4, P3, P4, R3, R2, R4 ;  /* 0x0000000203047210 */ /* 0x000fe40007c7e004 */
[----:B--2---:R-:W-:Y:S02]  /*1b70*/  SEL R2, R16, RZ, P2 ;  /* 0x000000ff10027207 */ /* 0x004fe40001000000 */
[----:B------:R-:W-:Y:S02]  /*1b80*/  SEL R3, R18, RZ, P1 ;  /* 0x000000ff12037207 */ /* 0x000fe40000800000 */
[----:B------:R-:W-:Y:S02]  /*1b90*/  IADD3.X R7, PT, PT, R7, R6, R10, P3, P4 ;  /* 0x0000000607077210 */ /* 0x000fe40001fe840a */
[----:B------:R-:W-:-:S02]  /*1ba0*/  SEL R18, R19, RZ, P1 ;  /* 0x000000ff13127207 */ /* 0x000fc40000800000 */
[----:B------:R-:W-:Y:S02]  /*1bb0*/  SEL R6, R17, RZ, P2 ;  /* 0x000000ff11067207 */ /* 0x000fe40001000000 */
[----:B------:R-:W-:Y:S02]  /*1bc0*/  IADD3 R2, P1, P3, R2, R4, R5 ;  /* 0x0000000402027210 */ /* 0x000fe40007b3e005 */
[----:B---3--:R-:W-:Y:S02]  /*1bd0*/  SEL R4, R20, RZ, P5 ;  /* 0x000000ff14047207 */ /* 0x008fe40002800000 */
[----:B------:R-:W-:Y:S02]  /*1be0*/  ISETP.GT.U32.AND P2, PT, R28, 0x1c0, PT ;  /* 0x000001c01c00780c */ /* 0x000fe40003f44070 */
[----:B------:R-:W-:Y:S02]  /*1bf0*/  IADD3.X R6, PT, PT, R6, R7, R15, P1, P3 ;  /* 0x0000000706067210 */ /* 0x000fe40000fe640f */
[----:B------:R-:W-:-:S02]  /*1c00*/  IADD3 R4, P3, P4, R4, R2, R3 ;  /* 0x0000000204047210 */ /* 0x000fc40007c7e003 */
[----:B------:R-:W-:Y:S02]  /*1c10*/  SEL R2, R22, RZ, P6 ;  /* 0x000000ff16027207 */ /* 0x000fe40003000000 */
[----:B------:R-:W-:Y:S02]  /*1c20*/  SEL R3, R24, RZ, P2 ;  /* 0x000000ff18037207 */ /* 0x000fe40001000000 */
[----:B------:R-:W-:Y:S02]  /*1c30*/  ISETP.GT.U32.AND P1, PT, R28, 0x1e0, PT ;  /* 0x000001e01c00780c */ /* 0x000fe40003f24070 */
        /* <DEDUP_REMOVED lines=11> */
.L_x_568:
[----:B------:R-:W0:Y:S01]  /*1cf0*/  S2R R5, SR_TID.X ;  /* 0x0000000000057919 */ /* 0x000e220000002100 */
[----:B------:R-:W1:Y:S01]  /*1d00*/  LDC.64 R8, c[0x0][0x380] ;  /* 0x0000e000ff087b82 */ /* 0x000e620000000a00 */
[----:B------:R-:W2:Y:S01]  /*1d10*/  LDCU UR5, c[0x0][0x388] ;  /* 0x00007100ff0577ac */ /* 0x000ea20008000800 */
[----:B0-----:R-:W-:-:S04]  /*1d20*/  IMAD R3, R0, 0xe00, R5 ;  /* 0x00000e0000037824 */ /* 0x001fc800078e0205 */
[----:B-1----:R-:W-:-:S05]  /*1d30*/  IMAD.WIDE.U32 R8, R3, 0x4, R8 ;  /* 0x0000000403087825 */ /* 0x002fca00078e0008 */
[----:B------:R-:W2:Y:S04]  /*1d40*/  LDG.E R14, desc[UR8][R8.64] ;  /* 0x00000008080e7981 */ /* 0x000ea8000c1e1900 */
[----:B------:R-:W3:Y:S04]  /*1d50*/  LDG.E R3, desc[UR8][R8.64+0x800] ;  /* 0x0008000808037981 */ /* 0x000ee8000c1e1900 */
[----:B------:R-:W4:Y:S04]  /*1d60*/  LDG.E R4, desc[UR8][R8.64+0x1000] ;  /* 0x0010000808047981 */ /* 0x000f28000c1e1900 */
[----:B------:R-:W5:Y:S04]  /*1d70*/  LDG.E R10, desc[UR8][R8.64+0x1800] ;  /* 0x00180008080a7981 */ /* 0x000f68000c1e1900 */
[----:B------:R-:W5:Y:S04]  /*1d80*/  LDG.E R11, desc[UR8][R8.64+0x2000] ;  /* 0x00200008080b7981 */ /* 0x000f68000c1e1900 */
[----:B------:R-:W5:Y:S04]  /*1d90*/  LDG.E R12, desc[UR8][R8.64+0x2800] ;  /* 0x00280008080c7981 */ /* 0x000f68000c1e1900 */
[----:B------:R-:W5:Y:S01]  /*1da0*/  LDG.E R13, desc[UR8][R8.64+0x3000] ;  /* 0x00300008080d7981 */ /* 0x000f62000c1e1900 */
[----:B--2---:R-:W-:-:S02]  /*1db0*/  ISETP.NE.AND P0, PT, R14, UR5, PT ;  /* 0x000000050e007c0c */ /* 0x004fc4000bf05270 */
[----:B---3--:R-:W-:Y:S02]  /*1dc0*/  ISETP.NE.AND P1, PT, R3, UR5, PT ;  /* 0x0000000503007c0c */ /* 0x008fe4000bf25270 */
[----:B------:R-:W-:Y:S02]  /*1dd0*/  SEL R14, RZ, 0x1, P0 ;  /* 0x00000001ff0e7807 */ /* 0x000fe40000000000 */
[----:B----4-:R-:W-:Y:S02]  /*1de0*/  ISETP.NE.AND P2, PT, R4, UR5, PT ;  /* 0x0000000504007c0c */ /* 0x010fe4000bf45270 */
[----:B------:R-:W-:Y:S02]  /*1df0*/  SEL R4, RZ, 0x1, P1 ;  /* 0x00000001ff047807 */ /* 0x000fe40000800000 */
[----:B------:R-:W-:Y:S02]  /*1e00*/  SEL R3, RZ, 0x1, P2 ;  /* 0x00000001ff037807 */ /* 0x000fe40001000000 */
[----:B-----5:R-:W-:-:S02]  /*1e10*/  ISETP.NE.AND P2, PT, R10, UR5, PT ;  /* 0x000000050a007c0c */ /* 0x020fc4000bf45270 */
[----:B------:R-:W-:Y:S02]  /*1e20*/  IADD3 R3, P1, P0, R3, R4, R14 ;  /* 0x0000000403037210 */ /* 0x000fe4000783e00e */
[----:B------:R-:W-:Y:S02]  /*1e30*/  ISETP.NE.AND P3, PT, R11, UR5, PT ;  /* 0x000000050b007c0c */ /* 0x000fe4000bf65270 */
[----:B------:R-:W-:Y:S02]  /*1e40*/  IADD3.X R26, PT, PT, RZ, RZ, RZ, P1, P0 ;  /* 0x000000ffff1a7210 */ /* 0x000fe40000fe04ff */
[----:B------:R-:W-:Y:S02]  /*1e50*/  ISETP.GE.U32.AND P0, PT, R28, R2, PT ;  /* 0x000000021c00720c */ /* 0x000fe40003f06070 */
[----:B------:R-:W-:Y:S02]  /*1e60*/  ISETP.NE.AND P4, PT, R12, UR5, PT ;  /* 0x000000050c007c0c */ /* 0x000fe4000bf85270 */
[----:B------:R-:W-:-:S02]  /*1e70*/  ISETP.NE.AND P5, PT, R13, UR5, PT ;  /* 0x000000050d007c0c */ /* 0x000fc4000bfa5270 */
[----:B------:R-:W-:Y:S02]  /*1e80*/  SEL R9, RZ, 0x1, P2 ;  /* 0x00000001ff097807 */ /* 0x000fe40001000000 */
[----:B------:R-:W-:Y:S02]  /*1e90*/  SEL R10, RZ, 0x1, P3 ;  /* 0x00000001ff0a7807 */ /* 0x000fe40001800000 */
[----:B------:R-:W-:Y:S02]  /*1ea0*/  SEL R8, RZ, 0x1, P4 ;  /* 0x00000001ff087807 */ /* 0x000fe40002000000 */
[----:B------:R-:W-:Y:S02]  /*1eb0*/  SEL R4, RZ, 0x1, P5 ;  /* 0x00000001ff047807 */ /* 0x000fe40002800000 */
[----:B------:R-:W-:-:S04]  /*1ec0*/  IADD3 R3, P2, P3, R10, R3, R9 ;  /* 0x000000030a037210 */ /* 0x000fc80007b5e009 */
[----:B------:R-:W-:Y:S02]  /*1ed0*/  IADD3 R3, P1, P4, R4, R3, R8 ;  /* 0x0000000304037210 */ /* 0x000fe40007c3e008 */
[----:B------:R-:W-:-:S04]  /*1ee0*/  IADD3.X R26, PT, PT, RZ, R26, RZ, P2, P3 ;  /* 0x0000001aff1a7210 */ /* 0x000fc800017e64ff */
[----:B------:R-:W-:Y:S01]  /*1ef0*/  IADD3.X R26, PT, PT, RZ, R26, RZ, P1, P4 ;  /* 0x0000001aff1a7210 */ /* 0x000fe20000fe84ff */
[----:B------:R-:W-:Y:S06]  /*1f00*/  @!P0 BRA `(.L_x_584) ;  /* 0x0000001000948947 */ /* 0x000fec0003800000 */
[----:B------:R-:W-:Y:S01]  /*1f10*/  IMAD.IADD R10, R0, 0x1, R7 ;  /* 0x00000001000a7824 */ /* 0x000fe200078e0207 */
[----:B------:R-:W0:Y:S01]  /*1f20*/  LDC R8, c[0x0][0x3b0] ;  /* 0x0000ec00ff087b82 */ /* 0x000e220000000800 */
[----:B------:R-:W-:Y:S01]  /*1f30*/  VIADD R14, R6, 0xfffff200 ;  /* 0xfffff200060e7836 */ /* 0x000fe20000000000 */
[----:B------:R-:W-:Y:S01]  /*1f40*/  LOP3.LUT R7, RZ, R5, RZ, 0x33, !PT ;  /* 0x00000005ff077212 */ /* 0x000fe200078e33ff */
[----:B------:R-:W-:Y:S01]  /*1f50*/  IMAD R10, R10, 0xe00, RZ ;  /* 0x00000e000a0a7824 */ /* 0x000fe200078e02ff */
[----:B------:R-:W1:Y:S02]  /*1f60*/  LDCU UR6, c[0x0][0x388] ;  /* 0x00007100ff0677ac */ /* 0x000e640008000800 */
[----:B------:R-:W-:Y:S01]  /*1f70*/  IADD3 R7, PT, PT, -R2, R6, R7 ;  /* 0x0000000602077210 */ /* 0x000fe20007ffe107 */
[--C-:B------:R-:W-:Y:S01]  /*1f80*/  IMAD.MOV.U32 R9, RZ, RZ, R10.reuse ;  /* 0x000000ffff097224 */ /* 0x100fe200078e000a */
[C---:B------:R-:W-:Y:S01]  /*1f90*/  ISETP.GT.U32.AND P0, PT, R10.reuse, R14, PT ;  /* 0x0000000e0a00720c */ /* 0x040fe20003f04070 */
[----:B------:R-:W2:Y:S01]  /*1fa0*/  LDCU.64 UR10, c[0x0][0x380] ;  /* 0x00007000ff0a77ac */ /* 0x000ea20008000a00 */
[----:B------:R-:W-:Y:S01]  /*1fb0*/  IADD3 R11, PT, PT, R10, 0x1000, R5 ;  /* 0x000010000a0b7810 */ /* 0x000fe20007ffe005 */
[----:B------:R-:W-:Y:S01]  /*1fc0*/  IMAD R4, R0, -0xe00, R7 ;  /* 0xfffff20000047824 */ /* 0x000fe200078e0207 */
[----:B------:R-:W-:Y:S01]  /*1fd0*/  UMOV UR4, URZ ;  /* 0x000000ff00047c82 */ /* 0x000fe20008000000 */
[----:B------:R-:W-:-:S08]  /*1fe0*/  IMAD.MOV.U32 R7, RZ, RZ, R10 ;  /* 0x000000ffff077224 */ /* 0x000fd000078e000a */
[----:B------:R-:W-:Y:S05]  /*1ff0*/  @P0 BRA `(.L_x_585) ;  /* 0x0000000000b40947 */ /* 0x000fea0003800000 */
.L_x_586:
[----:B------:R-:W-:-:S05]  /*2000*/  IADD3 R6, P0, PT, R5, R9, RZ ;  /* 0x0000000905067210 */ /* 0x000fca0007f1e0ff */
[----:B------:R-:W-:Y:S01]  /*2010*/  IMAD.X R13, RZ, RZ, RZ, P0 ;  /* 0x000000ffff0d7224 */ /* 0x000fe200000e06ff */
[----:B--2---:R-:W-:-:S04]  /*2020*/  LEA R12, P0, R6, UR10, 0x2 ;  /* 0x0000000a060c7c11 */ /* 0x004fc8000f8010ff */
        /* <DEDUP_REMOVED lines=8> */
[----:B-1----:R-:W-:-:S02]  /*20b0*/  UMOV UR5, UR6 ;  /* 0x0000000600057c82 */ /* 0x002fc40008000000 */
        /* <DEDUP_REMOVED lines=11> */
[----:B0-----:R-:W-:Y:S01]  /*2170*/  IADD3 R12, P2, P3, R6, R3, R15 ;  /* 0x00000003060c7210 */ /* 0x001fe20007b5e00f */
[----:B------:R-:W-:Y:S01]  /*2180*/  IMAD.MOV.U32 R6, RZ, RZ, R8 ;  /* 0x000000ffff067224 */ /* 0x000fe200078e0008 */
[----:B------:R-:W-:-:S02]  /*2190*/  SEL R13, RZ, 0x1, P4 ;  /* 0x00000001ff0d7807 */ /* 0x000fc40002000000 */
[----:B------:R-:W-:Y:S02]  /*21a0*/  SEL R3, RZ, 0x1, P5 ;  /* 0x00000001ff037807 */ /* 0x000fe40002800000 */
[----:B------:R-:W-:Y:S02]  /*21b0*/  IADD3.X R26, PT, PT, RZ, R26, RZ, P0, P1 ;  /* 0x0000001aff1a7210 */ /* 0x000fe400007e24ff */
[----:B------:R-:W-:Y:S01]  /*21c0*/  IADD3 R12, P5, P4, R3, R12, R13 ;  /* 0x0000000c030c7210 */ /* 0x000fe20007cbe00d */
[----:B------:R-:W-:Y:S01]  /*21d0*/  IMAD.IADD R3, R6, 0x1, -R9 ;  /* 0x0000000106037824 */ /* 0x000fe200078e0a09 */
[----:B------:R-:W-:Y:S02]  /*21e0*/  ISETP.NE.AND P6, PT, R19, UR5, PT ;  /* 0x0000000513007c0c */ /* 0x000fe4000bfc5270 */
[----:B------:R-:W-:Y:S02]  /*21f0*/  IADD3.X R26, PT, PT, RZ, R26, RZ, P2, P3 ;  /* 0x0000001aff1a7210 */ /* 0x000fe400017e64ff */
[----:B------:R-:W-:-:S02]  /*2200*/  ISETP.GE.U32.AND P0, PT, R3, R2, PT ;  /* 0x000000020300720c */ /* 0x000fc40003f06070 */
[----:B------:R-:W-:Y:S02]  /*2210*/  SEL R13, RZ, 0x1, P6 ;  /* 0x00000001ff0d7807 */ /* 0x000fe40003000000 */
[----:B------:R-:W-:Y:S02]  /*2220*/  IADD3.X R26, PT, PT, RZ, R26, RZ, P5, P4 ;  /* 0x0000001aff1a7210 */ /* 0x000fe40002fe84ff */
[----:B------:R-:W-:-:S05]  /*2230*/  IADD3 R3, P1, PT, R12, R13, RZ ;  /* 0x0000000d0c037210 */ /* 0x000fca0007f3e0ff */
[----:B------:R-:W-:Y:S02]  /*2240*/  IMAD.X R26, RZ, RZ, R26, P1 ;  /* 0x000000ffff1a7224 */ /* 0x000fe400008e061a */
[----:B------:R-:W-:Y:S06]  /*2250*/  @!P0 BRA `(.L_x_584) ;  /* 0x0000000c00c08947 */ /* 0x000fec0003800000 */
[C---:B------:R-:W-:Y:S01]  /*2260*/  IMAD.IADD R9, R2.reuse, 0x1, R9 ;  /* 0x0000000102097824 */ /* 0x040fe200078e0209 */
[----:B------:R-:W-:Y:S01]  /*2270*/  UIADD3 UR4, UPT, UPT, UR4, 0x1, URZ ;  /* 0x0000000104047890 */ /* 0x000fe2000fffe0ff */
[----:B------:R-:W-:Y:S02]  /*2280*/  IMAD.IADD R7, R2, 0x1, R7 ;  /* 0x0000000102077824 */ /* 0x000fe400078e0207 */
[----:B------:R-:W-:Y:S01]  /*2290*/  IMAD.IADD R4, R4, 0x1, -R2 ;  /* 0x0000000104047824 */ /* 0x000fe200078e0a02 */
[----:B------:R-:W-:Y:S01]  /*22a0*/  ISETP.GT.U32.AND P0, PT, R9, R14, PT ;  /* 0x0000000e0900720c */ /* 0x000fe20003f04070 */
[----:B------:R-:W-:-:S12]  /*22b0*/  IMAD.IADD R11, R2, 0x1, R11 ;  /* 0x00000001020b7824 */ /* 0x000fd800078e020b */
[----:B------:R-:W-:Y:S05]  /*22c0*/  @!P0 BRA `(.L_x_586) ;  /* 0xfffffffc004c8947 */ /* 0x000fea000383ffff */
.L_x_585:
[----:B------:R-:W-:Y:S01]  /*22d0*/  IMAD.IADD R2, R6, 0x1, -R9 ;  /* 0x0000000106027824 */ /* 0x000fe200078e0a09 */
[----:B------:R-:W-:Y:S04]  /*22e0*/  BSSY.RECONVERGENT B1, `(.L_x_584) ;  /* 0x00000e7000017945 */ /* 0x000fe80003800200 */
[----:B------:R-:W-:-:S04]  /*22f0*/  ISETP.GE.AND P0, PT, R5, R2, PT ;  /* 0x000000020500720c */ /* 0x000fc80003f06270 */
[----:B------:R-:W-:-:S13]  /*2300*/  ISETP.GE.U32.OR P0, PT, R9, R6, P0 ;  /* 0x000000060900720c */ /* 0x000fda0000706470 */
[----:B------:R-:W-:Y:S05]  /*2310*/  @P0 BRA `(.L_x_587) ;  /* 0x0000000c008c0947 */ /* 0x000fea0003800000 */
[----:B------:R-:W3:Y:S01]  /*2320*/  LDC R2, c[0x0][0x3b4] ;  /* 0x0000ed00ff027b82 */ /* 0x000ee20000000800 */
[----:B------:R-:W-:Y:S01]  /*2330*/  LOP3.LUT R13, RZ, R5, RZ, 0x33, !PT ;  /* 0x00000005ff0d7212 */ /* 0x000fe200078e33ff */
[----:B------:R-:W-:Y:S03]  /*2340*/  BSSY.RECONVERGENT B2, `(.L_x_588) ;  /* 0x0000075000027945 */ /* 0x000fe60003800200 */
[----:B------:R-:W-:Y:S01]  /*2350*/  IADD3 R6, PT, PT, -R10, R6, R13 ;  /* 0x000000060a067210 */ /* 0x000fe20007ffe10d */
[----:B---3--:R-:W-:-:S04]  /*2360*/  IMAD R13, R2, UR4, RZ ;  /* 0x00000004020d7c24 */ /* 0x008fc8000f8e02ff */
[----:B------:R-:W-:-:S05]  /*2370*/  IMAD R6, R13, -0xe00, R6 ;  /* 0xfffff2000d067824 */ /* 0x000fca00078e0206 */
[C---:B------:R-:W-:Y:S02]  /*2380*/  ISETP.GE.U32.AND P0, PT, R6.reuse, 0x1e00, PT ;  /* 0x00001e000600780c */ /* 0x040fe40003f06070 */
[----:B0-----:R-:W-:Y:S01]  /*2390*/  LEA.HI R8, R6, 0x1, RZ, 0x17 ;  /* 0x0000000106087811 */ /* 0x001fe200078fb8ff */
[----:B------:R-:W-:-:S03]  /*23a0*/  IMAD.MOV.U32 R6, RZ, RZ, R5 ;  /* 0x000000ffff067224 */ /* 0x000fc600078e0005 */
[----:B------:R-:W-:-:S07]  /*23b0*/  LOP3.LUT R10, R8, 0xf, RZ, 0xc0, !PT ;  /* 0x0000000f080a7812 */ /* 0x000fce00078ec0ff */
[----:B------:R-:W-:Y:S05]  /*23c0*/  @!P0 BRA `(.L_x_589) ;  /* 0x0000000400b08947 */ /* 0x000fea0003800000 */
[----:B------:R-:W0:Y:S01]  /*23d0*/  LDC.64 R12, c[0x0][0x380] ;  /* 0x0000e000ff0c7b82 */ /* 0x000e220000000a00 */
[----:B------:R-:W-:Y:S01]  /*23e0*/  LEA.HI R2, R4, 0x1, RZ, 0x17 ;  /* 0x0000000104027811 */ /* 0x000fe200078fb8ff */
[----:B------:R-:W-:Y:S01]  /*23f0*/  BSSY.RECONVERGENT B3, `(.L_x_590) ;  /* 0x0000068000037945 */ /* 0x000fe20003800200 */
[----:B------:R-:W-:Y:S02]  /*2400*/  LOP3.LUT R6, R5, 0x1000, RZ, 0xfc, !PT ;  /* 0x0000100005067812 */ /* 0x000fe400078efcff */
[----:B------:R-:W-:-:S05]  /*2410*/  LOP3.LUT R2, R2, 0xfffff0, RZ, 0xc0, !PT ;  /* 0x00fffff002027812 */ /* 0x000fca00078ec0ff */
[----:B------:R-:W-:-:S07]  /*2420*/  IMAD.MOV R2, RZ, RZ, -R2 ;  /* 0x000000ffff027224 */ /* 0x000fce00078e0a02 */
.L_x_591:
[C---:B------:R-:W-:Y:S02]  /*2430*/  VIADD R19, R11.reuse, 0xfffff200 ;  /* 0xfffff2000b137836 */ /* 0x040fe40000000000 */
[----:B------:R-:W-:Y:S02]  /*2440*/  VIADD R21, R11, 0xfffff000 ;  /* 0xfffff0000b157836 */ /* 0x000fe40000000000 */
[----:B0-----:R-:W-:-:S04]  /*2450*/  IMAD.WIDE.U32 R18, R19, 0x4, R12 ;  /* 0x0000000413127825 */ /* 0x001fc800078e000c */
[--C-:B------:R-:W-:Y:S02]  /*2460*/  IMAD.WIDE.U32 R20, R21, 0x4, R12.reuse ;  /* 0x0000000415147825 */ /* 0x100fe400078e000c */
[----:B------:R-:W3:Y:S02]  /*2470*/  LDG.E R18, desc[UR8][R18.64] ;  /* 0x0000000812127981 */ /* 0x000ee4000c1e1900 */
[C---:B------:R-:W-:Y:S02]  /*2480*/  VIADD R15, R11.reuse, 0xfffff400 ;  /* 0xfffff4000b0f7836 */ /* 0x040fe40000000000 */
[----:B------:R-:W-:Y:S01]  /*2490*/  VIADD R25, R11, 0xfffff600 ;  /* 0xfffff6000b197836 */ /* 0x000fe20000000000 */
[----:B------:R-:W4:Y:S01]  /*24a0*/  LDG.E R27, desc[UR8][R20.64] ;  /* 0x00000008141b7981 */ /* 0x000f22000c1e1900 */
[----:B------:R-:W-:-:S04]  /*24b0*/  IMAD.WIDE.U32 R14, R15, 0x4, R12 ;  /* 0x000000040f0e7825 */ /* 0x000fc800078e000c */
[----:B------:R-:W-:Y:S02]  /*24c0*/  IMAD.WIDE.U32 R24, R25, 0x4, R12 ;  /* 0x0000000419187825 */ /* 0x000fe400078e000c */
[----:B------:R0:W5:Y:S04]  /*24d0*/  LDG.E R14, desc[UR8][R14.64] ;  /* 0x000000080e0e7981 */ /* 0x000168000c1e1900 */
[----:B------:R1:W2:Y:S01]  /*24e0*/  LDG.E R24, desc[UR8][R24.64] ;  /* 0x0000000818187981 */ /* 0x0002a2000c1e1900 */
[----:B------:R-:W-:-:S04]  /*24f0*/  VIADD R17, R11, 0xfffff800 ;  /* 0xfffff8000b117836 */ /* 0x000fc80000000000 */
[----:B------:R-:W-:-:S06]  /*2500*/  IMAD.WIDE.U32 R16, R17, 0x4, R12 ;  /* 0x0000000411107825 */ /* 0x000fcc00078e000c */
[----:B------:R2:W2:Y:S01]  /*2510*/  LDG.E R16, desc[UR8][R16.64] ;  /* 0x0000000810107981 */ /* 0x0004a2000c1e1900 */
[----:B------:R-:W-:-:S04]  /*2520*/  VIADD R23, R11, 0xfffffa00 ;  /* 0xfffffa000b177836 */ /* 0x000fc80000000000 */
[----:B------:R-:W-:-:S04]  /*2530*/  IMAD.WIDE.U32 R22, R23, 0x4, R12 ;  /* 0x0000000417167825 */ /* 0x000fc800078e000c */
[C---:B------:R-:W-:Y:S01]  /*2540*/  VIADD R29, R11.reuse, 0xfffffc00 ;  /* 0xfffffc000b1d7836 */ /* 0x040fe20000000000 */
[----:B------:R2:W2:Y:S01]  /*2550*/  LDG.E R19, desc[UR8][R22.64] ;  /* 0x0000000816137981 */ /* 0x0004a2000c1e1900 */
[----:B0-----:R-:W-:Y:S02]  /*2560*/  VIADD R15, R11, 0xfffffe00 ;  /* 0xfffffe000b0f7836 */ /* 0x001fe40000000000 */
[----:B------:R-:W-:-:S04]  /*2570*/  IMAD.WIDE.U32 R20, R29, 0x4, R12 ;  /* 0x000000041d147825 */ /* 0x000fc800078e000c */
[----:B------:R-:W-:Y:S01]  /*2580*/  VIADD R29, R11, 0x400 ;  /* 0x000004000b1d7836 */ /* 0x000fe20000000000 */
[----:B---3--:R-:W-:Y:S02]  /*2590*/  ISETP.NE.AND P1, PT, R18, UR5, PT ;  /* 0x0000000512007c0c */ /* 0x008fe4000bf25270 */
[----:B------:R0:W3:Y:S01]  /*25a0*/  LDG.E R18, desc[UR8][R20.64] ;  /* 0x0000000814127981 */ /* 0x0000e2000c1e1900 */
[----:B----4-:R-:W-:Y:S02]  /*25b0*/  ISETP.NE.AND P0, PT, R27, UR5, PT ;  /* 0x000000051b007c0c */ /* 0x010fe4000bf05270 */
[----:B------:R-:W-:Y:S02]  /*25c0*/  SEL R28, RZ, 0x1, P1 ;  /* 0x00000001ff1c7807 */ /* 0x000fe40000800000 */
[----:B-1----:R-:W-:Y:S02]  /*25d0*/  SEL R25, RZ, 0x1, P0 ;  /* 0x00000001ff197807 */ /* 0x002fe40000000000 */
[----:B-----5:R-:W-:-:S02]  /*25e0*/  ISETP.NE.AND P0, PT, R14, UR5, PT ;  /* 0x000000050e007c0c */ /* 0x020fc4000bf05270 */
[----:B--2---:R-:W-:Y:S02]  /*25f0*/  ISETP.NE.AND P1, PT, R24, UR5, PT ;  /* 0x0000000518007c0c */ /* 0x004fe4000bf25270 */
[----:B------:R-:W-:Y:S02]  /*2600*/  IADD3 R17, P3, P2, R28, R3, R25 ;  /* 0x000000031c117210 */ /* 0x000fe40007a7e019 */
[----:B------:R-:W-:Y:S02]  /*2610*/  SEL R22, RZ, 0x1, P0 ;  /* 0x00000001ff167807 */ /* 0x000fe40000000000 */
[----:B------:R-:W-:Y:S01]  /*2620*/  SEL R25, RZ, 0x1, P1 ;  /* 0x00000001ff197807 */ /* 0x000fe20000800000 */
[----:B------:R-:W-:-:S03]  /*2630*/  IMAD.WIDE.U32 R14, R15, 0x4, R12 ;  /* 0x000000040f0e7825 */ /* 0x000fc600078e000c */
[----:B------:R-:W-:Y:S01]  /*2640*/  IADD3 R25, P4, P6, R25, R17, R22 ;  /* 0x0000001119197210 */ /* 0x000fe20007e9e016 */
[C---:B------:R-:W-:Y:S01]  /*2650*/  VIADD R3, R11.reuse, 0x200 ;  /* 0x000002000b037836 */ /* 0x040fe20000000000 */
[----:B------:R1:W2:Y:S01]  /*2660*/  LDG.E R27, desc[UR8][R14.64] ;  /* 0x000000080e1b7981 */ /* 0x0002a2000c1e1900 */
[C---:B------:R-:W-:Y:S02]  /*2670*/  VIADD R17, R11.reuse, 0x600 ;  /* 0x000006000b117836 */ /* 0x040fe40000000000 */
[----:B------:R-:W-:-:S04]  /*2680*/  IMAD.WIDE.U32 R22, R11, 0x4, R12 ;  /* 0x000000040b167825 */ /* 0x000fc800078e000c */
[--C-:B0-----:R-:W-:Y:S02]  /*2690*/  IMAD.WIDE.U32 R20, R3, 0x4, R12.reuse ;  /* 0x0000000403147825 */ /* 0x101fe400078e000c */
[----:B------:R-:W4:Y:S02]  /*26a0*/  LDG.E R3, desc[UR8][R22.64] ;  /* 0x0000000816037981 */ /* 0x000f24000c1e1900 */
[--C-:B------:R-:W-:Y:S02]  /*26b0*/  IMAD.WIDE.U32 R28, R29, 0x4, R12.reuse ;  /* 0x000000041d1c7825 */ /* 0x100fe400078e000c */
[----:B------:R0:W5:Y:S02]  /*26c0*/  LDG.E R24, desc[UR8][R20.64] ;  /* 0x0000000814187981 */ /* 0x000164000c1e1900 */
[--C-:B-1----:R-:W-:Y:S02]  /*26d0*/  IMAD.WIDE.U32 R14, R17, 0x4, R12.reuse ;  /* 0x00000004110e7825 */ /* 0x102fe400078e000c */
[----:B------:R-:W5:Y:S02]  /*26e0*/  LDG.E R28, desc[UR8][R28.64] ;  /* 0x000000081c1c7981 */ /* 0x000f64000c1e1900 */
[C---:B------:R-:W-:Y:S01]  /*26f0*/  VIADD R17, R11.reuse, 0x800 ;  /* 0x000008000b117836 */ /* 0x040fe20000000000 */
[----:B------:R-:W-:Y:S01]  /*2700*/  ISETP.NE.AND P5, PT, R16, UR5, PT ;  /* 0x0000000510007c0c */ /* 0x000fe2000bfa5270 */
[----:B0-----:R-:W-:Y:S01]  /*2710*/  VIADD R21, R11, 0xa00 ;  /* 0x00000a000b157836 */ /* 0x001fe20000000000 */
[----:B------:R0:W5:Y:S02]  /*2720*/  LDG.E R29, desc[UR8][R14.64] ;  /* 0x000000080e1d7981 */ /* 0x000164000c1e1900 */
[----:B0-----:R-:W-:-:S04]  /*2730*/  IMAD.WIDE.U32 R14, R17, 0x4, R12 ;  /* 0x00000004110e7825 */ /* 0x001fc800078e000c */
[--C-:B------:R-:W-:Y:S02]  /*2740*/  IMAD.WIDE.U32 R16, R21, 0x4, R12.reuse ;  /* 0x0000000415107825 */ /* 0x100fe400078e000c */
[----:B------:R0:W5:Y:S02]  /*2750*/  LDG.E R14, desc[UR8][R14.64] ;  /* 0x000000080e0e7981 */ /* 0x000164000c1e1900 */
[----:B------:R-:W-:Y:S02]  /*2760*/  VIADD R21, R11, 0xc00 ;  /* 0x00000c000b157836 */ /* 0x000fe40000000000 */
[----:B------:R1:W5:Y:S02]  /*2770*/  LDG.E R16, desc[UR8][R16.64] ;  /* 0x0000000810107981 */ /* 0x000364000c1e1900 */
[----:B------:R-:W-:-:S04]  /*2780*/  IMAD.WIDE.U32 R20, R21, 0x4, R12 ;  /* 0x0000000415147825 */ /* 0x000fc800078e000c */
[----:B------:R-:W-:Y:S02]  /*2790*/  VIADD R23, R11, 0xe00 ;  /* 0x00000e000b177836 */ /* 0x000fe40000000000 */
[----:B------:R-:W5:Y:S02]  /*27a0*/  LDG.E R20, desc[UR8][R20.64] ;  /* 0x0000000814147981 */ /* 0x000f64000c1e1900 */
[----:B------:R-:W-:-:S06]  /*27b0*/  IMAD.WIDE.U32 R22, R23, 0x4, R12 ;  /* 0x0000000417167825 */ /* 0x000fcc00078e000c */
[----:B------:R-:W5:Y:S01]  /*27c0*/  LDG.E R22, desc[UR8][R22.64] ;  /* 0x0000000816167981 */ /* 0x000f62000c1e1900 */
[----:B------:R-:W-:Y:S02]  /*27d0*/  ISETP.NE.AND P0, PT, R19, UR5, PT ;  /* 0x0000000513007c0c */ /* 0x000fe4000bf05270 */
[----:B------:R-:W-:Y:S02]  /*27e0*/  SEL R19, RZ, 0x1, P5 ;  /* 0x00000001ff137807 */ /* 0x000fe40002800000 */
[----:B------:R-:W-:Y:S02]  /*27f0*/  IADD3.X R26, PT, PT, RZ, R26, RZ, P3, P2 ;  /* 0x0000001aff1a7210 */ /* 0x000fe40001fe44ff */
[----:B0-----:R-:W-:Y:S02]  /*2800*/  SEL R15, RZ, 0x1, P0 ;  /* 0x00000001ff0f7807 */ /* 0x001fe40000000000 */
[----:B------:R-:W-:Y:S01]  /*2810*/  IADD3.X R26, PT, PT, RZ, R26, RZ, P4, P6 ;  /* 0x0000001aff1a7210 */ /* 0x000fe200027ec4ff */
[----:B------:R-:W-:-:S02]  /*2820*/  VIADD R2, R2, 0x10 ;  /* 0x0000001002027836 */ /* 0x000fc40000000000 */
[----:B------:R-:W-:Y:S02]  /*2830*/  VIADD R6, R6, 0x2000 ;  /* 0x0000200006067836 */ /* 0x000fe40000000000 */
[----:B------:R-:W-:Y:S01]  /*2840*/  VIADD R11, R11, 0x2000 ;  /* 0x000020000b0b7836 */ /* 0x000fe20000000000 */
[----:B---3--:R-:W-:-:S04]  /*2850*/  ISETP.NE.AND P1, PT, R18, UR5, PT ;  /* 0x0000000512007c0c */ /* 0x008fc8000bf25270 */
[----:B------:R-:W-:Y:S02]  /*2860*/  SEL R18, RZ, 0x1, P1 ;  /* 0x00000001ff127807 */ /* 0x000fe40000800000 */
[----:B------:R-:W-:-:S04]  /*2870*/  IADD3 R25, P1, P0, R15, R25, R19 ;  /* 0x000000190f197210 */ /* 0x000fc8000783e013 */
[----:B------:R-:W-:Y:S02]  /*2880*/  IADD3.X R26, PT, PT, RZ, R26, RZ, P1, P0 ;  /* 0x0000001aff1a7210 */ /* 0x000fe40000fe04ff */
[----:B--2---:R-:W-:-:S04]  /*2890*/  ISETP.NE.AND P5, PT, R27, UR5, PT ;  /* 0x000000051b007c0c */ /* 0x004fc8000bfa5270 */
[----:B-1----:R-:W-:Y:S02]  /*28a0*/  SEL R17, RZ, 0x1, P5 ;  /* 0x00000001ff117807 */ /* 0x002fe40002800000 */
[----:B----4-:R-:W-:Y:S02]  /*28b0*/  ISETP.NE.AND P5, PT, R3, UR5, PT ;  /* 0x0000000503007c0c */ /* 0x010fe4000bfa5270 */
[----:B-----5:R-:W-:Y:S02]  /*28c0*/  ISETP.NE.AND P6, PT, R24, UR5, PT ;  /* 0x0000000518007c0c */ /* 0x020fe4000bfc5270 */
[----:B------:R-:W-:Y:S02]  /*28d0*/  SEL R24, RZ, 0x1, P5 ;  /* 0x00000001ff187807 */ /* 0x000fe40002800000 */
[----:B------:R-:W-:Y:S02]  /*28e0*/  ISETP.NE.AND P4, PT, R28, UR5, PT ;  /* 0x000000051c007c0c */ /* 0x000fe4000bf85270 */
[----:B------:R-:W-:-:S02]  /*28f0*/  IADD3 R17, P3, P2, R17, R25, R18 ;  /* 0x0000001911117210 */ /* 0x000fc40007a7e012 */
[----:B------:R-:W-:Y:S02]  /*2900*/  SEL R15, RZ, 0x1, P6 ;  /* 0x00000001ff0f7807 */ /* 0x000fe40003000000 */
[----:B------:R-:W-:Y:S02]  /*2910*/  SEL R18, RZ, 0x1, P4 ;  /* 0x00000001ff127807 */ /* 0x000fe40002000000 */
[----:B------:R-:W-:-:S04]  /*2920*/  ISETP.NE.AND P5, PT, R29, UR5, PT ;  /* 0x000000051d007c0c */ /* 0x000fc8000bfa5270 */
[----:B------:R-:W-:Y:S02]  /*2930*/  SEL R3, RZ, 0x1, P5 ;  /* 0x00000001ff037807 */ /* 0x000fe40002800000 */
[----:B------:R-:W-:Y:S02]  /*2940*/  IADD3 R15, P4, P5, R15, R17, R24 ;  /* 0x000000110f0f7210 */ /* 0x000fe40007d9e018 */
[----:B------:R-:W-:Y:S02]  /*2950*/  IADD3.X R26, PT, PT, RZ, R26, RZ, P3, P2 ;  /* 0x0000001aff1a7210 */ /* 0x000fe40001fe44ff */
[----:B------:R-:W-:Y:S02]  /*2960*/  ISETP.NE.AND P6, PT, R14, UR5, PT ;  /* 0x000000050e007c0c */ /* 0x000fe4000bfc5270 */
        /* <DEDUP_REMOVED lines=9> */
[----:B------:R-:W-:Y:S02]  /*2a00*/  ISETP.NE.AND P2, PT, R22, UR5, PT ;  /* 0x0000000516007c0c */ /* 0x000fe4000bf45270 */
[----:B------:R-:W-:Y:S02]  /*2a10*/  IADD3.X R26, PT, PT, RZ, R26, RZ, P1, P6 ;  /* 0x0000001aff1a7210 */ /* 0x000fe40000fec4ff */
[----:B------:R-:W-:Y:S02]  /*2a20*/  SEL R3, RZ, 0x1, P2 ;  /* 0x00000001ff037807 */ /* 0x000fe40001000000 */
[----:B------:R-:W-:Y:S02]  /*2a30*/  IADD3.X R26, PT, PT, RZ, R26, RZ, P3, P4 ;  /* 0x0000001aff1a7210 */ /* 0x000fe40001fe84ff */
[----:B------:R-:W-:-:S04]  /*2a40*/  IADD3 R3, P1, P2, R3, R15, R14 ;  /* 0x0000000f03037210 */ /* 0x000fc80007a3e00e */
[----:B------:R-:W-:Y:S01]  /*2a50*/  IADD3.X R26, PT, PT, RZ, R26, RZ, P1, P2 ;  /* 0x0000001aff1a7210 */ /* 0x000fe20000fe44ff */
[----:B------:R-:W-:Y:S08]  /*2a60*/  @P0 BRA `(.L_x_591) ;  /* 0xfffffff800700947 */ /* 0x000ff0000383ffff */
[----:B------:R-:W-:Y:S05]  /*2a70*/  BSYNC.RECONVERGENT B3 ;  /* 0x0000000000037941 */ /* 0x000fea0003800200 */
.L_x_590:
[----:B------:R-:W-:-:S07]  /*2a80*/  VIADD R6, R6, 0xfffff000 ;  /* 0xfffff00006067836 */ /* 0x000fce0000000000 */
.L_x_589:
[----:B-12---:R-:W-:Y:S05]  /*2a90*/  BSYNC.RECONVERGENT B2 ;  /* 0x0000000000027941 */ /* 0x006fea0003800200 */
.L_x_588:
        /* <DEDUP_REMOVED lines=8> */
[----:B------:R-:W-:-:S04]  /*2b20*/  IMAD.IADD R25, R6, 0x1, R9 ;  /* 0x0000000106197824 */ /* 0x000fc800078e0209 */
[C---:B------:R-:W-:Y:S02]  /*2b30*/  VIADD R21, R25.reuse, 0x200 ;  /* 0x0000020019157836 */ /* 0x040fe40000000000 */
[C---:B------:R-:W-:Y:S02]  /*2b40*/  VIADD R13, R25.reuse, 0x400 ;  /* 0x00000400190d7836 */ /* 0x040fe40000000000 */
[C---:B------:R-:W-:Y:S02]  /*2b50*/  VIADD R15, R25.reuse, 0x600 ;  /* 0x00000600190f7836 */ /* 0x040fe40000000000 */
[C---:B------:R-:W-:Y:S02]  /*2b60*/  VIADD R17, R25.reuse, 0x800 ;  /* 0x0000080019117836 */ /* 0x040fe40000000000 */
[C---:B------:R-:W-:Y:S02]  /*2b70*/  VIADD R19, R25.reuse, 0xa00 ;  /* 0x00000a0019137836 */ /* 0x040fe40000000000 */
[----:B------:R-:W-:-:S02]  /*2b80*/  VIADD R27, R25, 0xc00 ;  /* 0x00000c00191b7836 */ /* 0x000fc40000000000 */
[----:B0-----:R-:W-:-:S04]  /*2b90*/  IMAD.WIDE.U32 R28, R25, 0x4, R10 ;  /* 0x00000004191c7825 */ /* 0x001fc800078e000a */
[--C-:B------:R-:W-:Y:S01]  /*2ba0*/  IMAD.WIDE.U32 R20, R21, 0x4, R10.reuse ;  /* 0x0000000415147825 */ /* 0x100fe200078e000a */
[----:B------:R-:W2:Y:S03]  /*2bb0*/  LDG.E R2, desc[UR8][R28.64] ;  /* 0x000000081c027981 */ /* 0x000ea6000c1e1900 */
[--C-:B------:R-:W-:Y:S01]  /*2bc0*/  IMAD.WIDE.U32 R12, R13, 0x4, R10.reuse ;  /* 0x000000040d0c7825 */ /* 0x100fe200078e000a */
[----:B------:R0:W3:Y:S03]  /*2bd0*/  LDG.E R22, desc[UR8][R20.64] ;  /* 0x0000000814167981 */ /* 0x0000e6000c1e1900 */
[--C-:B------:R-:W-:Y:S02]  /*2be0*/  IMAD.WIDE.U32 R14, R15, 0x4, R10.reuse ;  /* 0x000000040f0e7825 */ /* 0x100fe400078e000a */
[----:B------:R1:W4:Y:S02]  /*2bf0*/  LDG.E R12, desc[UR8][R12.64] ;  /* 0x000000080c0c7981 */ /* 0x000324000c1e1900 */
[----:B------:R-:W-:-:S02]  /*2c00*/  IMAD.WIDE.U32 R16, R17, 0x4, R10 ;  /* 0x0000000411107825 */ /* 0x000fc400078e000a */
[----:B------:R-:W5:Y:S02]  /*2c10*/  LDG.E R14, desc[UR8][R14.64] ;  /* 0x000000080e0e7981 */ /* 0x000f64000c1e1900 */
        /* <DEDUP_REMOVED lines=9> */
[----:B--2---:R-:W-:Y:S02]  /*2cb0*/  ISETP.NE.AND P1, PT, R2, UR5, PT ;  /* 0x0000000502007c0c */ /* 0x004fe4000bf25270 */
[----:B---3--:R-:W-:Y:S02]  /*2cc0*/  ISETP.NE.AND P2, PT, R22, UR5, PT ;  /* 0x0000000516007c0c */ /* 0x008fe4000bf45270 */
[----:B-1----:R-:W-:-:S02]  /*2cd0*/  SEL R13, RZ, 0x1, P1 ;  /* 0x00000001ff0d7807 */ /* 0x002fc40000800000 */
[----:B------:R-:W-:Y:S02]  /*2ce0*/  SEL R2, RZ, 0x1, P2 ;  /* 0x00000001ff027807 */ /* 0x000fe40001000000 */
[----:B----4-:R-:W-:Y:S02]  /*2cf0*/  ISETP.NE.AND P1, PT, R12, UR5, PT ;  /* 0x000000050c007c0c */ /* 0x010fe4000bf25270 */
[----:B-----5:R-:W-:Y:S02]  /*2d00*/  ISETP.NE.AND P2, PT, R14, UR5, PT ;  /* 0x000000050e007c0c */ /* 0x020fe4000bf45270 */
[----:B------:R-:W-:Y:S02]  /*2d10*/  IADD3 R12, P5, P6, R2, R3, R13 ;  /* 0x00000003020c7210 */ /* 0x000fe40007ebe00d */
[----:B------:R-:W-:Y:S02]  /*2d20*/  SEL R3, RZ, 0x1, P1 ;  /* 0x00000001ff037807 */ /* 0x000fe40000800000 */
[----:B------:R-:W-:-:S02]  /*2d30*/  SEL R2, RZ, 0x1, P2 ;  /* 0x00000001ff027807 */ /* 0x000fc40001000000 */
[----:B------:R-:W-:Y:S02]  /*2d40*/  ISETP.NE.AND P3, PT, R16, UR5, PT ;  /* 0x0000000510007c0c */ /* 0x000fe4000bf65270 */
[----:B------:R-:W-:Y:S02]  /*2d50*/  ISETP.NE.AND P4, PT, R18, UR5, PT ;  /* 0x0000000512007c0c */ /* 0x000fe4000bf85270 */
[----:B0-----:R-:W-:Y:S02]  /*2d60*/  IADD3 R11, P1, P2, R2, R12, R3 ;  /* 0x0000000c020b7210 */ /* 0x001fe40007a3e003 */
[----:B------:R-:W-:Y:S02]  /*2d70*/  SEL R3, RZ, 0x1, P3 ;  /* 0x00000001ff037807 */ /* 0x000fe40001800000 */
[----:B------:R-:W-:Y:S02]  /*2d80*/  SEL R2, RZ, 0x1, P4 ;  /* 0x00000001ff027807 */ /* 0x000fe40002000000 */
        /* <DEDUP_REMOVED lines=10> */
.L_x_593:
[----:B------:R-:W-:Y:S05]  /*2e30*/  BSYNC.RECONVERGENT B2 ;  /* 0x0000000000027941 */ /* 0x000fea0003800200 */
.L_x_592:
[----:B------:R-:W-:Y:S05]  /*2e40*/  @!P0 BRA `(.L_x_587) ;  /* 0x0000000000c08947 */ /* 0x000fea0003800000 */
[----:B------:R-:W-:Y:S01]  /*2e50*/  ISETP.GE.U32.AND P1, PT, R23, 0x4, PT ;  /* 0x000000041700780c */ /* 0x000fe20003f26070 */
[----:B------:R-:W-:Y:S01]  /*2e60*/  BSSY.RECONVERGENT B2, `(.L_x_594) ;  /* 0x000001d000027945 */ /* 0x000fe20003800200 */
[----:B------:R-:W-:-:S11]  /*2e70*/  LOP3.LUT P0, RZ, R8, 0x3, RZ, 0xc0, !PT ;  /* 0x0000000308ff7812 */ /* 0x000fd6000780c0ff */
[----:B------:R-:W-:Y:S05]  /*2e80*/  @!P1 BRA `(.L_x_595) ;  /* 0x0000000000689947 */ /* 0x000fea0003800000 */
[----:B------:R-:W0:Y:S01]  /*2e90*/  LDC.64 R10, c[0x0][0x380] ;  /* 0x0000e000ff0a7b82 */ /* 0x000e220000000a00 */
[----:B------:R-:W-:-:S04]  /*2ea0*/  IMAD.IADD R9, R6, 0x1, R9 ;  /* 0x0000000106097824 */ /* 0x000fc800078e0209 */
[C---:B------:R-:W-:Y:S02]  /*2eb0*/  VIADD R13, R9.reuse, 0x200 ;  /* 0x00000200090d7836 */ /* 0x040fe40000000000 */
[C---:B------:R-:W-:Y:S02]  /*2ec0*/  VIADD R15, R9.reuse, 0x400 ;  /* 0x00000400090f7836 */ /* 0x040fe40000000000 */
[C---:B------:R-:W-:Y:S02]  /*2ed0*/  VIADD R17, R9.reuse, 0x600 ;  /* 0x0000060009117836 */ /* 0x040fe40000000000 */
[----:B0-----:R-:W-:-:S04]  /*2ee0*/  IMAD.WIDE.U32 R8, R9, 0x4, R10 ;  /* 0x0000000409087825 */ /* 0x001fc800078e000a */
[--C-:B------:R-:W-:Y:S02]  /*2ef0*/  IMAD.WIDE.U32 R12, R13, 0x4, R10.reuse ;  /* 0x000000040d0c7825 */ /* 0x100fe400078e000a */
[----:B------:R-:W2:Y:S02]  /*2f00*/  LDG.E R8, desc[UR8][R8.64] ;  /* 0x0000000808087981 */ /* 0x000ea4000c1e1900 */
[--C-:B------:R-:W-:Y:S02]  /*2f10*/  IMAD.WIDE.U32 R14, R15, 0x4, R10.reuse ;  /* 0x000000040f0e7825 */ /* 0x100fe400078e000a */
[----:B------:R-:W3:Y:S02]  /*2f20*/  LDG.E R12, desc[UR8][R12.64] ;  /* 0x000000080c0c7981 */ /* 0x000ee4000c1e1900 */
[----:B------:R-:W-:Y:S02]  /*2f30*/  IMAD.WIDE.U32 R10, R17, 0x4, R10 ;  /* 0x00000004110a7825 */ /* 0x000fe400078e000a */
[----:B------:R-:W4:Y:S04]  /*2f40*/  LDG.E R14, desc[UR8][R14.64] ;  /* 0x000000080e0e7981 */ /* 0x000f28000c1e1900 */
[----:B------:R-:W5:Y:S01]  /*2f50*/  LDG.E R10, desc[UR8][R10.64] ;  /* 0x000000080a0a7981 */ /* 0x000f62000c1e1900 */
[----:B------:R-:W-:Y:S01]  /*2f60*/  VIADD R6, R6, 0x800 ;  /* 0x0000080006067836 */ /* 0x000fe20000000000 */
[----:B--2---:R-:W-:-:S02]  /*2f70*/  ISETP.NE.AND P1, PT, R8, UR5, PT ;  /* 0x0000000508007c0c */ /* 0x004fc4000bf25270 */
[----:B---3--:R-:W-:Y:S02]  /*2f80*/  ISETP.NE.AND P2, PT, R12, UR5, PT ;  /* 0x000000050c007c0c */ /* 0x008fe4000bf45270 */
[----:B------:R-:W-:Y:S02]  /*2f90*/  SEL R2, RZ, 0x1, P1 ;  /* 0x00000001ff027807 */ /* 0x000fe40000800000 */
[----:B----4-:R-:W-:Y:S02]  /*2fa0*/  ISETP.NE.AND P3, PT, R14, UR5, PT ;  /* 0x000000050e007c0c */ /* 0x010fe4000bf65270 */
[----:B------:R-:W-:Y:S02]  /*2fb0*/  SEL R16, RZ, 0x1, P2 ;  /* 0x00000001ff107807 */ /* 0x000fe40001000000 */
[----:B-----5:R-:W-:Y:S02]  /*2fc0*/  ISETP.NE.AND P4, PT, R10, UR5, PT ;  /* 0x000000050a007c0c */ /* 0x020fe4000bf85270 */
[----:B------:R-:W-:-:S02]  /*2fd0*/  SEL R17, RZ, 0x1, P3 ;  /* 0x00000001ff117807 */ /* 0x000fc40001800000 */
[----:B------:R-:W-:Y:S02]  /*2fe0*/  SEL R8, RZ, 0x1, P4 ;  /* 0x00000001ff087807 */ /* 0x000fe40002000000 */
[----:B------:R-:W-:-:S04]  /*2ff0*/  IADD3 R2, P1, P2, R16, R3, R2 ;  /* 0x0000000310027210 */ /* 0x000fc80007a3e002 */
[----:B------:R-:W-:Y:S02]  /*3000*/  IADD3 R3, P3, P4, R8, R2, R17 ;  /* 0x0000000208037210 */ /* 0x000fe40007c7e011 */
[----:B------:R-:W-:-:S04]  /*3010*/  IADD3.X R26, PT, PT, RZ, R26, RZ, P1, P2 ;  /* 0x0000001aff1a7210 */ /* 0x000fc80000fe44ff */
[----:B------:R-:W-:-:S07]  /*3020*/  IADD3.X R26, PT, PT, RZ, R26, RZ, P3, P4 ;  /* 0x0000001aff1a7210 */ /* 0x000fce0001fe84ff */
.L_x_595:
[----:B------:R-:W-:Y:S05]  /*3030*/  BSYNC.RECONVERGENT B2 ;  /* 0x0000000000027941 */ /* 0x000fea0003800200 */
.L_x_594:
[----:B------:R-:W-:Y:S05]  /*3040*/  @!P0 BRA `(.L_x_587) ;  /* 0x0000000000408947 */ /* 0x000fea0003800000 */
[----:B------:R-:W0:Y:S01]  /*3050*/  LDC.64 R8, c[0x0][0x380] ;  /* 0x0000e000ff087b82 */ /* 0x000e220000000a00 */
[----:B------:R-:W-:Y:S01]  /*3060*/  LOP3.LUT R2, R4, 0xffff, RZ, 0xc0, !PT ;  /* 0x0000ffff04027812 */ /* 0x000fe200078ec0ff */
[----:B------:R-:W-:-:S03]  /*3070*/  IMAD.IADD R11, R6, 0x1, R7 ;  /* 0x00000001060b7824 */ /* 0x000fc600078e0207 */
[----:B------:R-:W-:-:S04]  /*3080*/  LEA.HI R2, R2, 0x1, RZ, 0x17 ;  /* 0x0000000102027811 */ /* 0x000fc800078fb8ff */
[----:B------:R-:W-:-:S05]  /*3090*/  LOP3.LUT R2, R2, 0x3, RZ, 0xc0, !PT ;  /* 0x0000000302027812 */ /* 0x000fca00078ec0ff */
[----:B------:R-:W-:-:S07]  /*30a0*/  IMAD.MOV R2, RZ, RZ, -R2 ;  /* 0x000000ffff027224 */ /* 0x000fce00078e0a02 */
.L_x_596:
[----:B0-----:R-:W-:-:S06]  /*30b0*/  IMAD.WIDE.U32 R6, R11, 0x4, R8 ;  /* 0x000000040b067825 */ /* 0x001fcc00078e0008 */
[----:B------:R-:W2:Y:S01]  /*30c0*/  LDG.E R6, desc[UR8][R6.64] ;  /* 0x0000000806067981 */ /* 0x000ea2000c1e1900 */
[----:B------:R-:W-:Y:S02]  /*30d0*/  VIADD R2, R2, 0x1 ;  /* 0x0000000102027836 */ /* 0x000fe40000000000 */
[----:B------:R-:W-:Y:S01]  /*30e0*/  VIADD R11, R11, 0x200 ;  /* 0x000002000b0b7836 */ /* 0x000fe20000000000 */
[----:B--2---:R-:W-:-:S04]  /*30f0*/  ISETP.NE.AND P0, PT, R6, UR5, PT ;  /* 0x0000000506007c0c */ /* 0x004fc8000bf05270 */
[----:B------:R-:W-:Y:S02]  /*3100*/  SEL R4, RZ, 0x1, P0 ;  /* 0x00000001ff047807 */ /* 0x000fe40000000000 */
[----:B------:R-:W-:Y:S02]  /*3110*/  ISETP.NE.AND P0, PT, R2, RZ, PT ;  /* 0x000000ff0200720c */ /* 0x000fe40003f05270 */
[----:B------:R-:W-:-:S05]  /*3120*/  IADD3 R3, P1, PT, R3, R4, RZ ;  /* 0x0000000403037210 */ /* 0x000fca0007f3e0ff */
[----:B------:R-:W-:-:S06]  /*3130*/  IMAD.X R26, RZ, RZ, R26, P1 ;  /* 0x000000ffff1a7224 */ /* 0x000fcc00008e061a */
[----:B------:R-:W-:Y:S05]  /*3140*/  @P0 BRA `(.L_x_596) ;  /* 0xfffffffc00d80947 */ /* 0x000fea000383ffff */
.L_x_587:
[----:B-12---:R-:W-:Y:S05]  /*3150*/  BSYNC.RECONVERGENT B1 ;  /* 0x0000000000017941 */ /* 0x006fea0003800200 */
.L_x_584:
[----:B0-----:R-:W0:Y:S01]  /*3160*/  S2R R8, SR_LANEID ;  /* 0x0000000000087919 */ /* 0x001e220000000000 */
        /* <DEDUP_REMOVED lines=10> */
[----:B------:R-:W1:Y:S01]  /*3210*/  SHFL.DOWN PT, R4, R11, 0x2, 0x1f ;  /* 0x08401f000b047f89 */ /* 0x000e6200000e0000 */
[----:B0-----:R-:W-:-:S04]  /*3220*/  SEL R2, R2, RZ, !P1 ;  /* 0x000000ff02027207 */ /* 0x001fc80004800000 */
[----:B------:R-:W-:Y:S02]  /*3230*/  IADD3 R7, P0, PT, R2, R9, RZ ;  /* 0x0000000902077210 */ /* 0x000fe40007f1e0ff */
[----:B-1----:R-:W-:Y:S02]  /*3240*/  SEL R4, R4, RZ, !P1 ;  /* 0x000000ff04047207 */ /* 0x002fe40004800000 */
[----:B------:R-:W-:Y:S01]  /*3250*/  ISETP.GT.AND P1, PT, R8, 0x1b, PT ;  /* 0x0000001b0800780c */ /* 0x000fe20003f24270 */
[----:B------:R-:W0:Y:S02]  /*3260*/  SHFL.DOWN PT, R2, R7, 0x4, 0x1f ;  /* 0x08801f0007027f89 */ /* 0x000e2400000e0000 */
[----:B------:R-:W-:Y:S02]  /*3270*/  IMAD.X R4, R4, 0x1, R11, P0 ;  /* 0x0000000104047824 */ /* 0x000fe400000e060b */
[----:B------:R-:W1:Y:S03]  /*3280*/  @!P2 S2R R11, SR_CgaCtaId ;  /* 0x00000000000ba919 */ /* 0x000e660000008800 */
[----:B------:R-:W2:Y:S01]  /*3290*/  SHFL.DOWN PT, R3, R4, 0x4, 0x1f ;  /* 0x08801f0004037f89 */ /* 0x000ea200000e0000 */
[----:B0-----:R-:W-:-:S04]  /*32a0*/  SEL R2, R2, RZ, !P1 ;  /* 0x000000ff02027207 */ /* 0x001fc80004800000 */
[----:B------:R-:W-:Y:S02]  /*32b0*/  IADD3 R9, P0, PT, R2, R7, RZ ;  /* 0x0000000702097210 */ /* 0x000fe40007f1e0ff */
[----:B--2---:R-:W-:-:S03]  /*32c0*/  SEL R3, R3, RZ, !P1 ;  /* 0x000000ff03037207 */ /* 0x004fc60004800000 */
[----:B------:R-:W0:Y:S01]  /*32d0*/  SHFL.DOWN PT, R2, R9, 0x8, 0x1f ;  /* 0x09001f0009027f89 */ /* 0x000e2200000e0000 */
[----:B------:R-:W-:Y:S01]  /*32e0*/  ISETP.GT.AND P1, PT, R8, 0x17, PT ;  /* 0x000000170800780c */ /* 0x000fe20003f24270 */
[----:B------:R-:W-:-:S05]  /*32f0*/  IMAD.X R6, R3, 0x1, R4, P0 ;  /* 0x0000000103067824 */ /* 0x000fca00000e0604 */
[----:B------:R-:W2:Y:S01]  /*3300*/  SHFL.DOWN PT, R3, R6, 0x8, 0x1f ;  /* 0x09001f0006037f89 */ /* 0x000ea200000e0000 */
[----:B0-----:R-:W-:-:S04]  /*3310*/  SEL R2, R2, RZ, !P1 ;  /* 0x000000ff02027207 */ /* 0x001fc80004800000 */
[----:B------:R-:W-:Y:S02]  /*3320*/  IADD3 R7, P0, PT, R2, R9, RZ ;  /* 0x0000000902077210 */ /* 0x000fe40007f1e0ff */
[----:B--2---:R-:W-:-:S03]  /*3330*/  SEL R3, R3, RZ, !P1 ;  /* 0x000000ff03037207 */ /* 0x004fc60004800000 */
[----:B------:R-:W0:Y:S01]  /*3340*/  SHFL.DOWN PT, R2, R7, 0x10, 0x1f ;  /* 0x0a001f0007027f89 */ /* 0x000e2200000e0000 */
[----:B------:R-:W-:Y:S02]  /*3350*/  ISETP.GT.AND P1, PT, R8, 0xf, PT ;  /* 0x0000000f0800780c */ /* 0x000fe40003f24270 */
[----:B------:R-:W-:Y:S01]  /*3360*/  @!P2 MOV R8, 0x400 ;  /* 0x000004000008a802 */ /* 0x000fe20000000f00 */
[----:B------:R-:W-:Y:S01]  /*3370*/  IMAD.X R4, R3, 0x1, R6, P0 ;  /* 0x0000000103047824 */ /* 0x000fe200000e0606 */
[----:B------:R-:W-:Y:S02]  /*3380*/  @!P2 SHF.R.U32.HI R6, RZ, 0x2, R5 ;  /* 0x00000002ff06a819 */ /* 0x000fe40000011605 */
[----:B-1----:R-:W-:Y:S02]  /*3390*/  @!P2 LEA R11, R11, R8, 0x18 ;  /* 0x000000080b0ba211 */ /* 0x002fe400078ec0ff */
[----:B------:R-:W1:Y:S01]  /*33a0*/  SHFL.DOWN PT, R3, R4, 0x10, 0x1f ;  /* 0x0a001f0004037f89 */ /* 0x000e6200000e0000 */
[----:B------:R-:W-:-:S05]  /*33b0*/  @!P2 LOP3.LUT R6, R6, 0xf8, RZ, 0xc0, !PT ;  /* 0x000000f80606a812 */ /* 0x000fca00078ec0ff */
        /* <DEDUP_REMOVED lines=9> */
[----:B------:R-:W0:Y:S01]  /*3450*/  S2UR UR5, SR_CgaCtaId ;  /* 0x00000000000579c3 */ /* 0x000e220000008800 */
[----:B------:R-:W-:Y:S02]  /*3460*/  UMOV UR4, 0x400 ;  /* 0x0000040000047882 */ /* 0x000fe40000000000 */
[----:B0-----:R-:W-:-:S09]  /*3470*/  ULEA UR4, UR5, UR4, 0x18 ;  /* 0x0000000405047291 */ /* 0x001fd2000f8ec0ff */
[----:B------:R-:W-:Y:S04]  /*3480*/  LDS.64 R8, [UR4+0x18] ;  /* 0x00001804ff087984 */ /* 0x000fe80008000a00 */
[----:B------:R-:W2:Y:S04]  /*3490*/  LDS.128 R24, [UR4+0x20] ;  /* 0x00002004ff187984 */ /* 0x000ea80008000c00 */
[----:B------:R-:W0:Y:S04]  /*34a0*/  LDS.128 R4, [UR4+0x30] ;  /* 0x00003004ff047984 */ /* 0x000e280008000c00 */
[----:B------:R-:W1:Y:S04]  /*34b0*/  LDS.128 R20, [UR4+0x40] ;  /* 0x00004004ff147984 */ /* 0x000e680008000c00 */
[----:B------:R-:W3:Y:S04]  /*34c0*/  LDS.128 R16, [UR4+0x50] ;  /* 0x00005004ff107984 */ /* 0x000ee80008000c00 */
[----:B------:R-:W4:Y:S01]  /*34d0*/  LDS.128 R12, [UR4+0x60] ;  /* 0x00006004ff0c7984 */ /* 0x000f220008000c00 */
[----:B--2---:R-:W-:-:S04]  /*34e0*/  IADD3 R11, P1, P2, R24, R8, R2 ;  /* 0x00000008180b7210 */ /* 0x004fc80007a3e002 */
[----:B------:R-:W-:Y:S02]  /*34f0*/  IADD3.X R25, PT, PT, R25, R9, R3, P1, P2 ;  /* 0x0000000919197210 */ /* 0x000fe40000fe4403 */
[----:B0-----:R-:W-:Y:S02]  /*3500*/  IADD3 R3, P1, P2, R4, R11, R26 ;  /* 0x0000000b04037210 */ /* 0x001fe40007a3e01a */
[----:B------:R-:W0:Y:S02]  /*3510*/  LDS.128 R8, [UR4+0x70] ;  /* 0x00007004ff087984 */ /* 0x000e240008000c00 */
[----:B------:R-:W-:Y:S02]  /*3520*/  IADD3.X R5, PT, PT, R5, R25, R27, P1, P2 ;  /* 0x0000001905057210 */ /* 0x000fe40000fe441b */
[----:B------:R-:W2:Y:S01]  /*3530*/  LDS.128 R24, [UR4+0x80] ;  /* 0x00008004ff187984 */ /* 0x000ea20008000c00 */
[----:B-1----:R-:W-:-:S04]  /*3540*/  IADD3 R3, P1, P2, R20, R3, R6 ;  /* 0x0000000314037210 */ /* 0x002fc80007a3e006 */
[----:B---3--:R-:W-:Y:S02]  /*3550*/  IADD3 R3, P3, P4, R16, R3, R22 ;  /* 0x0000000310037210 */ /* 0x008fe40007c7e016 */
[----:B------:R-:W-:Y:S02]  /*3560*/  IADD3.X R7, PT, PT, R21, R5, R7, P1, P2 ;  /* 0x0000000515077210 */ /* 0x000fe40000fe4407 */
[----:B----4-:R-:W-:Y:S02]  /*3570*/  IADD3 R3, P1, P2, R12, R3, R18 ;  /* 0x000000030c037210 */ /* 0x010fe40007a3e012 */
[----:B------:R-:W-:-:S04]  /*3580*/  IADD3.X R17, PT, PT, R17, R7, R23, P3, P4 ;  /* 0x0000000711117210 */ /* 0x000fc80001fe8417 */
[----:B------:R-:W-:Y:S02]  /*3590*/  IADD3.X R13, PT, PT, R13, R17, R19, P1, P2 ;  /* 0x000000110d0d7210 */ /* 0x000fe40000fe4413 */
[----:B0-----:R-:W-:-:S04]  /*35a0*/  IADD3 R3, P3, P4, R8, R3, R14 ;  /* 0x0000000308037210 */ /* 0x001fc80007c7e00e */
[----:B--2---:R-:W-:Y:S02]  /*35b0*/  IADD3 R3, P1, P2, R24, R3, R10 ;  /* 0x0000000318037210 */ /* 0x004fe40007a3e00a */
[----:B------:R-:W-:Y:S02]  /*35c0*/  IADD3.X R9, PT, PT, R9, R13, R15, P3, P4 ;  /* 0x0000000d09097210 */ /* 0x000fe40001fe840f */
[----:B------:R-:W-:Y:S02]  /*35d0*/  IADD3 R2, P3, PT, R3, R26, RZ ;  /* 0x0000001a03027210 */ /* 0x000fe40007f7e0ff */
[----:B------:R-:W-:-:S05]  /*35e0*/  IADD3.X R3, PT, PT, R25, R9, R11, P1, P2 ;  /* 0x0000000919037210 */ /* 0x000fca0000fe440b */
[----:B------:R-:W-:-:S07]  /*35f0*/  IMAD.X R3, R3, 0x1, R27, P3 ;  /* 0x0000000103037824 */ /* 0x000fce00018e061b */
.L_x_583:
[----:B------:R-:W-:Y:S05]  /*3600*/  BSYNC.RECONVERGENT B0 ;  /* 0x0000000000007941 */ /* 0x000fea0003800200 */
.L_x_567:
[----:B------:R-:W-:Y:S05]  /*3610*/  @P0 EXIT ;  /* 0x000000000000094d */ /* 0x000fea0003800000 */
[----:B------:R-:W3:Y:S02]  /*3620*/  LDC.64 R4, c[0x0][0x390] ;  /* 0x0000e400ff047b82 */ /* 0x000ee40000000a00 */
[----:B---3--:R-:W-:-:S05]  /*3630*/  IMAD.WIDE.U32 R4, R0, 0x8, R4 ;  /* 0x0000000800047825 */ /* 0x008fca00078e0004 */
[----:B------:R-:W-:Y:S01]  /*3640*/  STG.E.64 desc[UR8][R4.64], R2 ;  /* 0x0000000204007986 */ /* 0x000fe2000c101b08 */
[----:B------:R-:W-:Y:S05]  /*3650*/  EXIT ;  /* 0x000000000000794d */ /* 0x000fea0003800000 */
.L_x_597:
        /* <DEDUP_REMOVED lines=10> */
.L_x_665:


//--------------------- .text._ZN3cub18CUB_300001_SM_10006detail6reduce28DeviceReduceSingleTileKernelINS2_10policy_hubIljN4cuda3std3__44plusIlEEE10Policy1000EN6thrust24THRUST_300001_SM_1000_NS18transform_iteratorINSD_6detail14equal_to_valueIiEENSF_15normal_iteratorINSD_10device_ptrIiEEEEllEEPljS9_llNS7_10__identityEEEvT0_T1_T2_T3_T4_T6_ --------------------------
	.section	.text._ZN3cub18CUB_300001_SM_10006detail6reduce28DeviceReduceSingleTileKernelINS2_10policy_hubIljN4cuda3std3__44plusIlEEE10Policy1000EN6thrust24THRUST_300001_SM_1000_NS18transform_iteratorINSD_6detail14equal_to_valueIiEENSF_15normal_iteratorINSD_10device_ptrIiEEEEllEEPljS9_llNS7_10__identityEEEvT0_T1_T2_T3_T4_T6_,"ax",@progbits
	.align	128
        .global         _ZN3cub18CUB_300001_SM_10006detail6reduce28DeviceReduceSingleTileKernelINS2_10policy_hubIljN4cuda3std3__44plusIlEEE10Policy1000EN6thrust24THRUST_300001_SM_1000_NS18transform_iteratorINSD_6detail14equal_to_valueIiEENSF_15normal_iteratorINSD_10device_ptrIiEEEEllEEPljS9_llNS7_10__identityEEEvT0_T1_T2_T3_T4_T6_
        .type           _ZN3cub18CUB_300001_SM_10006detail6reduce28DeviceReduceSingleTileKernelINS2_10policy_hubIljN4cuda3std3__44plusIlEEE10Policy1000EN6thrust24THRUST_300001_SM_1000_NS18transform_iteratorINSD_6detail14equal_to_valueIiEENSF_15normal_iteratorINSD_10device_ptrIiEEEEllEEPljS9_llNS7_10__identityEEEvT0_T1_T2_T3_T4_T6_,@function
        .size           _ZN3cub18CUB_300001_SM_10006detail6reduce28DeviceReduceSingleTileKernelINS2_10policy_hubIljN4cuda3std3__44plusIlEEE10Policy1000EN6thrust24THRUST_300001_SM_1000_NS18transform_iteratorINSD_6detail14equal_to_valueIiEENSF_15normal_iteratorINSD_10device_ptrIiEEEEllEEPljS9_llNS7_10__identityEEEvT0_T1_T2_T3_T4_T6_,(.L_x_666 - _ZN3cub18CUB_300001_SM_10006detail6reduce28DeviceReduceSingleTileKernelINS2_10policy_hubIljN4cuda3std3__44plusIlEEE10Policy1000EN6thrust24THRUST_300001_SM_1000_NS18transform_iteratorINSD_6detail14equal_to_valueIiEENSF_15normal_iteratorINSD_10device_ptrIiEEEEllEEPljS9_llNS7_10__identityEEEvT0_T1_T2_T3_T4_T6_)
        .other          _ZN3cub18CUB_300001_SM_10006detail6reduce28DeviceReduceSingleTileKernelINS2_10policy_hubIljN4cuda3std3__44plusIlEEE10Policy1000EN6thrust24THRUST_300001_SM_1000_NS18transform_iteratorINSD_6detail14equal_to_valueIiEENSF_15normal_iteratorINSD_10device_ptrIiEEEEllEEPljS9_llNS7_10__identityEEEvT0_T1_T2_T3_T4_T6_,@"STO_CUDA_ENTRY STV_DEFAULT"
_ZN3cub18CUB_300001_SM_10006detail6reduce28DeviceReduceSingleTileKernelINS2_10policy_hubIljN4cuda3std3__44plusIlEEE10Policy1000EN6thrust24THRUST_300001_SM_1000_NS18transform_iteratorINSD_6detail14equal_to_valueIiEENSF_15normal_iteratorINSD_10device_ptrIiEEEEllEEPljS9_llNS7_10__identityEEEvT0_T1_T2_T3_T4_T6_:
.text._ZN3cub18CUB_300001_SM_10006detail6reduce28DeviceReduceSingleTileKernelINS2_10policy_hubIljN4cuda3std3__44plusIlEEE10Policy1000EN6thrust24THRUST_300001_SM_1000_NS18transform_iteratorINSD_6detail14equal_to_valueIiEENSF_15normal_iteratorINSD_10device_ptrIiEEEEllEEPljS9_llNS7_10__identityEEEvT0_T1_T2_T3_T4_T6_:
        /* <DEDUP_REMOVED lines=13> */
.L_x_598:
[----:B------:R-:W-:Y:S01]  /*00d0*/  ISETP.GT.U32.AND P0, PT, R32, 0xdff, PT ;  /* 0x00000dff2000780c */ /* 0x000fe20003f04070 */
[----:B------:R-:W-:-:S12]  /*00e0*/  BSSY.RECONVERGENT B0, `(.L_x_599) ;  /* 0x0000309000007945 */ /* 0x000fd80003800200 */
[----:B------:R-:W-:Y:S05]  /*00f0*/  @P0 BRA `(.L_x_600) ;  /* 0x0000001800380947 */ /* 0x000fea0003800000 */
        /* <DEDUP_REMOVED lines=16> */
.L_x_602:
[----:B------:R-:W-:Y:S05]  /*0200*/  BSYNC.RECONVERGENT B1 ;  /* 0x0000000000017941 */ /* 0x000fea0003800200 */
.L_x_601:
        /* <DEDUP_REMOVED lines=17> */
.L_x_607:
        /* <DEDUP_REMOVED lines=70> */
.L_x_606:
[----:B------:R-:W-:Y:S05]  /*0780*/  BSYNC.RECONVERGENT B2 ;  /* 0x0000000000027941 */ /* 0x000fea0003800200 */
.L_x_605:
        /* <DEDUP_REMOVED lines=29> */
[----:B0-----:R-:W-:Y:S02]  /*0960*/  IADD3 R6, P1, P2, R0, R8, R9 ;  /* 0x0000000800067210 */ /* 0x001fe40007a3e009 */
[----:B------:R-:W-:-:S02]  /*0970*/  SEL R7, RZ, 0x1, P3 ;  /* 0x00000001ff077807 */ /* 0x000fc40001800000 */
        /* <DEDUP_REMOVED lines=11> */
.L_x_609:
[----:B------:R-:W-:Y:S05]  /*0a30*/  BSYNC.RECONVERGENT B2 ;  /* 0x0000000000027941 */ /* 0x000fea0003800200 */
.L_x_608:
        /* <DEDUP_REMOVED lines=26> */
.L_x_611:
[----:B------:R-:W-:Y:S05]  /*0be0*/  BSYNC.RECONVERGENT B2 ;  /* 0x0000000000027941 */ /* 0x000fea0003800200 */
.L_x_610:
[----:B------:R-:W-:Y:S05]  /*0bf0*/  @!P0 BRA `(.L_x_604) ;  /* 0x0000000000388947 */ /* 0x000fea0003800000 */
[----:B------:R-:W0:Y:S02]  /*0c00*/  LDC.64 R6, c[0x0][0x380] ;  /* 0x0000e000ff067b82 */ /* 0x000e240000000a00 */
[----:B0-----:R-:W-:-:S04]  /*0c10*/  IMAD.WIDE.U32 R6, R3, 0x4, R6 ;  /* 0x0000000403067825 */ /* 0x001fc800078e0006 */
[----:B------:R-:W-:-:S07]  /*0c20*/  IMAD.MOV R3, RZ, RZ, -R4 ;  /* 0x000000ffff037224 */ /* 0x000fce00078e0a04 */
.L_x_612:
[----:B------:R0:W2:Y:S01]  /*0c30*/  LDG.E R4, desc[UR6][R6.64] ;  /* 0x0000000606047981 */ /* 0x0000a2000c1e1900 */
[----:B------:R-:W2:Y:S01]  /*0c40*/  LDCU UR4, c[0x0][0x388] ;  /* 0x00007100ff0477ac */ /* 0x000ea20008000800 */
        /* <DEDUP_REMOVED lines=9> */
.L_x_604:
[----:B------:R-:W-:Y:S05]  /*0ce0*/  BSYNC.RECONVERGENT B1 ;  /* 0x0000000000017941 */ /* 0x000fea0003800200 */
.L_x_603:
        /* <DEDUP_REMOVED lines=77> */
.L_x_613:
        /* <DEDUP_REMOVED lines=26> */
[----:B------:R-:W-:Y:S01]  /*1360*/  VIADD R4, R3, 0x8 ;  /* 0x0000000803047836 */ /* 0x000fe20000000000 */
[----:B------:R-:W1:Y:S02]  /*1370*/  @!P2 S2R R11, SR_CgaCtaId ;  /* 0x00000000000ba919 */ /* 0x000e640000008800 */
        /* <DEDUP_REMOVED lines=12> */
[----:B------:R-:W-:Y:S02]  /*1440*/  IMAD.X R7, R2, 0x1, R10, P1 ;  /* 0x0000000102077824 */ /* 0x000fe400008e060a */
[----:B------:R-:W-:Y:S01]  /*1450*/  VIADD R2, R3, 0x10 ;  /* 0x0000001003027836 */ /* 0x000fe20000000000 */
[----:B------:R-:W-:Y:S02]  /*1460*/  @!P2 SHF.R.U32.HI R3, RZ, 0x2, R5 ;  /* 0x00000002ff03a819 */ /* 0x000fe40000011605 */
[----:B------:R-:W2:Y:S02]  /*1470*/  SHFL.DOWN PT, R4, R7, 0x10, R9 ;  /* 0x0a00000007047989 */ /* 0x000ea400000e0009 */
[----:B------:R-:W-:Y:S02]  /*1480*/  ISETP.GT.AND P0, PT, R2, R9, PT ;  /* 0x000000090200720c */ /* 0x000fe40003f04270 */
[----:B------:R-:W-:-:S04]  /*1490*/  @!P2 MOV R2, 0x400 ;  /* 0x000004000002a802 */ /* 0x000fc80000000f00 */
[----:B-1----:R-:W-:Y:S02]  /*14a0*/  @!P2 LEA R11, R11, R2, 0x18 ;  /* 0x000000020b0ba211 */ /* 0x002fe400078ec0ff */
[----:B0-----:R-:W-:-:S04]  /*14b0*/  SEL R0, R0, RZ, !P0 ;  /* 0x000000ff00007207 */ /* 0x001fc80004000000 */
[----:B------:R-:W-:Y:S02]  /*14c0*/  IADD3 R2, P1, PT, R0, R6, RZ ;  /* 0x0000000600027210 */ /* 0x000fe40007f3e0ff */
[----:B------:R-:W-:Y:S02]  /*14d0*/  @!P2 LOP3.LUT R0, R3, 0xf8, RZ, 0xc0, !PT ;  /* 0x000000f80300a812 */ /* 0x000fe400078ec0ff */
[----:B--2---:R-:W-:Y:S02]  /*14e0*/  SEL R4, R4, RZ, !P0 ;  /* 0x000000ff04047207 */ /* 0x004fe40004000000 */
[----:B------:R-:W-:Y:S01]  /*14f0*/  ISETP.NE.AND P0, PT, R5, RZ, PT ;  /* 0x000000ff0500720c */ /* 0x000fe20003f05270 */
[----:B------:R-:W-:Y:S02]  /*1500*/  @!P2 IMAD.IADD R11, R0, 0x1, R11 ;  /* 0x00000001000ba824 */ /* 0x000fe400078e020b */
        /* <DEDUP_REMOVED lines=9> */
[----:B------:R-:W-:Y:S01]  /*15a0*/  ISETP.GT.U32.AND P6, PT, R32, 0x1a0, PT ;  /* 0x000001a02000780c */ /* 0x000fe20003fc4070 */
[----:B-1----:R-:W-:-:S09]  /*15b0*/  ULEA UR4, UR5, UR4, 0x18 ;  /* 0x0000000405047291 */ /* 0x002fd2000f8ec0ff */
[----:B------:R-:W1:Y:S04]  /*15c0*/  LDS.64 R24, [UR4+0x18] ;  /* 0x00001804ff187984 */ /* 0x000e680008000a00 */
[----:B------:R-:W2:Y:S04]  /*15d0*/  LDS.128 R4, [UR4+0x20] ;  /* 0x00002004ff047984 */ /* 0x000ea80008000c00 */
[----:B0-----:R-:W0:Y:S04]  /*15e0*/  LDS.128 R8, [UR4+0x30] ;  /* 0x00003004ff087984 */ /* 0x001e280008000c00 */
[----:B------:R-:W3:Y:S04]  /*15f0*/  LDS.128 R12, [UR4+0x40] ;  /* 0x00004004ff0c7984 */ /* 0x000ee80008000c00 */
[----:B------:R-:W4:Y:S04]  /*1600*/  LDS.128 R16, [UR4+0x50] ;  /* 0x00005004ff107984 */ /* 0x000f280008000c00 */
[----:B------:R-:W5:Y:S01]  /*1610*/  LDS.128 R20, [UR4+0x60] ;  /* 0x00006004ff147984 */ /* 0x000f620008000c00 */
[----:B-1----:R-:W-:-:S02]  /*1620*/  SEL R28, R24, RZ, P1 ;  /* 0x000000ff181c7207 */ /* 0x002fc40000800000 */
[----:B------:R-:W-:Y:S02]  /*1630*/  SEL R0, R25, RZ, P1 ;  /* 0x000000ff19007207 */ /* 0x000fe40000800000 */
[----:B--2---:R-:W-:Y:S01]  /*1640*/  SEL R33, R4, RZ, P2 ;  /* 0x000000ff04217207 */ /* 0x004fe20001000000 */
[----:B------:R-:W1:Y:S01]  /*1650*/  LDS.128 R24, [UR4+0x70] ;  /* 0x00007004ff187984 */ /* 0x000e620008000c00 */
[----:B------:R-:W-:Y:S02]  /*1660*/  SEL R4, R5, RZ, P2 ;  /* 0x000000ff05047207 */ /* 0x000fe40001000000 */
[----:B------:R-:W-:Y:S02]  /*1670*/  IADD3 R33, P3, P4, R33, R28, R2 ;  /* 0x0000001c21217210 */ /* 0x000fe40007c7e002 */
[----:B------:R-:W2:Y:S01]  /*1680*/  LDS.128 R28, [UR4+0x80] ;  /* 0x00008004ff1c7984 */ /* 0x000ea20008000c00 */
[C---:B------:R-:W-:Y:S02]  /*1690*/  ISETP.GT.U32.AND P1, PT, R32.reuse, 0x60, PT ;  /* 0x000000602000780c */ /* 0x040fe40003f24070 */
[----:B------:R-:W-:-:S02]  /*16a0*/  ISETP.GT.U32.AND P2, PT, R32, 0x80, PT ;  /* 0x000000802000780c */ /* 0x000fc40003f44070 */
[----:B------:R-:W-:Y:S02]  /*16b0*/  SEL R5, R6, RZ, P1 ;  /* 0x000000ff06057207 */ /* 0x000fe40000800000 */
[----:B0-----:R-:W-:Y:S02]  /*16c0*/  SEL R2, R8, RZ, P2 ;  /* 0x000000ff08027207 */ /* 0x001fe40001000000 */
[----:B------:R-:W-:Y:S02]  /*16d0*/  IADD3.X R0, PT, PT, R4, R0, R3, P3, P4 ;  /* 0x0000000004007210 */ /* 0x000fe40001fe8403 */
[----:B------:R-:W-:Y:S02]  /*16e0*/  SEL R7, R7, RZ, P1 ;  /* 0x000000ff07077207 */ /* 0x000fe40000800000 */
[----:B------:R-:W-:Y:S02]  /*16f0*/  SEL R4, R9, RZ, P2 ;  /* 0x000000ff09047207 */ /* 0x000fe40001000000 */
[----:B------:R-:W-:-:S02]  /*1700*/  IADD3 R2, P3, P4, R2, R33, R5 ;  /* 0x0000002102027210 */ /* 0x000fc40007c7e005 */
[C---:B------:R-:W-:Y:S02]  /*1710*/  ISETP.GT.U32.AND P1, PT, R32.reuse, 0xa0, PT ;  /* 0x000000a02000780c */ /* 0x040fe40003f24070 */
[----:B------:R-:W-:Y:S02]  /*1720*/  ISETP.GT.U32.AND P2, PT, R32, 0xc0, PT ;  /* 0x000000c02000780c */ /* 0x000fe40003f44070 */
[----:B------:R-:W-:Y:S02]  /*1730*/  IADD3.X R4, PT, PT, R4, R0, R7, P3, P4 ;  /* 0x0000000004047210 */ /* 0x000fe40001fe8407 */
[----:B------:R-:W-:Y:S02]  /*1740*/  SEL R3, R10, RZ, P1 ;  /* 0x000000ff0a037207 */ /* 0x000fe40000800000 */
[----:B---3--:R-:W-:Y:S02]  /*1750*/  SEL R0, R12, RZ, P2 ;  /* 0x000000ff0c007207 */ /* 0x008fe40001000000 */
[----:B------:R-:W-:-:S02]  /*1760*/  SEL R10, R11, RZ, P1 ;  /* 0x000000ff0b0a7207 */ /* 0x000fc40000800000 */
[----:B------:R-:W-:Y:S02]  /*1770*/  ISETP.GT.U32.AND P1, PT, R32, 0xe0, PT ;  /* 0x000000e02000780c */ /* 0x000fe40003f24070 */
[----:B------:R-:W-:Y:S02]  /*1780*/  SEL R5, R13, RZ, P2 ;  /* 0x000000ff0d057207 */ /* 0x000fe40001000000 */
[----:B------:R-:W-:Y:S02]  /*1790*/  IADD3 R0, P3, P4, R0, R2, R3 ;  /* 0x0000000200007210 */ /* 0x000fe40007c7e003 */
[----:B------:R-:W-:Y:S02]  /*17a0*/  ISETP.GT.U32.AND P2, PT, R32, 0x100, PT ;  /* 0x000001002000780c */ /* 0x000fe40003f44070 */
[----:B------:R-:W-:Y:S02]  /*17b0*/  SEL R3, R14, RZ, P1 ;  /* 0x000000ff0e037207 */ /* 0x000fe40000800000 */
[----:B------:R-:W-:-:S02]  /*17c0*/  SEL R15, R15, RZ, P1 ;  /* 0x000000ff0f0f7207 */ /* 0x000fc40000800000 */
[----:B------:R-:W-:Y:S02]  /*17d0*/  ISETP.GT.U32.AND P1, PT, R32, 0x120, PT ;  /* 0x000001202000780c */ /* 0x000fe40003f24070 */
[----:B------:R-:W-:Y:S02]  /*17e0*/  IADD3.X R5, PT, PT, R5, R4, R10, P3, P4 ;  /* 0x0000000405057210 */ /* 0x000fe40001fe840a */
[----:B----4-:R-:W-:Y:S02]  /*17f0*/  SEL R2, R16, RZ, P2 ;  /* 0x000000ff10027207 */ /* 0x010fe40001000000 */
[----:B------:R-:W-:Y:S02]  /*1800*/  SEL R4, R17, RZ, P2 ;  /* 0x000000ff11047207 */ /* 0x000fe40001000000 */
[----:B------:R-:W-:Y:S02]  /*1810*/  ISETP.GT.U32.AND P2, PT, R32, 0x140, PT ;  /* 0x000001402000780c */ /* 0x000fe40003f44070 */
[----:B------:R-:W-:-:S02]  /*1820*/  SEL R7, R18, RZ, P1 ;  /* 0x000000ff12077207 */ /* 0x000fc40000800000 */
[----:B------:R-:W-:Y:S02]  /*1830*/  SEL R18, R19, RZ, P1 ;  /* 0x000000ff13127207 */ /* 0x000fe40000800000 */
[----:B------:R-:W-:Y:S02]  /*1840*/  IADD3 R2, P3, P4, R2, R0, R3 ;  /* 0x0000000002027210 */ /* 0x000fe40007c7e003 */
[----:B------:R-:W-:Y:S02]  /*1850*/  ISETP.GT.U32.AND P1, PT, R32, 0x160, PT ;  /* 0x000001602000780c */ /* 0x000fe40003f24070 */
[----:B-----5:R-:W-:Y:S02]  /*1860*/  SEL R0, R20, RZ, P2 ;  /* 0x000000ff14007207 */ /* 0x020fe40001000000 */
[----:B------:R-:W-:Y:S02]  /*1870*/  IADD3.X R4, PT, PT, R4, R5, R15, P3, P4 ;  /* 0x0000000504047210 */ /* 0x000fe40001fe840f */
[----:B------:R-:W-:-:S02]  /*1880*/  SEL R3, R22, RZ, P1 ;  /* 0x000000ff16037207 */ /* 0x000fc40000800000 */
[----:B------:R-:W-:Y:S02]  /*1890*/  SEL R23, R23, RZ, P1 ;  /* 0x000000ff17177207 */ /* 0x000fe40000800000 */
[----:B------:R-:W-:Y:S02]  /*18a0*/  SEL R5, R21, RZ, P2 ;  /* 0x000000ff15057207 */ /* 0x000fe40001000000 */
[----:B------:R-:W-:Y:S02]  /*18b0*/  IADD3 R0, P1, P3, R0, R2, R7 ;  /* 0x0000000200007210 */ /* 0x000fe40007b3e007 */
[----:B-1----:R-:W-:Y:S02]  /*18c0*/  SEL R2, R24, RZ, P5 ;  /* 0x000000ff18027207 */ /* 0x002fe40002800000 */
[----:B------:R-:W-:Y:S02]  /*18d0*/  ISETP.GT.U32.AND P2, PT, R32, 0x1c0, PT ;  /* 0x000001c02000780c */ /* 0x000fe40003f44070 */
[----:B------:R-:W-:-:S02]  /*18e0*/  IADD3.X R5, PT, PT, R5, R4, R18, P1, P3 ;  /* 0x0000000405057210 */ /* 0x000fc40000fe6412 */
[----:B------:R-:W-:Y:S02]  /*18f0*/  IADD3 R2, P3, P4, R2, R0, R3 ;  /* 0x0000000002027210 */ /* 0x000fe40007c7e003 */
[----:B------:R-:W-:Y:S02]  /*1900*/  SEL R0, R26, RZ, P6 ;  /* 0x000000ff1a007207 */ /* 0x000fe40003000000 */
[----:B--2---:R-:W-:Y:S02]  /*1910*/  SEL R3, R28, RZ, P2 ;  /* 0x000000ff1c037207 */ /* 0x004fe40001000000 */
[----:B------:R-:W-:Y:S02]  /*1920*/  ISETP.GT.U32.AND P1, PT, R32, 0x1e0, PT ;  /* 0x000001e02000780c */ /* 0x000fe40003f24070 */
        /* <DEDUP_REMOVED lines=11> */
.L_x_600:
        /* <DEDUP_REMOVED lines=11> */
[----:B------:R-:W-:Y:S01]  /*1a90*/  IMAD.MOV.U32 R17, RZ, RZ, 0xe00 ;  /* 0x00000e00ff117424 */ /* 0x000fe200078e00ff */
[----:B-1----:R-:W-:-:S02]  /*1aa0*/  ISETP.NE.AND P0, PT, R10, UR4, PT ;  /* 0x000000040a007c0c */ /* 0x002fc4000bf05270 */
[----:B--2---:R-:W-:Y:S02]  /*1ab0*/  ISETP.NE.AND P1, PT, R4, UR4, PT ;  /* 0x0000000404007c0c */ /* 0x004fe4000bf25270 */
[----:B---3--:R-:W-:Y:S02]  /*1ac0*/  ISETP.NE.AND P2, PT, R5, UR4, PT ;  /* 0x0000000405007c0c */ /* 0x008fe4000bf45270 */
[----:B------:R-:W-:Y:S02]  /*1ad0*/  SEL R5, RZ, 0x1, P0 ;  /* 0x00000001ff057807 */ /* 0x000fe40000000000 */
[----:B------:R-:W-:Y:S02]  /*1ae0*/  SEL R4, RZ, 0x1, P1 ;  /* 0x00000001ff047807 */ /* 0x000fe40000800000 */
[----:B------:R-:W-:Y:S02]  /*1af0*/  SEL R25, RZ, 0x1, P2 ;  /* 0x00000001ff197807 */ /* 0x000fe40001000000 */
[----:B----4-:R-:W-:Y:S01]  /*1b00*/  ISETP.NE.AND P2, PT, R6, UR4, PT ;  /* 0x0000000406007c0c */ /* 0x010fe2000bf45270 */
[----:B------:R-:W-:Y:S01]  /*1b10*/  VIADD R6, R32, 0xfffff200 ;  /* 0xfffff20020067836 */ /* 0x000fe20000000000 */
[----:B------:R-:W-:-:S02]  /*1b20*/  IADD3 R25, P0, P1, R25, R4, R5 ;  /* 0x0000000419197210 */ /* 0x000fc4000791e005 */
[----:B-----5:R-:W-:Y:S02]  /*1b30*/  ISETP.NE.AND P3, PT, R7, UR4, PT ;  /* 0x0000000407007c0c */ /* 0x020fe4000bf65270 */
[----:B------:R-:W-:Y:S02]  /*1b40*/  IADD3.X R27, PT, PT, RZ, RZ, RZ, P0, P1 ;  /* 0x000000ffff1b7210 */ /* 0x000fe400007e24ff */
[----:B------:R-:W-:Y:S02]  /*1b50*/  ISETP.GE.U32.AND P0, PT, R6, 0xe00, PT ;  /* 0x00000e000600780c */ /* 0x000fe40003f06070 */
[----:B------:R-:W-:Y:S02]  /*1b60*/  SEL R5, RZ, 0x1, P2 ;  /* 0x00000001ff057807 */ /* 0x000fe40001000000 */
[----:B------:R-:W-:Y:S02]  /*1b70*/  SEL R4, RZ, 0x1, P3 ;  /* 0x00000001ff047807 */ /* 0x000fe40001800000 */
[----:B------:R-:W-:-:S02]  /*1b80*/  ISETP.NE.AND P4, PT, R8, UR4, PT ;  /* 0x0000000408007c0c */ /* 0x000fc4000bf85270 */
[----:B------:R-:W-:Y:S02]  /*1b90*/  ISETP.NE.AND P5, PT, R9, UR4, PT ;  /* 0x0000000409007c0c */ /* 0x000fe4000bfa5270 */
[----:B------:R-:W-:Y:S02]  /*1ba0*/  IADD3 R25, P2, P3, R4, R25, R5 ;  /* 0x0000001904197210 */ /* 0x000fe40007b5e005 */
[----:B------:R-:W-:Y:S02]  /*1bb0*/  SEL R5, RZ, 0x1, P4 ;  /* 0x00000001ff057807 */ /* 0x000fe40002000000 */
[----:B------:R-:W-:Y:S02]  /*1bc0*/  SEL R4, RZ, 0x1, P5 ;  /* 0x00000001ff047807 */ /* 0x000fe40002800000 */
[----:B------:R-:W-:Y:S02]  /*1bd0*/  IADD3.X R27, PT, PT, RZ, R27, RZ, P2, P3 ;  /* 0x0000001bff1b7210 */ /* 0x000fe400017e64ff */
[----:B------:R-:W-:-:S04]  /*1be0*/  IADD3 R25, P1, P4, R4, R25, R5 ;  /* 0x0000001904197210 */ /* 0x000fc80007c3e005 */
[----:B------:R-:W-:Y:S01]  /*1bf0*/  IADD3.X R27, PT, PT, RZ, R27, RZ, P1, P4 ;  /* 0x0000001bff1b7210 */ /* 0x000fe20000fe84ff */
[----:B------:R-:W-:Y:S08]  /*1c00*/  @!P0 BRA `(.L_x_615) ;  /* 0x0000000000a08947 */ /* 0x000ff00003800000 */
[----:B------:R-:W0:Y:S01]  /*1c10*/  LDC R32, c[0x0][0x398] ;  /* 0x0000e600ff207b82 */ /* 0x000e220000000800 */
[----:B------:R-:W-:Y:S01]  /*1c20*/  IMAD.MOV.U32 R17, RZ, RZ, 0xe00 ;  /* 0x00000e00ff117424 */ /* 0x000fe200078e00ff */
[----:B------:R-:W1:Y:S01]  /*1c30*/  LDCU UR4, c[0x0][0x388] ;  /* 0x00007100ff0477ac */ /* 0x000e620008000800 */
[----:B------:R-:W-:-:S05]  /*1c40*/  NOP ;  /* 0x0000000000007918 */ /* 0x000fca0000000000 */
.L_x_617:
[----:B------:R-:W-:-:S05]  /*1c50*/  IMAD.WIDE.U32 R4, R17, 0x4, R2 ;  /* 0x0000000411047825 */ /* 0x000fca00078e0002 */
[----:B------:R-:W1:Y:S04]  /*1c60*/  LDG.E R13, desc[UR6][R4.64] ;  /* 0x00000006040d7981 */ /* 0x000e68000c1e1900 */
[----:B------:R-:W2:Y:S04]  /*1c70*/  LDG.E R7, desc[UR6][R4.64+0x800] ;  /* 0x0008000604077981 */ /* 0x000ea8000c1e1900 */
[----:B------:R-:W3:Y:S04]  /*1c80*/  LDG.E R8, desc[UR6][R4.64+0x1000] ;  /* 0x0010000604087981 */ /* 0x000ee8000c1e1900 */
[----:B------:R-:W4:Y:S04]  /*1c90*/  LDG.E R9, desc[UR6][R4.64+0x1800] ;  /* 0x0018000604097981 */ /* 0x000f28000c1e1900 */
[----:B------:R-:W5:Y:S04]  /*1ca0*/  LDG.E R10, desc[UR6][R4.64+0x2000] ;  /* 0x00200006040a7981 */ /* 0x000f68000c1e1900 */
[----:B------:R-:W5:Y:S04]  /*1cb0*/  LDG.E R11, desc[UR6][R4.64+0x2800] ;  /* 0x00280006040b7981 */ /* 0x000f68000c1e1900 */
[----:B------:R0:W5:Y:S01]  /*1cc0*/  LDG.E R12, desc[UR6][R4.64+0x3000] ;  /* 0x00300006040c7981 */ /* 0x000162000c1e1900 */
        /* <DEDUP_REMOVED lines=14> */
[----:B------:R-:W-:Y:S02]  /*1db0*/  IADD3.X R27, PT, PT, RZ, R27, RZ, P0, P1 ;  /* 0x0000001bff1b7210 */ /* 0x000fe400007e24ff */
[----:B------:R-:W-:Y:S01]  /*1dc0*/  IADD3 R25, P5, P4, R4, R25, R5 ;  /* 0x0000001904197210 */ /* 0x000fe20007cbe005 */
[----:B------:R-:W-:Y:S01]  /*1dd0*/  IMAD.IADD R5, R32, 0x1, -R17 ;  /* 0x0000000120057824 */ /* 0x000fe200078e0a11 */
[----:B------:R-:W-:Y:S02]  /*1de0*/  ISETP.NE.AND P6, PT, R12, UR4, PT ;  /* 0x000000040c007c0c */ /* 0x000fe4000bfc5270 */
[----:B------:R-:W-:Y:S02]  /*1df0*/  IADD3.X R27, PT, PT, RZ, R27, RZ, P2, P3 ;  /* 0x0000001bff1b7210 */ /* 0x000fe400017e64ff */
[----:B------:R-:W-:-:S02]  /*1e00*/  ISETP.GE.U32.AND P0, PT, R5, 0xe00, PT ;  /* 0x00000e000500780c */ /* 0x000fc40003f06070 */
[----:B------:R-:W-:Y:S02]  /*1e10*/  SEL R4, RZ, 0x1, P6 ;  /* 0x00000001ff047807 */ /* 0x000fe40003000000 */
[----:B------:R-:W-:Y:S02]  /*1e20*/  IADD3.X R27, PT, PT, RZ, R27, RZ, P5, P4 ;  /* 0x0000001bff1b7210 */ /* 0x000fe40002fe84ff */
[----:B------:R-:W-:-:S05]  /*1e30*/  IADD3 R25, P1, PT, R25, R4, RZ ;  /* 0x0000000419197210 */ /* 0x000fca0007f3e0ff */
[----:B------:R-:W-:Y:S02]  /*1e40*/  IMAD.X R27, RZ, RZ, R27, P1 ;  /* 0x000000ffff1b7224 */ /* 0x000fe400008e061b */
[----:B------:R-:W-:Y:S06]  /*1e50*/  @!P0 BRA `(.L_x_616) ;  /* 0x0000000c009c8947 */ /* 0x000fec0003800000 */
[----:B------:R-:W-:-:S05]  /*1e60*/  VIADD R17, R17, 0xe00 ;  /* 0x00000e0011117836 */ /* 0x000fca0000000000 */
[----:B------:R-:W-:-:S13]  /*1e70*/  ISETP.GT.U32.AND P0, PT, R17, R6, PT ;  /* 0x000000061100720c */ /* 0x000fda0003f04070 */
[----:B------:R-:W-:Y:S05]  /*1e80*/  @!P0 BRA `(.L_x_617) ;  /* 0xfffffffc00708947 */ /* 0x000fea000383ffff */
.L_x_615:
[----:B------:R-:W-:Y:S01]  /*1e90*/  IMAD.IADD R3, R32, 0x1, -R17 ;  /* 0x0000000120037824 */ /* 0x000fe200078e0a11 */
[----:B------:R-:W-:Y:S04]  /*1ea0*/  BSSY.RECONVERGENT B1, `(.L_x_616) ;  /* 0x00000e2000017945 */ /* 0x000fe80003800200 */
[----:B------:R-:W-:-:S04]  /*1eb0*/  ISETP.GE.AND P0, PT, R0, R3, PT ;  /* 0x000000030000720c */ /* 0x000fc80003f06270 */
[----:B------:R-:W-:-:S13]  /*1ec0*/  ISETP.GE.U32.OR P0, PT, R17, R32, P0 ;  /* 0x000000201100720c */ /* 0x000fda0000706470 */
[----:B------:R-:W-:Y:S05]  /*1ed0*/  @P0 BRA `(.L_x_618) ;  /* 0x0000000c00780947 */ /* 0x000fea0003800000 */
[----:B------:R-:W-:Y:S01]  /*1ee0*/  LOP3.LUT R2, RZ, R0, RZ, 0x33, !PT ;  /* 0x00000000ff027212 */ /* 0x000fe200078e33ff */
[----:B------:R-:W-:Y:S01]  /*1ef0*/  BSSY.RECONVERGENT B2, `(.L_x_619) ;  /* 0x0000073000027945 */ /* 0x000fe20003800200 */
[----:B------:R-:W-:Y:S02]  /*1f00*/  IMAD.MOV.U32 R20, RZ, RZ, R0 ;  /* 0x000000ffff147224 */ /* 0x000fe400078e0000 */
[----:B------:R-:W-:-:S04]  /*1f10*/  IADD3 R2, PT, PT, -R17, R32, R2 ;  /* 0x0000002011027210 */ /* 0x000fc80007ffe102 */
[C---:B------:R-:W-:Y:S02]  /*1f20*/  ISETP.GE.U32.AND P0, PT, R2.reuse, 0x1e00, PT ;  /* 0x00001e000200780c */ /* 0x040fe40003f06070 */
[----:B------:R-:W-:-:S04]  /*1f30*/  LEA.HI R19, R2, 0x1, RZ, 0x17 ;  /* 0x0000000102137811 */ /* 0x000fc800078fb8ff */
[----:B------:R-:W-:-:S07]  /*1f40*/  LOP3.LUT R32, R19, 0xf, RZ, 0xc0, !PT ;  /* 0x0000000f13207812 */ /* 0x000fce00078ec0ff */
[----:B------:R-:W-:Y:S05]  /*1f50*/  @!P0 BRA `(.L_x_620) ;  /* 0x0000000400b08947 */ /* 0x000fea0003800000 */
[----:B------:R-:W0:Y:S01]  /*1f60*/  LDC.64 R2, c[0x0][0x380] ;  /* 0x0000e000ff027b82 */ /* 0x000e220000000a00 */
[----:B------:R-:W-:Y:S01]  /*1f70*/  LOP3.LUT R16, R19, 0xfffff0, RZ, 0xc0, !PT ;  /* 0x00fffff013107812 */ /* 0x000fe200078ec0ff */
[----:B------:R-:W-:Y:S01]  /*1f80*/  BSSY.RECONVERGENT B3, `(.L_x_621) ;  /* 0x0000068000037945 */ /* 0x000fe20003800200 */
[C---:B------:R-:W-:Y:S01]  /*1f90*/  LOP3.LUT R20, R0.reuse, 0x1000, RZ, 0xfc, !PT ;  /* 0x0000100000147812 */ /* 0x040fe200078efcff */
[----:B------:R-:W-:Y:S02]  /*1fa0*/  IMAD.IADD R21, R0, 0x1, R17 ;  /* 0x0000000100157824 */ /* 0x000fe400078e0211 */
[----:B------:R-:W-:-:S07]  /*1fb0*/  IMAD.MOV R16, RZ, RZ, -R16 ;  /* 0x000000ffff107224 */ /* 0x000fce00078e0a10 */
.L_x_622:
[C---:B------:R-:W-:Y:S02]  /*1fc0*/  VIADD R13, R21.reuse, 0x200 ;  /* 0x00000200150d7836 */ /* 0x040fe40000000000 */
[----:B0-----:R-:W-:-:S04]  /*1fd0*/  IMAD.WIDE.U32 R8, R21, 0x4, R2 ;  /* 0x0000000415087825 */ /* 0x001fc800078e0002 */
[----:B------:R-:W-:Y:S01]  /*1fe0*/  IMAD.WIDE.U32 R12, R13, 0x4, R2 ;  /* 0x000000040d0c7825 */ /* 0x000fe200078e0002 */
[----:B------:R0:W2:Y:S03]  /*1ff0*/  LDG.E R24, desc[UR6][R8.64] ;  /* 0x0000000608187981 */ /* 0x0000a6000c1e1900 */
[C---:B------:R-:W-:Y:S01]  /*2000*/  VIADD R15, R21.reuse, 0x400 ;  /* 0x00000400150f7836 */ /* 0x040fe20000000000 */
[----:B------:R1:W3:Y:S01]  /*2010*/  LDG.E R23, desc[UR6][R12.64] ;  /* 0x000000060c177981 */ /* 0x0002e2000c1e1900 */
[C---:B------:R-:W-:Y:S02]  /*2020*/  VIADD R31, R21.reuse, 0x600 ;  /* 0x00000600151f7836 */ /* 0x040fe40000000000 */
[C---:B------:R-:W-:Y:S02]  /*2030*/  VIADD R5, R21.reuse, 0xa00 ;  /* 0x00000a0015057836 */ /* 0x040fe40000000000 */
[----:B0-----:R-:W-:-:S02]  /*2040*/  VIADD R9, R21, 0xe00 ;  /* 0x00000e0015097836 */ /* 0x001fc40000000000 */
[----:B------:R-:W-:-:S04]  /*2050*/  IMAD.WIDE.U32 R14, R15, 0x4, R2 ;  /* 0x000000040f0e7825 */ /* 0x000fc800078e0002 */
[--C-:B------:R-:W-:Y:S01]  /*2060*/  IMAD.WIDE.U32 R30, R31, 0x4, R2.reuse ;  /* 0x000000041f1e7825 */ /* 0x100fe200078e0002 */
[----:B------:R0:W4:Y:S03]  /*2070*/  LDG.E R26, desc[UR6][R14.64] ;  /* 0x000000060e1a7981 */ /* 0x000126000c1e1900 */
[----:B------:R-:W-:Y:S01]  /*2080*/  VIADD R7, R21, 0x800 ;  /* 0x0000080015077836 */ /* 0x000fe20000000000 */
[----:B------:R5:W4:Y:S01]  /*2090*/  LDG.E R22, desc[UR6][R30.64] ;  /* 0x000000061e167981 */ /* 0x000b22000c1e1900 */
[----:B------:R-:W-:-:S04]  /*20a0*/  IMAD.WIDE.U32 R4, R5, 0x4, R2 ;  /* 0x0000000405047825 */ /* 0x000fc800078e0002 */
[--C-:B-1----:R-:W-:Y:S01]  /*20b0*/  IMAD.WIDE.U32 R12, R9, 0x4, R2.reuse ;  /* 0x00000004090c7825 */ /* 0x102fe200078e0002 */
[----:B------:R1:W4:Y:S03]  /*20c0*/  LDG.E R28, desc[UR6][R4.64] ;  /* 0x00000006041c7981 */ /* 0x000326000c1e1900 */
[C---:B------:R-:W-:Y:S01]  /*20d0*/  VIADD R9, R21.reuse, 0x1000 ;  /* 0x0000100015097836 */ /* 0x040fe20000000000 */
[----:B------:R-:W4:Y:S01]  /*20e0*/  LDG.E R33, desc[UR6][R12.64] ;  /* 0x000000060c217981 */ /* 0x000f22000c1e1900 */
[----:B------:R-:W-:Y:S02]  /*20f0*/  VIADD R11, R21, 0xc00 ;  /* 0x00000c00150b7836 */ /* 0x000fe40000000000 */
[----:B------:R-:W-:-:S04]  /*2100*/  IMAD.WIDE.U32 R6, R7, 0x4, R2 ;  /* 0x0000000407067825 */ /* 0x000fc800078e0002 */
[--C-:B0-----:R-:W-:Y:S01]  /*2110*/  IMAD.WIDE.U32 R14, R9, 0x4, R2.reuse ;  /* 0x00000004090e7825 */ /* 0x101fe200078e0002 */
[----:B------:R0:W4:Y:S03]  /*2120*/  LDG.E R18, desc[UR6][R6.64] ;  /* 0x0000000606127981 */ /* 0x000126000c1e1900 */
[----:B------:R-:W-:Y:S01]  /*2130*/  IMAD.WIDE.U32 R10, R11, 0x4, R2 ;  /* 0x000000040b0a7825 */ /* 0x000fe200078e0002 */
[----:B------:R-:W4:Y:S03]  /*2140*/  LDG.E R34, desc[UR6][R14.64] ;  /* 0x000000060e227981 */ /* 0x000f26000c1e1900 */
[C---:B------:R-:W-:Y:S01]  /*2150*/  VIADD R9, R21.reuse, 0x1200 ;  /* 0x0000120015097836 */ /* 0x040fe20000000000 */
[----:B------:R0:W4:Y:S01]  /*2160*/  LDG.E R29, desc[UR6][R10.64] ;  /* 0x000000060a1d7981 */ /* 0x000122000c1e1900 */
[----:B-----5:R-:W-:-:S02]  /*2170*/  VIADD R31, R21, 0x1400 ;  /* 0x00001400151f7836 */ /* 0x020fc40000000000 */
[----:B------:R-:W-:Y:S02]  /*2180*/  VIADD R35, R21, 0x1600 ;  /* 0x0000160015237836 */ /* 0x000fe40000000000 */
[----:B-1----:R-:W-:-:S04]  /*2190*/  IMAD.WIDE.U32 R4, R9, 0x4, R2 ;  /* 0x0000000409047825 */ /* 0x002fc800078e0002 */
[----:B------:R-:W-:Y:S02]  /*21a0*/  VIADD R37, R21, 0x1800 ;  /* 0x0000180015257836 */ /* 0x000fe40000000000 */
[--C-:B0-----:R-:W-:Y:S01]  /*21b0*/  IMAD.WIDE.U32 R6, R31, 0x4, R2.reuse ;  /* 0x000000041f067825 */ /* 0x101fe200078e0002 */
[----:B------:R0:W5:Y:S03]  /*21c0*/  LDG.E R4, desc[UR6][R4.64] ;  /* 0x0000000604047981 */ /* 0x000166000c1e1900 */
[----:B------:R-:W-:Y:S02]  /*21d0*/  IMAD.WIDE.U32 R8, R35, 0x4, R2 ;  /* 0x0000000423087825 */ /* 0x000fe400078e0002 */
[----:B------:R1:W5:Y:S02]  /*21e0*/  LDG.E R6, desc[UR6][R6.64] ;  /* 0x0000000606067981 */ /* 0x000364000c1e1900 */
[----:B------:R-:W-:-:S02]  /*21f0*/  VIADD R31, R21, 0x1a00 ;  /* 0x00001a00151f7836 */ /* 0x000fc40000000000 */
[--C-:B------:R-:W-:Y:S01]  /*2200*/  IMAD.WIDE.U32 R10, R37, 0x4, R2.reuse ;  /* 0x00000004250a7825 */ /* 0x100fe200078e0002 */
[----:B------:R1:W5:Y:S03]  /*2210*/  LDG.E R8, desc[UR6][R8.64] ;  /* 0x0000000608087981 */ /* 0x000366000c1e1900 */
[--C-:B------:R-:W-:Y:S02]  /*2220*/  IMAD.WIDE.U32 R30, R31, 0x4, R2.reuse ;  /* 0x000000041f1e7825 */ /* 0x100fe400078e0002 */
[----:B------:R-:W5:Y:S02]  /*2230*/  LDG.E R10, desc[UR6][R10.64] ;  /* 0x000000060a0a7981 */ /* 0x000f64000c1e1900 */
[----:B------:R-:W-:Y:S02]  /*2240*/  VIADD R13, R21, 0x1c00 ;  /* 0x00001c00150d7836 */ /* 0x000fe40000000000 */
[----:B------:R-:W5:Y:S02]  /*2250*/  LDG.E R30, desc[UR6][R30.64] ;  /* 0x000000061e1e7981 */ /* 0x000f64000c1e1900 */
[----:B------:R-:W-:-:S04]  /*2260*/  IMAD.WIDE.U32 R12, R13, 0x4, R2 ;  /* 0x000000040d0c7825 */ /* 0x000fc800078e0002 */
[----:B------:R-:W-:Y:S02]  /*2270*/  VIADD R15, R21, 0x1e00 ;  /* 0x00001e00150f7836 */ /* 0x000fe40000000000 */
[----:B------:R-:W5:Y:S02]  /*2280*/  LDG.E R12, desc[UR6][R12.64] ;  /* 0x000000060c0c7981 */ /* 0x000f64000c1e1900 */
[----:B------:R-:W-:-:S06]  /*2290*/  IMAD.WIDE.U32 R14, R15, 0x4, R2 ;  /* 0x000000040f0e7825 */ /* 0x000fcc00078e0002 */
[----:B------:R-:W5:Y:S01]  /*22a0*/  LDG.E R14, desc[UR6][R14.64] ;  /* 0x000000060e0e7981 */ /* 0x000f62000c1e1900 */
[----:B------:R-:W-:Y:S02]  /*22b0*/  VIADD R16, R16, 0x10 ;  /* 0x0000001010107836 */ /* 0x000fe40000000000 */
[----:B------:R-:W-:Y:S02]  /*22c0*/  VIADD R20, R20, 0x2000 ;  /* 0x0000200014147836 */ /* 0x000fe40000000000 */
[----:B------:R-:W-:Y:S01]  /*22d0*/  VIADD R21, R21, 0x2000 ;  /* 0x0000200015157836 */ /* 0x000fe20000000000 */
[----:B--2---:R-:W-:Y:S02]  /*22e0*/  ISETP.NE.AND P0, PT, R24, UR4, PT ;  /* 0x0000000418007c0c */ /* 0x004fe4000bf05270 */
[----:B---3--:R-:W-:Y:S02]  /*22f0*/  ISETP.NE.AND P1, PT, R23, UR4, PT ;  /* 0x0000000417007c0c */ /* 0x008fe4000bf25270 */
[----:B0-----:R-:W-:-:S02]  /*2300*/  SEL R5, RZ, 0x1, P0 ;  /* 0x00000001ff057807 */ /* 0x001fc40000000000 */
[----:B------:R-:W-:-:S04]  /*2310*/  SEL R24, RZ, 0x1, P1 ;  /* 0x00000001ff187807 */ /* 0x000fc80000800000 */
[----:B------:R-:W-:Y:S02]  /*2320*/  IADD3 R25, P3, P2, R24, R25, R5 ;  /* 0x0000001918197210 */ /* 0x000fe40007a7e005 */
[----:B----4-:R-:W-:Y:S02]  /*2330*/  ISETP.NE.AND P0, PT, R26, UR4, PT ;  /* 0x000000041a007c0c */ /* 0x010fe4000bf05270 */
[----:B------:R-:W-:Y:S02]  /*2340*/  ISETP.NE.AND P1, PT, R22, UR4, PT ;  /* 0x0000000416007c0c */ /* 0x000fe4000bf25270 */
[----:B------:R-:W-:Y:S02]  /*2350*/  SEL R22, RZ, 0x1, P0 ;  /* 0x00000001ff167807 */ /* 0x000fe40000000000 */
[----:B------:R-:W-:Y:S02]  /*2360*/  ISETP.NE.AND P5, PT, R28, UR4, PT ;  /* 0x000000041c007c0c */ /* 0x000fe4000bfa5270 */
[----:B-1----:R-:W-:-:S02]  /*2370*/  SEL R7, RZ, 0x1, P1 ;  /* 0x00000001ff077807 */ /* 0x002fc40000800000 */
[----:B------:R-:W-:Y:S02]  /*2380*/  SEL R5, RZ, 0x1, P5 ;  /* 0x00000001ff057807 */ /* 0x000fe40002800000 */
[----:B------:R-:W-:Y:S02]  /*2390*/  ISETP.NE.AND P5, PT, R33, UR4, PT ;  /* 0x0000000421007c0c */ /* 0x000fe4000bfa5270 */
[----:B------:R-:W-:Y:S02]  /*23a0*/  IADD3 R7, P4, P6, R7, R25, R22 ;  /* 0x0000001907077210 */ /* 0x000fe40007e9e016 */
[----:B------:R-:W-:Y:S02]  /*23b0*/  ISETP.NE.AND P1, PT, R18, UR4, PT ;  /* 0x0000000412007c0c */ /* 0x000fe4000bf25270 */
[----:B------:R-:W-:Y:S02]  /*23c0*/  IADD3.X R27, PT, PT, RZ, R27, RZ, P3, P2 ;  /* 0x0000001bff1b7210 */ /* 0x000fe40001fe44ff */
[----:B------:R-:W-:-:S02]  /*23d0*/  SEL R22, RZ, 0x1, P1 ;  /* 0x00000001ff167807 */ /* 0x000fc40000800000 */
[----:B------:R-:W-:Y:S02]  /*23e0*/  SEL R9, RZ, 0x1, P5 ;  /* 0x00000001ff097807 */ /* 0x000fe40002800000 */
[----:B------:R-:W-:Y:S02]  /*23f0*/  ISETP.NE.AND P0, PT, R29, UR4, PT ;  /* 0x000000041d007c0c */ /* 0x000fe4000bf05270 */
[----:B------:R-:W-:Y:S02]  /*2400*/  ISETP.NE.AND P5, PT, R34, UR4, PT ;  /* 0x0000000422007c0c */ /* 0x000fe4000bfa5270 */
[----:B------:R-:W-:Y:S02]  /*2410*/  SEL R18, RZ, 0x1, P0 ;  /* 0x00000001ff127807 */ /* 0x000fe40000000000 */
[----:B------:R-:W-:Y:S02]  /*2420*/  IADD3.X R27, PT, PT, RZ, R27, RZ, P4, P6 ;  /* 0x0000001bff1b7210 */ /* 0x000fe400027ec4ff */
[----:B------:R-:W-:-:S02]  /*2430*/  IADD3 R5, P1, P0, R5, R7, R22 ;  /* 0x0000000705057210 */ /* 0x000fc4000783e016 */
[----:B-----5:R-:W-:Y:S02]  /*2440*/  ISETP.NE.AND P6, PT, R4, UR4, PT ;  /* 0x0000000404007c0c */ /* 0x020fe4000bfc5270 */
[----:B------:R-:W-:Y:S02]  /*2450*/  SEL R4, RZ, 0x1, P5 ;  /* 0x00000001ff047807 */ /* 0x000fe40002800000 */
[----:B------:R-:W-:Y:S02]  /*2460*/  IADD3 R9, P3, P2, R9, R5, R18 ;  /* 0x0000000509097210 */ /* 0x000fe40007a7e012 */
[----:B------:R-:W-:Y:S02]  /*2470*/  ISETP.NE.AND P4, PT, R6, UR4, PT ;  /* 0x0000000406007c0c */ /* 0x000fe4000bf85270 */
[----:B------:R-:W-:Y:S02]  /*2480*/  SEL R7, RZ, 0x1, P6 ;  /* 0x00000001ff077807 */ /* 0x000fe40003000000 */
[----:B------:R-:W-:-:S02]  /*2490*/  ISETP.NE.AND P5, PT, R8, UR4, PT ;  /* 0x0000000408007c0c */ /* 0x000fc4000bfa5270 */
[----:B------:R-:W-:Y:S02]  /*24a0*/  SEL R5, RZ, 0x1, P4 ;  /* 0x00000001ff057807 */ /* 0x000fe40002000000 */
[----:B------:R-:W-:Y:S02]  /*24b0*/  SEL R6, RZ, 0x1, P5 ;  /* 0x00000001ff067807 */ /* 0x000fe40002800000 */
[----:B------:R-:W-:Y:S02]  /*24c0*/  ISETP.NE.AND P6, PT, R10, UR4, PT ;  /* 0x000000040a007c0c */ /* 0x000fe4000bfc5270 */
[----:B------:R-:W-:Y:S02]  /*24d0*/  IADD3 R7, P4, P5, R7, R9, R4 ;  /* 0x0000000907077210 */ /* 0x000fe40007d9e004 */
[----:B------:R-:W-:Y:S02]  /*24e0*/  IADD3.X R27, PT, PT, RZ, R27, RZ, P1, P0 ;  /* 0x0000001bff1b7210 */ /* 0x000fe40000fe04ff */
[----:B------:R-:W-:-:S02]  /*24f0*/  ISETP.NE.AND P0, PT, R30, UR4, PT ;  /* 0x000000041e007c0c */ /* 0x000fc4000bf05270 */
[----:B------:R-:W-:Y:S02]  /*2500*/  SEL R4, RZ, 0x1, P6 ;  /* 0x00000001ff047807 */ /* 0x000fe40003000000 */
[----:B------:R-:W-:Y:S02]  /*2510*/  IADD3 R6, P1, P6, R6, R7, R5 ;  /* 0x0000000706067210 */ /* 0x000fe40007e3e005 */
[----:B------:R-:W-:Y:S02]  /*2520*/  IADD3.X R27, PT, PT, RZ, R27, RZ, P3, P2 ;  /* 0x0000001bff1b7210 */ /* 0x000fe40001fe44ff */
[----:B------:R-:W-:Y:S02]  /*2530*/  SEL R5, RZ, 0x1, P0 ;  /* 0x00000001ff057807 */ /* 0x000fe40000000000 */
[----:B------:R-:W-:Y:S02]  /*2540*/  ISETP.NE.AND P0, PT, R12, UR4, PT ;  /* 0x000000040c007c0c */ /* 0x000fe4000bf05270 */
[----:B------:R-:W-:-:S02]  /*2550*/  IADD3.X R27, PT, PT, RZ, R27, RZ, P4, P5 ;  /* 0x0000001bff1b7210 */ /* 0x000fc400027ea4ff */
[----:B------:R-:W-:Y:S02]  /*2560*/  IADD3 R5, P3, P4, R5, R6, R4 ;  /* 0x0000000605057210 */ /* 0x000fe40007c7e004 */
[----:B------:R-:W-:Y:S02]  /*2570*/  SEL R4, RZ, 0x1, P0 ;  /* 0x00000001ff047807 */ /* 0x000fe40000000000 */
[----:B------:R-:W-:Y:S02]  /*2580*/  ISETP.NE.AND P0, PT, R16, RZ, PT ;  /* 0x000000ff1000720c */ /* 0x000fe40003f05270 */
[----:B------:R-:W-:Y:S02]  /*2590*/  ISETP.NE.AND P2, PT, R14, UR4, PT ;  /* 0x000000040e007c0c */ /* 0x000fe4000bf45270 */
[----:B------:R-:W-:Y:S02]  /*25a0*/  IADD3.X R27, PT, PT, RZ, R27, RZ, P1, P6 ;  /* 0x0000001bff1b7210 */ /* 0x000fe40000fec4ff */
[----:B------:R-:W-:-:S02]  /*25b0*/  SEL R25, RZ, 0x1, P2 ;  /* 0x00000001ff197807 */ /* 0x000fc40001000000 */
[----:B------:R-:W-:Y:S02]  /*25c0*/  IADD3.X R27, PT, PT, RZ, R27, RZ, P3, P4 ;  /* 0x0000001bff1b7210 */ /* 0x000fe40001fe84ff */
[----:B------:R-:W-:-:S04]  /*25d0*/  IADD3 R25, P1, P2, R25, R5, R4 ;  /* 0x0000000519197210 */ /* 0x000fc80007a3e004 */
[----:B------:R-:W-:Y:S01]  /*25e0*/  IADD3.X R27, PT, PT, RZ, R27, RZ, P1, P2 ;  /* 0x0000001bff1b7210 */ /* 0x000fe20000fe44ff */
[----:B------:R-:W-:Y:S08]  /*25f0*/  @P0 BRA `(.L_x_622) ;  /* 0xfffffff800700947 */ /* 0x000ff0000383ffff */
[----:B------:R-:W-:Y:S05]  /*2600*/  BSYNC.RECONVERGENT B3 ;  /* 0x0000000000037941 */ /* 0x000fea0003800200 */
.L_x_621:
[----:B------:R-:W-:-:S07]  /*2610*/  VIADD R20, R20, 0xfffff000 ;  /* 0xfffff00014147836 */ /* 0x000fce0000000000 */
.L_x_620:
[----:B------:R-:W-:Y:S05]  /*2620*/  BSYNC.RECONVERGENT B2 ;  /* 0x0000000000027941 */ /* 0x000fea0003800200 */
.L_x_619:
        /* <DEDUP_REMOVED lines=14> */
[----:B0-----:R-:W-:-:S04]  /*2710*/  IMAD.WIDE.U32 R4, R21, 0x4, R2 ;  /* 0x0000000415047825 */ /* 0x001fc800078e0002 */
[--C-:B------:R-:W-:Y:S02]  /*2720*/  IMAD.WIDE.U32 R6, R7, 0x4, R2.reuse ;  /* 0x0000000407067825 */ /* 0x100fe400078e0002 */
[----:B------:R-:W2:Y:S02]  /*2730*/  LDG.E R4, desc[UR6][R4.64] ;  /* 0x0000000604047981 */ /* 0x000ea4000c1e1900 */
[--C-:B------:R-:W-:Y:S02]  /*2740*/  IMAD.WIDE.U32 R8, R9, 0x4, R2.reuse ;  /* 0x0000000409087825 */ /* 0x100fe400078e0002 */
[----:B------:R0:W3:Y:S02]  /*2750*/  LDG.E R16, desc[UR6][R6.64] ;  /* 0x0000000606107981 */ /* 0x0000e4000c1e1900 */
[--C-:B------:R-:W-:Y:S02]  /*2760*/  IMAD.WIDE.U32 R10, R11, 0x4, R2.reuse ;  /* 0x000000040b0a7825 */ /* 0x100fe400078e0002 */
[----:B------:R-:W4:Y:S02]  /*2770*/  LDG.E R8, desc[UR6][R8.64] ;  /* 0x0000000608087981 */ /* 0x000f24000c1e1900 */
[----:B------:R-:W-:-:S02]  /*2780*/  IMAD.WIDE.U32 R12, R13, 0x4, R2 ;  /* 0x000000040d0c7825 */ /* 0x000fc400078e0002 */
[----:B------:R-:W5:Y:S02]  /*2790*/  LDG.E R10, desc[UR6][R10.64] ;  /* 0x000000060a0a7981 */ /* 0x000f64000c1e1900 */
[--C-:B------:R-:W-:Y:S02]  /*27a0*/  IMAD.WIDE.U32 R14, R15, 0x4, R2.reuse ;  /* 0x000000040f0e7825 */ /* 0x100fe400078e0002 */
[----:B------:R-:W5:Y:S02]  /*27b0*/  LDG.E R12, desc[UR6][R12.64] ;  /* 0x000000060c0c7981 */ /* 0x000f64000c1e1900 */
[C---:B------:R-:W-:Y:S02]  /*27c0*/  VIADD R23, R21.reuse, 0xc00 ;  /* 0x00000c0015177836 */ /* 0x040fe40000000000 */
[----:B------:R-:W-:Y:S01]  /*27d0*/  VIADD R21, R21, 0xe00 ;  /* 0x00000e0015157836 */ /* 0x000fe20000000000 */
[----:B------:R-:W5:Y:S01]  /*27e0*/  LDG.E R14, desc[UR6][R14.64] ;  /* 0x000000060e0e7981 */ /* 0x000f62000c1e1900 */
[----:B0-----:R-:W-:-:S04]  /*27f0*/  IMAD.WIDE.U32 R6, R23, 0x4, R2 ;  /* 0x0000000417067825 */ /* 0x001fc800078e0002 */
[----:B------:R-:W-:Y:S02]  /*2800*/  IMAD.WIDE.U32 R2, R21, 0x4, R2 ;  /* 0x0000000415027825 */ /* 0x000fe400078e0002 */
[----:B------:R-:W5:Y:S04]  /*2810*/  LDG.E R6, desc[UR6][R6.64] ;  /* 0x0000000606067981 */ /* 0x000f68000c1e1900 */
[----:B------:R0:W5:Y:S01]  /*2820*/  LDG.E R2, desc[UR6][R2.64] ;  /* 0x0000000602027981 */ /* 0x000162000c1e1900 */
[----:B------:R-:W-:Y:S01]  /*2830*/  VIADD R20, R20, 0x1000 ;  /* 0x0000100014147836 */ /* 0x000fe20000000000 */
[----:B--2---:R-:W-:Y:S02]  /*2840*/  ISETP.NE.AND P1, PT, R4, UR4, PT ;  /* 0x0000000404007c0c */ /* 0x004fe4000bf25270 */
[----:B---3--:R-:W-:-:S02]  /*2850*/  ISETP.NE.AND P2, PT, R16, UR4, PT ;  /* 0x0000000410007c0c */ /* 0x008fc4000bf45270 */
[----:B------:R-:W-:Y:S02]  /*2860*/  SEL R5, RZ, 0x1, P1 ;  /* 0x00000001ff057807 */ /* 0x000fe40000800000 */
[----:B------:R-:W-:Y:S02]  /*2870*/  SEL R4, RZ, 0x1, P2 ;  /* 0x00000001ff047807 */ /* 0x000fe40001000000 */
[----:B----4-:R-:W-:Y:S02]  /*2880*/  ISETP.NE.AND P1, PT, R8, UR4, PT ;  /* 0x0000000408007c0c */ /* 0x010fe4000bf25270 */
[----:B-----5:R-:W-:Y:S02]  /*2890*/  ISETP.NE.AND P2, PT, R10, UR4, PT ;  /* 0x000000040a007c0c */ /* 0x020fe4000bf45270 */
[----:B------:R-:W-:Y:S02]  /*28a0*/  IADD3 R25, P5, P6, R4, R25, R5 ;  /* 0x0000001904197210 */ /* 0x000fe40007ebe005 */
[----:B------:R-:W-:-:S02]  /*28b0*/  SEL R4, RZ, 0x1, P1 ;  /* 0x00000001ff047807 */ /* 0x000fc40000800000 */
[----:B------:R-:W-:Y:S02]  /*28c0*/  SEL R5, RZ, 0x1, P2 ;  /* 0x00000001ff057807 */ /* 0x000fe40001000000 */
[----:B------:R-:W-:Y:S02]  /*28d0*/  ISETP.NE.AND P3, PT, R12, UR4, PT ;  /* 0x000000040c007c0c */ /* 0x000fe4000bf65270 */
[----:B------:R-:W-:Y:S02]  /*28e0*/  ISETP.NE.AND P4, PT, R14, UR4, PT ;  /* 0x000000040e007c0c */ /* 0x000fe4000bf85270 */
[----:B------:R-:W-:Y:S02]  /*28f0*/  IADD3 R5, P1, P2, R5, R25, R4 ;  /* 0x0000001905057210 */ /* 0x000fe40007a3e004 */
[----:B------:R-:W-:Y:S02]  /*2900*/  SEL R4, RZ, 0x1, P3 ;  /* 0x00000001ff047807 */ /* 0x000fe40001800000 */
[----:B0-----:R-:W-:-:S02]  /*2910*/  SEL R3, RZ, 0x1, P4 ;  /* 0x00000001ff037807 */ /* 0x001fc40002000000 */
[----:B------:R-:W-:Y:S02]  /*2920*/  ISETP.NE.AND P4, PT, R6, UR4, PT ;  /* 0x0000000406007c0c */ /* 0x000fe4000bf85270 */
[----:B------:R-:W-:Y:S02]  /*2930*/  ISETP.NE.AND P3, PT, R2, UR4, PT ;  /* 0x0000000402007c0c */ /* 0x000fe4000bf65270 */
[----:B------:R-:W-:Y:S02]  /*2940*/  IADD3.X R27, PT, PT, RZ, R27, RZ, P5, P6 ;  /* 0x0000001bff1b7210 */ /* 0x000fe40002fec4ff */
[----:B------:R-:W-:Y:S02]  /*2950*/  IADD3 R3, P5, P6, R3, R5, R4 ;  /* 0x0000000503037210 */ /* 0x000fe40007ebe004 */
[----:B------:R-:W-:Y:S02]  /*2960*/  SEL R2, RZ, 0x1, P4 ;  /* 0x00000001ff027807 */ /* 0x000fe40002000000 */
[----:B------:R-:W-:-:S02]  /*2970*/  SEL R25, RZ, 0x1, P3 ;  /* 0x00000001ff197807 */ /* 0x000fc40001800000 */
[----:B------:R-:W-:Y:S02]  /*2980*/  IADD3.X R27, PT, PT, RZ, R27, RZ, P1, P2 ;  /* 0x0000001bff1b7210 */ /* 0x000fe40000fe44ff */
[----:B------:R-:W-:Y:S02]  /*2990*/  IADD3 R25, P1, P2, R25, R3, R2 ;  /* 0x0000000319197210 */ /* 0x000fe40007a3e002 */
[----:B------:R-:W-:-:S04]  /*29a0*/  IADD3.X R27, PT, PT, RZ, R27, RZ, P5, P6 ;  /* 0x0000001bff1b7210 */ /* 0x000fc80002fec4ff */
[----:B------:R-:W-:-:S07]  /*29b0*/  IADD3.X R27, PT, PT, RZ, R27, RZ, P1, P2 ;  /* 0x0000001bff1b7210 */ /* 0x000fce0000fe44ff */
.L_x_624:
[----:B------:R-:W-:Y:S05]  /*29c0*/  BSYNC.RECONVERGENT B2 ;  /* 0x0000000000027941 */ /* 0x000fea0003800200 */
.L_x_623:
        /* <DEDUP_REMOVED lines=32> */
.L_x_626:
[----:B------:R-:W-:Y:S05]  /*2bd0*/  BSYNC.RECONVERGENT B2 ;  /* 0x0000000000027941 */ /* 0x000fea0003800200 */
.L_x_625:
[----:B------:R-:W-:Y:S05]  /*2be0*/  @!P0 BRA `(.L_x_618) ;  /* 0x0000000000348947 */ /* 0x000fea0003800000 */
[----:B------:R-:W0:Y:S01]  /*2bf0*/  LDC.64 R4, c[0x0][0x380] ;  /* 0x0000e000ff047b82 */ /* 0x000e220000000a00 */
[----:B------:R-:W-:Y:S02]  /*2c00*/  IMAD.IADD R17, R20, 0x1, R17 ;  /* 0x0000000114117824 */ /* 0x000fe400078e0211 */
[----:B------:R-:W-:-:S07]  /*2c10*/  IMAD.MOV R6, RZ, RZ, -R19 ;  /* 0x000000ffff067224 */ /* 0x000fce00078e0a13 */
.L_x_627:
        /* <DEDUP_REMOVED lines=10> */
.L_x_618:
[----:B------:R-:W-:Y:S05]  /*2cc0*/  BSYNC.RECONVERGENT B1 ;  /* 0x0000000000017941 */ /* 0x000fea0003800200 */
.L_x_616:
        /* <DEDUP_REMOVED lines=29> */
[----:B------:R-:W-:Y:S02]  /*2ea0*/  @!P2 MOV R7, 0x400 ;  /* 0x000004000007a802 */ /* 0x000fe40000000f00 */
[----:B-1----:R-:W-:Y:S01]  /*2eb0*/  SEL R3, R3, RZ, !P1 ;  /* 0x000000ff03037207 */ /* 0x002fe20004800000 */
[----:B------:R-:W0:Y:S01]  /*2ec0*/  SHFL.DOWN PT, R2, R5, 0x10, 0x1f ;  /* 0x0a001f0005027f89 */ /* 0x000e2200000e0000 */
[----:B------:R-:W-:Y:S02]  /*2ed0*/  ISETP.GT.AND P1, PT, R9, 0xf, PT ;  /* 0x0000000f0900780c */ /* 0x000fe40003f24270 */
[----:B--2---:R-:W-:Y:S01]  /*2ee0*/  @!P2 LEA R7, R8, R7, 0x18 ;  /* 0x000000070807a211 */ /* 0x004fe200078ec0ff */
[----:B------:R-:W-:Y:S01]  /*2ef0*/  IMAD.X R4, R3, 0x1, R6, P0 ;  /* 0x0000000103047824 */ /* 0x000fe200000e0606 */
[----:B------:R-:W-:-:S04]  /*2f00*/  @!P2 SHF.R.U32.HI R6, RZ, 0x2, R0 ;  /* 0x00000002ff06a819 */ /* 0x000fc80000011600 */
        /* <DEDUP_REMOVED lines=38> */
.L_x_614:
[----:B------:R-:W-:Y:S05]  /*3170*/  BSYNC.RECONVERGENT B0 ;  /* 0x0000000000007941 */ /* 0x000fea0003800200 */
.L_x_599:
[----:B------:R-:W-:Y:S05]  /*3180*/  @P0 EXIT ;  /* 0x000000000000094d */ /* 0x000fea0003800000 */
[----:B------:R-:W0:Y:S01]  /*3190*/  LDCU.64 UR4, c[0x0][0x3a0] ;  /* 0x00007400ff0477ac */ /* 0x000e220008000a00 */
[----:B------:R-:W3:Y:S01]  /*31a0*/  LDC.64 R4, c[0x0][0x390] ;  /* 0x0000e400ff047b82 */ /* 0x000ee20000000a00 */
[----:B012---:R-:W-:-:S04]  /*31b0*/  IADD3 R2, P0, PT, R2, UR4, RZ ;  /* 0x0000000402027c10 */ /* 0x007fc8000ff1e0ff */
[----:B------:R-:W-:-:S05]  /*31c0*/  IADD3.X R3, PT, PT, R3, UR5, RZ, P0, !PT ;  /* 0x0000000503037c10 */ /* 0x000fca00087fe4ff */
[----:B---3--:R-:W-:Y:S01]  /*31d0*/  STG.E.64 desc[UR6][R4.64], R2 ;  /* 0x0000000204007986 */ /* 0x008fe2000c101b06 */
[----:B------:R-:W-:Y:S05]  /*31e0*/  EXIT ;  /* 0x000000000000794d */ /* 0x000fea0003800000 */
.L_x_628:
        /* <DEDUP_REMOVED lines=9> */
.L_x_666:


//--------------------- .text._ZN3cub18CUB_300001_SM_10006detail8for_each13static_kernelINS2_12policy_hub_t12policy_500_tElN6thrust24THRUST_300001_SM_1000_NS8cuda_cub10__tabulate7functorINS7_6detail15normal_iteratorINS7_10device_ptrIiEEEENS7_6system6detail7generic6detail22compute_sequence_valueIivEElEEEEvT0_T1_ --------------------------
	.section	.text._ZN3cub18CUB_300001_SM_10006detail8for_each13static_kernelINS2_12policy_hub_t12policy_500_tElN6thrust24THRUST_300001_SM_1000_NS8cuda_cub10__tabulate7functorINS7_6detail15normal_iteratorINS7_10device_ptrIiEEEENS7_6system6detail7generic6detail22compute_sequence_valueIivEElEEEEvT0_T1_,"ax",@progbits
	.align	128
        .global         _ZN3cub18CUB_300001_SM_10006detail8for_each13static_kernelINS2_12policy_hub_t12policy_500_tElN6thrust24THRUST_300001_SM_1000_NS8cuda_cub10__tabulate7functorINS7_6detail15normal_iteratorINS7_10device_ptrIiEEEENS7_6system6detail7generic6detail22compute_sequence_valueIivEElEEEEvT0_T1_
        .type           _ZN3cub18CUB_300001_SM_10006detail8for_each13static_kernelINS2_12policy_hub_t12policy_500_tElN6thrust24THRUST_300001_SM_1000_NS8cuda_cub10__tabulate7functorINS7_6detail15normal_iteratorINS7_10device_ptrIiEEEENS7_6system6detail7generic6detail22compute_sequence_valueIivEElEEEEvT0_T1_,@function
        .size           _ZN3cub18CUB_300001_SM_10006detail8for_each13static_kernelINS2_12policy_hub_t12policy_500_tElN6thrust24THRUST_300001_SM_1000_NS8cuda_cub10__tabulate7functorINS7_6detail15normal_iteratorINS7_10device_ptrIiEEEENS7_6system6detail7generic6detail22compute_sequence_valueIivEElEEEEvT0_T1_,(.L_x_667 - _ZN3cub18CUB_300001_SM_10006detail8for_each13static_kernelINS2_12policy_hub_t12policy_500_tElN6thrust24THRUST_300001_SM_1000_NS8cuda_cub10__tabulate7functorINS7_6detail15normal_iteratorINS7_10device_ptrIiEEEENS7_6system6detail7generic6detail22compute_sequence_valueIivEElEEEEvT0_T1_)
        .other          _ZN3cub18CUB_300001_SM_10006detail8for_each13static_kernelINS2_12policy_hub_t12policy_500_tElN6thrust24THRUST_300001_SM_1000_NS8cuda_cub10__tabulate7functorINS7_6detail15normal_iteratorINS7_10device_ptrIiEEEENS7_6system6detail7generic6detail22compute_sequence_valueIivEElEEEEvT0_T1_,@"STO_CUDA_ENTRY STV_DEFAULT"
_ZN3cub18CUB_300001_SM_10006detail8for_each13static_kernelINS2_12policy_hub_t12policy_500_tElN6thrust24THRUST_300001_SM_1000_NS8cuda_cub10__tabulate7functorINS7_6detail15normal_iteratorINS7_10device_ptrIiEEEENS7_6system6detail7generic6detail22compute_sequence_valueIivEElEEEEvT0_T1_:
.text._ZN3cub18CUB_300001_SM_10006detail8for_each13static_kernelINS2_12policy_hub_t12policy_500_tElN6thrust24THRUST_300001_SM_1000_NS8cuda_cub10__tabulate7functorINS7_6detail15normal_iteratorINS7_10device_ptrIiEEEENS7_6system6detail7generic6detail22compute_sequence_valueIivEElEEEEvT0_T1_:
[----:B------:R-:W-:Y:S08]  /*0000*/  LDC R1, c[0x0][0x37c] ;  /* 0x0000df00ff017b82 */ /* 0x000ff00000000800 */
[----:B------:R-:W0:Y:S01]  /*0010*/  S2UR UR4, SR_CTAID.X ;  /* 0x00000000000479c3 */ /* 0x000e220000002500 */
[----:B------:R-:W1:Y:S01]  /*0020*/  LDCU.64 UR6, c[0x0][0x380] ;  /* 0x00007000ff0677ac */ /* 0x000e620008000a00 */
[----:B------:R-:W2:Y:S01]  /*0030*/  LDCU.64 UR8, c[0x0][0x358] ;  /* 0x00006b00ff0877ac */ /* 0x000ea20008000a00 */
[----:B0-----:R-:W-:-:S04]  /*0040*/  UIMAD.WIDE.U32 UR4, UR4, 0x200, URZ ;  /* 0x00000200040478a5 */ /* 0x001fc8000f8e00ff */
[----:B-1----:R-:W-:-:S04]  /*0050*/  UIADD3 UR6, UP0, UPT, -UR4, UR6, URZ ;  /* 0x0000000604067290 */ /* 0x002fc8000ff1e1ff */
[----:B------:R-:W-:Y:S02]  /*0060*/  UIADD3.X UR7, UPT, UPT, ~UR5, UR7, URZ, UP0, !UPT ;  /* 0x0000000705077290 */ /* 0x000fe400087fe5ff */
[----:B------:R-:W-:-:S04]  /*0070*/  UISETP.GE.U32.AND UP0, UPT, UR6, 0x200, UPT ;  /* 0x000002000600788c */ /* 0x000fc8000bf06070 */
[----:B------:R-:W-:-:S09]  /*0080*/  UISETP.GE.AND.EX UP0, UPT, UR7, URZ, UPT, UP0 ;  /* 0x000000ff0700728c */ /* 0x000fd2000bf06300 */
[----:B--2---:R-:W-:Y:S05]  /*0090*/  BRA.U !UP0, `(.L_x_629) ;  /* 0x0000000108347547 */ /* 0x004fea000b800000 */
[----:B------:R-:W0:Y:S01]  /*00a0*/  S2R R0, SR_TID.X ;  /* 0x0000000000007919 */ /* 0x000e220000002100 */
[----:B------:R-:W1:Y:S01]  /*00b0*/  LDC.64 R6, c[0x0][0x390] ;  /* 0x0000e400ff067b82 */ /* 0x000e620000000a00 */
[----:B------:R-:W2:Y:S01]  /*00c0*/  LDCU.64 UR10, c[0x0][0x388] ;  /* 0x00007100ff0a77ac */ /* 0x000ea20008000a00 */
[----:B0-----:R-:W-:-:S05]  /*00d0*/  IADD3 R5, P0, PT, R0, UR4, RZ ;  /* 0x0000000400057c10 */ /* 0x001fca000ff1e0ff */
[----:B------:R-:W-:Y:S01]  /*00e0*/  IMAD.X R4, RZ, RZ, UR5, P0 ;  /* 0x00000005ff047e24 */ /* 0x000fe200080e06ff */
[C---:B--2---:R-:W-:Y:S01]  /*00f0*/  LEA R2, P0, R5.reuse, UR10, 0x2 ;  /* 0x0000000a05027c11 */ /* 0x044fe2000f8010ff */
[----:B------:R-:W-:-:S03]  /*0100*/  VIADD R0, R5, 0x100 ;  /* 0x0000010005007836 */ /* 0x000fc60000000000 */
[C---:B------:R-:W-:Y:S01]  /*0110*/  LEA.HI.X R3, R5.reuse, UR11, R4, 0x2, P0 ;  /* 0x0000000b05037c11 */ /* 0x040fe200080f1404 */
[-CC-:B-1----:R-:W-:Y:S02]  /*0120*/  IMAD R5, R5, R7.reuse, R6.reuse ;  /* 0x0000000705057224 */ /* 0x182fe400078e0206 */
[----:B------:R-:W-:-:S03]  /*0130*/  IMAD R7, R0, R7, R6 ;  /* 0x0000000700077224 */ /* 0x000fc600078e0206 */
[----:B------:R-:W-:Y:S04]  /*0140*/  STG.E desc[UR8][R2.64], R5 ;  /* 0x0000000502007986 */ /* 0x000fe8000c101908 */
[----:B------:R-:W-:Y:S01]  /*0150*/  STG.E desc[UR8][R2.64+0x400], R7 ;  /* 0x0004000702007986 */ /* 0x000fe2000c101908 */
[----:B------:R-:W-:Y:S05]  /*0160*/  EXIT ;  /* 0x000000000000794d */ /* 0x000fea0003800000 */
.L_x_629:
[----:B------:R-:W0:Y:S01]  /*0170*/  S2R R2, SR_TID.X ;  /* 0x0000000000027919 */ /* 0x000e220000002100 */
[----:B------:R-:W-:Y:S01]  /*0180*/  USHF.R.S32.HI UR7, URZ, 0x1f, UR6 ;  /* 0x0000001fff077899 */ /* 0x000fe20008011406 */
[----:B------:R-:W-:Y:S05]  /*0190*/  BSSY.RECONVERGENT B0, `(.L_x_630) ;  /* 0x0000011000007945 */ /* 0x000fea0003800200 */
[----:B------:R-:W-:Y:S02]  /*01a0*/  IMAD.U32 R3, RZ, RZ, UR7 ;  /* 0x00000007ff037e24 */ /* 0x000fe4000f8e00ff */
[----:B------:R-:W-:Y:S01]  /*01b0*/  IMAD.U32 R4, RZ, RZ, UR7 ;  /* 0x00000007ff047e24 */ /* 0x000fe2000f8e00ff */
[C---:B0-----:R-:W-:Y:S01]  /*01c0*/  ISETP.LT.U32.AND P0, PT, R2.reuse, UR6, PT ;  /* 0x0000000602007c0c */ /* 0x041fe2000bf01070 */
[----:B------:R-:W-:-:S03]  /*01d0*/  VIADD R0, R2, 0x100 ;  /* 0x0000010002007836 */ /* 0x000fc60000000000 */
[----:B------:R-:W-:Y:S02]  /*01e0*/  ISETP.GT.AND.EX P0, PT, R3, RZ, PT, P0 ;  /* 0x000000ff0300720c */ /* 0x000fe40003f04300 */
[----:B------:R-:W-:-:S04]  /*01f0*/  ISETP.LT.U32.AND P1, PT, R0, UR6, PT ;  /* 0x0000000600007c0c */ /* 0x000fc8000bf21070 */
[----:B------:R-:W-:-:S07]  /*0200*/  ISETP.GT.AND.EX P1, PT, R4, RZ, PT, P1 ;  /* 0x000000ff0400720c */ /* 0x000fce0003f24310 */
[----:B------:R-:W-:Y:S06]  /*0210*/  @!P0 BRA `(.L_x_631) ;  /* 0x0000000000208947 */ /* 0x000fec0003800000 */
[----:B------:R-:W0:Y:S01]  /*0220*/  LDC.64 R6, c[0x0][0x390] ;  /* 0x0000e400ff067b82 */ /* 0x000e220000000a00 */
[----:B------:R-:W1:Y:S01]  /*0230*/  LDCU.64 UR10, c[0x0][0x388] ;  /* 0x00007100ff0a77ac */ /* 0x000e620008000a00 */
[----:B------:R-:W-:-:S05]  /*0240*/  IADD3 R4, P0, PT, R2, UR4, RZ ;  /* 0x0000000402047c10 */ /* 0x000fca000ff1e0ff */
[----:B------:R-:W-:Y:S01]  /*0250*/  IMAD.X R3, RZ, RZ, UR5, P0 ;  /* 0x00000005ff037e24 */ /* 0x000fe200080e06ff */
[----:B-1----:R-:W-:-:S04]  /*0260*/  LEA R2, P0, R4, UR10, 0x2 ;  /* 0x0000000a04027c11 */ /* 0x002fc8000f8010ff */
[C---:B------:R-:W-:Y:S01]  /*0270*/  LEA.HI.X R3, R4.reuse, UR11, R3, 0x2, P0 ;  /* 0x0000000b04037c11 */ /* 0x040fe200080f1403 */
[----:B0-----:R-:W-:-:S05]  /*0280*/  IMAD R7, R4, R7, R6 ;  /* 0x0000000704077224 */ /* 0x001fca00078e0206 */
[----:B------:R0:W-:Y:S03]  /*0290*/  STG.E desc[UR8][R2.64], R7 ;  /* 0x0000000702007986 */ /* 0x0001e6000c101908 */
.L_x_631:
[----:B------:R-:W-:Y:S05]  /*02a0*/  BSYNC.RECONVERGENT B0 ;  /* 0x0000000000007941 */ /* 0x000fea0003800200 */
.L_x_630:
[----:B------:R-:W-:Y:S05]  /*02b0*/  @!P1 EXIT ;  /* 0x000000000000994d */ /* 0x000fea0003800000 */
[----:B------:R-:W1:Y:S01]  /*02c0*/  LDC.64 R4, c[0x0][0x390] ;  /* 0x0000e400ff047b82 */ /* 0x000e620000000a00 */
[----:B------:R-:W2:Y:S01]  /*02d0*/  LDCU.64 UR6, c[0x0][0x388] ;  /* 0x00007100ff0677ac */ /* 0x000ea20008000a00 */
[----:B------:R-:W-:-:S05]  /*02e0*/  IADD3 R0, P0, PT, R0, UR4, RZ ;  /* 0x0000000400007c10 */ /* 0x000fca000ff1e0ff */
[----:B0-----:R-:W-:Y:S01]  /*02f0*/  IMAD.X R3, RZ, RZ, UR5, P0 ;  /* 0x00000005ff037e24 */ /* 0x001fe200080e06ff */
[----:B--2---:R-:W-:-:S04]  /*0300*/  LEA R2, P0, R0, UR6, 0x2 ;  /* 0x0000000600027c11 */ /* 0x004fc8000f8010ff */
[C---:B------:R-:W-:Y:S01]  /*0310*/  LEA.HI.X R3, R0.reuse, UR7, R3, 0x2, P0 ;  /* 0x0000000700037c11 */ /* 0x040fe200080f1403 */
[----:B-1----:R-:W-:-:S05]  /*0320*/  IMAD R5, R0, R5, R4 ;  /* 0x0000000500057224 */ /* 0x002fca00078e0204 */
[----:B------:R-:W-:Y:S01]  /*0330*/  STG.E desc[UR8][R2.64], R5 ;  /* 0x0000000502007986 */ /* 0x000fe2000c101908 */
[----:B------:R-:W-:Y:S05]  /*0340*/  EXIT ;  /* 0x000000000000794d */ /* 0x000fea0003800000 */
.L_x_632:
        /* <DEDUP_REMOVED lines=11> */
.L_x_667:


//--------------------- .text._ZN3cub18CUB_300001_SM_10006detail8for_each13static_kernelINS2_12policy_hub_t12policy_500_tEmN6thrust24THRUST_300001_SM_1000_NS8cuda_cub20__uninitialized_fill7functorINS7_10device_ptrIiEEiEEEEvT0_T1_ --------------------------
	.section	.text._ZN3cub18CUB_300001_SM_10006detail8for_each13static_kernelINS2_12policy_hub_t12policy_500_tEmN6thrust24THRUST_300001_SM_1000_NS8cuda_cub20__uninitialized_fill7functorINS7_10device_ptrIiEEiEEEEvT0_T1_,"ax",@progbits
	.align	128
        .global         _ZN3cub18CUB_300001_SM_10006detail8for_each13static_kernelINS2_12policy_hub_t12policy_500_tEmN6thrust24THRUST_300001_SM_1000_NS8cuda_cub20__uninitialized_fill7functorINS7_10device_ptrIiEEiEEEEvT0_T1_
        .type           _ZN3cub18CUB_300001_SM_10006detail8for_each13static_kernelINS2_12policy_hub_t12policy_500_tEmN6thrust24THRUST_300001_SM_1000_NS8cuda_cub20__uninitialized_fill7functorINS7_10device_ptrIiEEiEEEEvT0_T1_,@function
        .size           _ZN3cub18CUB_300001_SM_10006detail8for_each13static_kernelINS2_12policy_hub_t12policy_500_tEmN6thrust24THRUST_300001_SM_1000_NS8cuda_cub20__uninitialized_fill7functorINS7_10device_ptrIiEEiEEEEvT0_T1_,(.L_x_668 - _ZN3cub18CUB_300001_SM_10006detail8for_each13static_kernelINS2_12policy_hub_t12policy_500_tEmN6thrust24THRUST_300001_SM_1000_NS8cuda_cub20__uninitialized_fill7functorINS7_10device_ptrIiEEiEEEEvT0_T1_)
        .other          _ZN3cub18CUB_300001_SM_10006detail8for_each13static_kernelINS2_12policy_hub_t12policy_500_tEmN6thrust24THRUST_300001_SM_1000_NS8cuda_cub20__uninitialized_fill7functorINS7_10device_ptrIiEEiEEEEvT0_T1_,@"STO_CUDA_ENTRY STV_DEFAULT"
_ZN3cub18CUB_300001_SM_10006detail8for_each13static_kernelINS2_12policy_hub_t12policy_500_tEmN6thrust24THRUST_300001_SM_1000_NS8cuda_cub20__uninitialized_fill7functorINS7_10device_ptrIiEEiEEEEvT0_T1_:
.text._ZN3cub18CUB_300001_SM_10006detail8for_each13static_kernelINS2_12policy_hub_t12policy_500_tEmN6thrust24THRUST_300001_SM_1000_NS8cuda_cub20__uninitialized_fill7functorINS7_10device_ptrIiEEiEEEEvT0_T1_:
        /* <DEDUP_REMOVED lines=8> */
[----:B------:R-:W-:-:S09]  /*0080*/  UISETP.GE.U32.AND.EX UP0, UPT, UR7, URZ, UPT, UP0 ;  /* 0x000000ff0700728c */ /* 0x000fd2000bf06100 */
[----:B--2---:R-:W-:Y:S05]  /*0090*/  BRA.U !UP0, `(.L_x_633) ;  /* 0x0000000108287547 */ /* 0x004fea000b800000 */
[----:B------:R-:W0:Y:S01]  /*00a0*/  S2R R0, SR_TID.X ;  /* 0x0000000000007919 */ /* 0x000e220000002100 */
[----:B------:R-:W1:Y:S01]  /*00b0*/  LDCU.64 UR6, c[0x0][0x388] ;  /* 0x00007100ff0677ac */ /* 0x000e620008000a00 */
[----:B------:R-:W2:Y:S01]  /*00c0*/  LDC R5, c[0x0][0x390] ;  /* 0x0000e400ff057b82 */ /* 0x000ea20000000800 */
[----:B0-----:R-:W-:-:S05]  /*00d0*/  IADD3 R0, P0, PT, R0, UR4, RZ ;  /* 0x0000000400007c10 */ /* 0x001fca000ff1e0ff */
[----:B------:R-:W-:Y:S01]  /*00e0*/  IMAD.X R3, RZ, RZ, UR5, P0 ;  /* 0x00000005ff037e24 */ /* 0x000fe200080e06ff */
[----:B-1----:R-:W-:-:S04]  /*00f0*/  LEA R2, P0, R0, UR6, 0x2 ;  /* 0x0000000600027c11 */ /* 0x002fc8000f8010ff */
[----:B------:R-:W-:-:S05]  /*0100*/  LEA.HI.X R3, R0, UR7, R3, 0x2, P0 ;  /* 0x0000000700037c11 */ /* 0x000fca00080f1403 */
[----:B--2---:R-:W-:Y:S04]  /*0110*/  STG.E desc[UR8][R2.64], R5 ;  /* 0x0000000502007986 */ /* 0x004fe8000c101908 */
[----:B------:R-:W-:Y:S01]  /*0120*/  STG.E desc[UR8][R2.64+0x400], R5 ;  /* 0x0004000502007986 */ /* 0x000fe2000c101908 */
[----:B------:R-:W-:Y:S05]  /*0130*/  EXIT ;  /* 0x000000000000794d */ /* 0x000fea0003800000 */
.L_x_633:
[----:B------:R-:W0:Y:S01]  /*0140*/  S2R R0, SR_TID.X ;  /* 0x0000000000007919 */ /* 0x000e220000002100 */
[----:B------:R-:W-:Y:S01]  /*0150*/  IMAD.U32 R2, RZ, RZ, UR7 ;  /* 0x00000007ff027e24 */ /* 0x000fe2000f8e00ff */
[----:B------:R-:W1:Y:S01]  /*0160*/  LDCU.64 UR10, c[0x0][0x388] ;  /* 0x00007100ff0a77ac */ /* 0x000e620008000a00 */
[----:B------:R-:W-:Y:S01]  /*0170*/  IMAD.U32 R4, RZ, RZ, UR7 ;  /* 0x00000007ff047e24 */ /* 0x000fe2000f8e00ff */
[----:B0-----:R-:W-:-:S04]  /*0180*/  ISETP.LT.U32.AND P0, PT, R0, UR6, PT ;  /* 0x0000000600007c0c */ /* 0x001fc8000bf01070 */
[----:B------:R-:W-:Y:S01]  /*0190*/  ISETP.GT.U32.AND.EX P0, PT, R2, RZ, PT, P0 ;  /* 0x000000ff0200720c */ /* 0x000fe20003f04100 */
[C---:B------:R-:W-:Y:S01]  /*01a0*/  VIADD R2, R0.reuse, 0x100 ;  /* 0x0000010000027836 */ /* 0x040fe20000000000 */
[----:B------:R-:W-:-:S04]  /*01b0*/  IADD3 R0, P2, PT, R0, UR4, RZ ;  /* 0x0000000400007c10 */ /* 0x000fc8000ff5e0ff */
[----:B------:R-:W-:Y:S01]  /*01c0*/  ISETP.LT.U32.AND P1, PT, R2, UR6, PT ;  /* 0x0000000602007c0c */ /* 0x000fe2000bf21070 */
[----:B------:R-:W-:Y:S01]  /*01d0*/  IMAD.X R3, RZ, RZ, UR5, P2 ;  /* 0x00000005ff037e24 */ /* 0x000fe200090e06ff */
[----:B-1----:R-:W-:Y:S02]  /*01e0*/  LEA R2, P2, R0, UR10, 0x2 ;  /* 0x0000000a00027c11 */ /* 0x002fe4000f8410ff */
[----:B------:R-:W-:Y:S02]  /*01f0*/  ISETP.GT.U32.AND.EX P1, PT, R4, RZ, PT, P1 ;  /* 0x000000ff0400720c */ /* 0x000fe40003f24110 */
[----:B------:R-:W-:Y:S01]  /*0200*/  LEA.HI.X R3, R0, UR11, R3, 0x2, P2 ;  /* 0x0000000b00037c11 */ /* 0x000fe200090f1403 */
[----:B------:R-:W0:Y:S04]  /*0210*/  @P0 LDC R5, c[0x0][0x390] ;  /* 0x0000e400ff050b82 */ /* 0x000e280000000800 */
[----:B0-----:R0:W-:Y:S06]  /*0220*/  @P0 STG.E desc[UR8][R2.64], R5 ;  /* 0x0000000502000986 */ /* 0x0011ec000c101908 */
[----:B------:R-:W-:Y:S05]  /*0230*/  @!P1 EXIT ;  /* 0x000000000000994d */ /* 0x000fea0003800000 */
[----:B0-----:R-:W0:Y:S02]  /*0240*/  LDC R5, c[0x0][0x390] ;  /* 0x0000e400ff057b82 */ /* 0x001e240000000800 */
[----:B0-----:R-:W-:Y:S01]  /*0250*/  STG.E desc[UR8][R2.64+0x400], R5 ;  /* 0x0004000502007986 */ /* 0x001fe2000c101908 */
[----:B------:R-:W-:Y:S05]  /*0260*/  EXIT ;  /* 0x000000000000794d */ /* 0x000fea0003800000 */
.L_x_634:
        /* <DEDUP_REMOVED lines=9> */
.L_x_668:


//--------------------- .text._ZN3cub18CUB_300001_SM_10006detail11EmptyKernelIvEEvv --------------------------
	.section	.text._ZN3cub18CUB_300001_SM_10006detail11EmptyKernelIvEEvv,"ax",@progbits
	.align	128
        .global         _ZN3cub18CUB_300001_SM_10006detail11EmptyKernelIvEEvv
        .type           _ZN3cub18CUB_300001_SM_10006detail11EmptyKernelIvEEvv,@function
        .size           _ZN3cub18CUB_300001_SM_10006detail11EmptyKernelIvEEvv,(.L_x_669 - _ZN3cub18CUB_300001_SM_10006detail11EmptyKernelIvEEvv)
        .other          _ZN3cub18CUB_300001_SM_10006detail11EmptyKernelIvEEvv,@"STO_CUDA_ENTRY STV_DEFAULT"
_ZN3cub18CUB_300001_SM_10006detail11EmptyKernelIvEEvv:
.text._ZN3cub18CUB_300001_SM_10006detail11EmptyKernelIvEEvv:
[----:B------:R-:W-:Y:S01]  /*0000*/  LDC R1, c[0x0][0x37c] ;  /* 0x0000df00ff017b82 */ /* 0x000fe20000000800 */
[----:B------:R-:W-:Y:S05]  /*0010*/  EXIT ;  /* 0x000000000000794d */ /* 0x000fea0003800000 */
.L_x_635:
        /* <DEDUP_REMOVED lines=14> */
.L_x_669:


//--------------------- .text._Z11computerNMSPfPiS0_ifi --------------------------
	.section	.text._Z11computerNMSPfPiS0_ifi,"ax",@progbits
	.align	128
        .global         _Z11computerNMSPfPiS0_ifi
        .type           _Z11computerNMSPfPiS0_ifi,@function
        .size           _Z11computerNMSPfPiS0_ifi,(.L_x_652 - _Z11computerNMSPfPiS0_ifi)
        .other          _Z11computerNMSPfPiS0_ifi,@"STO_CUDA_ENTRY STV_DEFAULT"
_Z11computerNMSPfPiS0_ifi:
.text._Z11computerNMSPfPiS0_ifi:
[----:B------:R-:W-:Y:S01]  /*0000*/  LDC R1, c[0x0][0x37c] ;  /* 0x0000df00ff017b82 */ /* 0x000fe20000000800 */
[----:B------:R-:W0:Y:S07]  /*0010*/  S2R R0, SR_TID.X ;  /* 0x0000000000007919 */ /* 0x000e2e0000002100 */
[----:B------:R-:W0:Y:S01]  /*0020*/  S2UR UR4, SR_CTAID.X ;  /* 0x00000000000479c3 */ /* 0x000e220000002500 */
[----:B------:R-:W1:Y:S07]  /*0030*/  LDCU UR5, c[0x0][0x398] ;  /* 0x00007300ff0577ac */ /* 0x000e6e0008000800 */
[----:B------:R-:W0:Y:S08]  /*0040*/  LDC R3, c[0x0][0x360] ;  /* 0x0000d800ff037b82 */ /* 0x000e300000000800 */
[----:B------:R-:W2:Y:S01]  /*0050*/  LDC R8, c[0x0][0x3a0] ;  /* 0x0000e800ff087b82 */ /* 0x000ea20000000800 */
[----:B0-----:R-:W-:-:S05]  /*0060*/  IMAD R3, R3, UR4, R0 ;  /* 0x0000000403037c24 */ /* 0x001fca000f8e0200 */
[----:B--2---:R-:W-:-:S04]  /*0070*/  ISETP.GT.AND P0, PT, R3, R8, PT ;  /* 0x000000080300720c */ /* 0x004fc80003f04270 */
[----:B-1----:R-:W-:-:S13]  /*0080*/  ISETP.GE.OR P0, PT, R3, UR5, !P0 ;  /* 0x0000000503007c0c */ /* 0x002fda000c706670 */
[----:B------:R-:W-:Y:S05]  /*0090*/  @P0 EXIT ;  /* 0x000000000000094d */ /* 0x000fea0003800000 */
[----:B------:R-:W0:Y:S01]  /*00a0*/  LDC.64 R6, c[0x0][0x388] ;  /* 0x0000e200ff067b82 */ /* 0x000e220000000a00 */
[----:B------:R-:W1:Y:S07]  /*00b0*/  LDCU.64 UR4, c[0x0][0x358] ;  /* 0x00006b00ff0477ac */ /* 0x000e6e0008000a00 */
[----:B------:R-:W2:Y:S01]  /*00c0*/  LDC.64 R4, c[0x0][0x390] ;  /* 0x0000e400ff047b82 */ /* 0x000ea20000000a00 */
[----:B0-----:R-:W-:-:S05]  /*00d0*/  IMAD.WIDE R2, R3, 0x4, R6 ;  /* 0x0000000403027825 */ /* 0x001fca00078e0206 */
[----:B-1----:R-:W2:Y:S02]  /*00e0*/  LDG.E R9, desc[UR4][R2.64] ;  /* 0x0000000402097981 */ /* 0x002ea4000c1e1900 */
[----:B--2---:R-:W-:-:S05]  /*00f0*/  IMAD.WIDE R4, R9, 0x4, R4 ;  /* 0x0000000409047825 */ /* 0x004fca00078e0204 */
[----:B------:R-:W2:Y:S02]  /*0100*/  LDG.E R0, desc[UR4][R4.64] ;  /* 0x0000000404007981 */ /* 0x000ea4000c1e1900 */
[----:B--2---:R-:W-:-:S13]  /*0110*/  ISETP.NE.AND P0, PT, R0, 0x1, PT ;  /* 0x000000010000780c */ /* 0x004fda0003f05270 */
[----:B------:R-:W-:Y:S05]  /*0120*/  @P0 EXIT ;  /* 0x000000000000094d */ /* 0x000fea0003800000 */
[----:B------:R-:W-:Y:S02]  /*0130*/  IMAD.WIDE R2, R8, 0x4, R6 ;  /* 0x0000000408027825 */ /* 0x000fe400078e0206 */
[----:B------:R-:W0:Y:S04]  /*0140*/  LDC.64 R6, c[0x0][0x380] ;  /* 0x0000e000ff067b82 */ /* 0x000e280000000a00 */
[----:B------:R-:W2:Y:S01]  /*0150*/  LDG.E R2, desc[UR4][R2.64] ;  /* 0x0000000402027981 */ /* 0x000ea2000c1e1900 */
[----:B------:R-:W-:-:S04]  /*0160*/  IMAD.SHL.U32 R9, R9, 0x4, RZ ;  /* 0x0000000409097824 */ /* 0x000fc800078e00ff */
[----:B0-----:R-:W-:-:S05]  /*0170*/  IMAD.WIDE R8, R9, 0x4, R6 ;  /* 0x0000000409087825 */ /* 0x001fca00078e0206 */
[----:B------:R-:W3:Y:S04]  /*0180*/  LDG.E R13, desc[UR4][R8.64+0x4] ;  /* 0x00000404080d7981 */ /* 0x000ee8000c1e1900 */
[----:B------:R-:W4:Y:S04]  /*0190*/  LDG.E R14, desc[UR4][R8.64+0xc] ;  /* 0x00000c04080e7981 */ /* 0x000f28000c1e1900 */
[----:B------:R-:W5:Y:S01]  /*01a0*/  LDG.E R12, desc[UR4][R8.64+0x8] ;  /* 0x00000804080c7981 */ /* 0x000f62000c1e1900 */
[----:B--2---:R-:W-:-:S04]  /*01b0*/  IMAD.SHL.U32 R11, R2, 0x4, RZ ;  /* 0x00000004020b7824 */ /* 0x004fc800078e00ff */
[----:B------:R-:W-:Y:S02]  /*01c0*/  IMAD.WIDE R6, R11, 0x4, R6 ;  /* 0x000000040b067825 */ /* 0x000fe400078e0206 */
[----:B------:R-:W2:Y:S04]  /*01d0*/  LDG.E R11, desc[UR4][R8.64] ;  /* 0x00000004080b7981 */ /* 0x000ea8000c1e1900 */
[----:B------:R-:W3:Y:S04]  /*01e0*/  LDG.E R10, desc[UR4][R6.64+0x4] ;  /* 0x00000404060a7981 */ /* 0x000ee8000c1e1900 */
[----:B------:R-:W4:Y:S04]  /*01f0*/  LDG.E R19, desc[UR4][R6.64+0xc] ;  /* 0x00000c0406137981 */ /* 0x000f28000c1e1900 */
[----:B------:R-:W2:Y:S04]  /*0200*/  LDG.E R0, desc[UR4][R6.64] ;  /* 0x0000000406007981 */ /* 0x000ea8000c1e1900 */
[----:B------:R-:W5:Y:S01]  /*0210*/  LDG.E R15, desc[UR4][R6.64+0x8] ;  /* 0x00000804060f7981 */ /* 0x000f62000c1e1900 */
[----:B------:R-:W-:Y:S01]  /*0220*/  BSSY.RECONVERGENT B0, `(.L_x_636) ;  /* 0x0000026000007945 */ /* 0x000fe20003800200 */
[----:B------:R-:W-:Y:S01]  /*0230*/  IMAD.MOV.U32 R18, RZ, RZ, RZ ;  /* 0x000000ffff127224 */ /* 0x000fe200078e00ff */
[----:B---3--:R-:W-:-:S02]  /*0240*/  FMNMX R3, R10, R13, !PT ;  /* 0x0000000d0a037209 */ /* 0x008fc40007800000 */
[----:B----4-:R-:W-:Y:S02]  /*0250*/  FMNMX R16, R19, R14, PT ;  /* 0x0000000e13107209 */ /* 0x010fe40003800000 */
[----:B--2---:R-:W-:Y:S02]  /*0260*/  FMNMX R2, R0, R11, !PT ;  /* 0x0000000b00027209 */ /* 0x004fe40007800000 */
[----:B------:R-:W-:Y:S02]  /*0270*/  FSETP.GTU.AND P0, PT, R16, R3, PT ;  /* 0x000000031000720b */ /* 0x000fe40003f0c000 */
[----:B-----5:R-:W-:-:S04]  /*0280*/  FMNMX R17, R15, R12, PT ;  /* 0x0000000c0f117209 */ /* 0x020fc80003800000 */
[----:B------:R-:W-:-:S13]  /*0290*/  FSETP.LE.OR P0, PT, R17, R2, !P0 ;  /* 0x000000021100720b */ /* 0x000fda0004703400 */
[----:B------:R-:W-:Y:S05]  /*02a0*/  @P0 BRA `(.L_x_637) ;  /* 0x0000000000740947 */ /* 0x000fea0003800000 */
[----:B------:R-:W-:Y:S01]  /*02b0*/  FADD R0, -R0, R15 ;  /* 0x0000000f00007221 */ /* 0x000fe20000000100 */
[----:B------:R-:W-:Y:S01]  /*02c0*/  FADD R19, -R10, R19 ;  /* 0x000000130a137221 */ /* 0x000fe20000000100 */
[----:B------:R-:W-:Y:S01]  /*02d0*/  FADD R11, -R11, R12 ;  /* 0x0000000c0b0b7221 */ /* 0x000fe20000000100 */
[----:B------:R-:W-:Y:S01]  /*02e0*/  FADD R14, -R13, R14 ;  /* 0x0000000e0d0e7221 */ /* 0x000fe20000000100 */
[----:B------:R-:W-:Y:S01]  /*02f0*/  FADD R2, -R2, R17 ;  /* 0x0000001102027221 */ /* 0x000fe20000000100 */
[----:B------:R-:W-:Y:S01]  /*0300*/  FADD R3, -R3, R16 ;  /* 0x0000001003037221 */ /* 0x000fe20000000100 */
[----:B------:R-:W-:Y:S01]  /*0310*/  FMUL R19, R0, R19 ;  /* 0x0000001300137220 */ /* 0x000fe20000400000 */
[----:B------:R-:W-:Y:S01]  /*0320*/  FMUL R14, R11, R14 ;  /* 0x0000000e0b0e7220 */ /* 0x000fe20000400000 */
[----:B------:R-:W-:Y:S01]  /*0330*/  BSSY.RECONVERGENT B1, `(.L_x_638) ;  /* 0x0000012000017945 */ /* 0x000fe20003800200 */
[----:B------:R-:W-:Y:S02]  /*0340*/  FMUL R0, R2, R3 ;  /* 0x0000000302007220 */ /* 0x000fe40000400000 */
[----:B------:R-:W-:Y:S01]  /*0350*/  FADD R3, R19, R14 ;  /* 0x0000000e13037221 */ /* 0x000fe20000000000 */
[----:B------:R-:W-:-:S03]  /*0360*/  FSETP.GTU.AND P2, PT, R14, RZ, PT ;  /* 0x000000ff0e00720b */ /* 0x000fc60003f4c000 */
[----:B------:R-:W-:-:S04]  /*0370*/  FADD R3, -R0, R3 ;  /* 0x0000000300037221 */ /* 0x000fc80000000100 */
[----:B------:R-:W0:Y:S01]  /*0380*/  MUFU.RCP R2, R3 ;  /* 0x0000000300027308 */ /* 0x000e220000001000 */
[----:B------:R-:W-:-:S04]  /*0390*/  FMNMX R19, R19, R3, PT ;  /* 0x0000000313137209 */ /* 0x000fc80003800000 */
[----:B------:R-:W-:-:S03]  /*03a0*/  FSETP.GTU.AND P3, PT, R19, RZ, PT ;  /* 0x000000ff1300720b */ /* 0x000fc60003f6c000 */
[----:B------:R-:W1:Y:S01]  /*03b0*/  FCHK P0, R0, R3 ;  /* 0x0000000300007302 */ /* 0x000e620000000000 */
[----:B0-----:R-:W-:-:S04]  /*03c0*/  FFMA R7, -R3, R2, 1 ;  /* 0x3f80000003077423 */ /* 0x001fc80000000102 */
[----:B------:R-:W-:-:S04]  /*03d0*/  FFMA R7, R2, R7, R2 ;  /* 0x0000000702077223 */ /* 0x000fc80000000002 */
[----:B------:R-:W-:-:S04]  /*03e0*/  FFMA R2, R0, R7, RZ ;  /* 0x0000000700027223 */ /* 0x000fc800000000ff */
[----:B------:R-:W-:-:S04]  /*03f0*/  FFMA R6, -R3, R2, R0 ;  /* 0x0000000203067223 */ /* 0x000fc80000000100 */
[----:B------:R-:W-:Y:S01]  /*0400*/  FFMA R2, R7, R6, R2 ;  /* 0x0000000607027223 */ /* 0x000fe20000000002 */
[----:B-1----:R-:W-:Y:S06]  /*0410*/  @!P0 BRA `(.L_x_639) ;  /* 0x00000000000c8947 */ /* 0x002fec0003800000 */
[----:B------:R-:W-:-:S07]  /*0420*/  MOV R2, 0x440 ;  /* 0x0000044000027802 */ /* 0x000fce0000000f00 */
[----:B------:R-:W-:Y:S05]  /*0430*/  CALL.REL.NOINC `($__internal_0_$__cuda_sm3x_div_rn_noftz_f32_slowpath) ;  /* 0x0000000000287944 */ /* 0x000fea0003c00000 */
[----:B------:R-:W-:-:S07]  /*0440*/  IMAD.MOV.U32 R2, RZ, RZ, R0 ;  /* 0x000000ffff027224 */ /* 0x000fce00078e0000 */
.L_x_639:
[----:B------:R-:W-:Y:S05]  /*0450*/  BSYNC.RECONVERGENT B1 ;  /* 0x0000000000017941 */ /* 0x000fea0003800200 */
.L_x_638:
[----:B------:R-:W-:-:S04]  /*0460*/  FSEL R2, R2, RZ, P3 ;  /* 0x000000ff02027208 */ /* 0x000fc80001800000 */
[----:B------:R-:W-:-:S07]  /*0470*/  FSEL R18, R2, RZ, P2 ;  /* 0x000000ff02127208 */ /* 0x000fce0001000000 */
.L_x_637:
[----:B------:R-:W-:Y:S05]  /*0480*/  BSYNC.RECONVERGENT B0 ;  /* 0x0000000000007941 */ /* 0x000fea0003800200 */
.L_x_636:
[----:B------:R-:W0:Y:S02]  /*0490*/  LDCU UR6, c[0x0][0x39c] ;  /* 0x00007380ff0677ac */ /* 0x000e240008000800 */
[----:B0-----:R-:W-:-:S13]  /*04a0*/  FSETP.GT.AND P0, PT, R18, UR6, PT ;  /* 0x0000000612007c0b */ /* 0x001fda000bf04000 */
[----:B------:R-:W-:Y:S05]  /*04b0*/  @!P0 EXIT ;  /* 0x000000000000894d */ /* 0x000fea0003800000 */
[----:B------:R-:W-:Y:S01]  /*04c0*/  STG.E desc[UR4][R4.64], RZ ;  /* 0x000000ff04007986 */ /* 0x000fe2000c101904 */
[----:B------:R-:W-:Y:S05]  /*04d0*/  EXIT ;  /* 0x000000000000794d */ /* 0x000fea0003800000 */
        .weak           $__internal_0_$__cuda_sm3x_div_rn_noftz_f32_slowpath
        .type           $__internal_0_$__cuda_sm3x_div_rn_noftz_f32_slowpath,@function
        .size           $__internal_0_$__cuda_sm3x_div_rn_noftz_f32_slowpath,(.L_x_652 - $__internal_0_$__cuda_sm3x_div_rn_noftz_f32_slowpath)
$__internal_0_$__cuda_sm3x_div_rn_noftz_f32_slowpath:
[--C-:B------:R-:W-:Y:S01]  /*04e0*/  SHF.R.U32.HI R7, RZ, 0x17, R3.reuse ;  /* 0x00000017ff077819 */ /* 0x100fe20000011603 */
[----:B------:R-:W-:Y:S01]  /*04f0*/  BSSY.RECONVERGENT B2, `(.L_x_640) ;  /* 0x0000064000027945 */ /* 0x000fe20003800200 */
[--C-:B------:R-:W-:Y:S01]  /*0500*/  SHF.R.U32.HI R6, RZ, 0x17, R0.reuse ;  /* 0x00000017ff067819 */ /* 0x100fe20000011600 */
[----:B------:R-:W-:Y:S01]  /*0510*/  IMAD.MOV.U32 R8, RZ, RZ, R0 ;  /* 0x000000ffff087224 */ /* 0x000fe200078e0000 */
[----:B------:R-:W-:Y:S01]  /*0520*/  LOP3.LUT R7, R7, 0xff, RZ, 0xc0, !PT ;  /* 0x000000ff07077812 */ /* 0x000fe200078ec0ff */
[----:B------:R-:W-:Y:S01]  /*0530*/  IMAD.MOV.U32 R9, RZ, RZ, R3 ;  /* 0x000000ffff097224 */ /* 0x000fe200078e0003 */
[----:B------:R-:W-:-:S03]  /*0540*/  LOP3.LUT R6, R6, 0xff, RZ, 0xc0, !PT ;  /* 0x000000ff06067812 */ /* 0x000fc600078ec0ff */
[----:B------:R-:W-:Y:S02]  /*0550*/  VIADD R12, R7, 0xffffffff ;  /* 0xffffffff070c7836 */ /* 0x000fe40000000000 */
[----:B------:R-:W-:-:S03]  /*0560*/  VIADD R11, R6, 0xffffffff ;  /* 0xffffffff060b7836 */ /* 0x000fc60000000000 */
[----:B------:R-:W-:-:S04]  /*0570*/  ISETP.GT.U32.AND P0, PT, R12, 0xfd, PT ;  /* 0x000000fd0c00780c */ /* 0x000fc80003f04070 */
[----:B------:R-:W-:-:S13]  /*0580*/  ISETP.GT.U32.OR P0, PT, R11, 0xfd, P0 ;  /* 0x000000fd0b00780c */ /* 0x000fda0000704470 */
[----:B------:R-:W-:Y:S01]  /*0590*/  @!P0 IMAD.MOV.U32 R10, RZ, RZ, RZ ;  /* 0x000000ffff0a8224 */ /* 0x000fe200078e00ff */
[----:B------:R-:W-:Y:S06]  /*05a0*/  @!P0 BRA `(.L_x_641) ;  /* 0x00000000005c8947 */ /* 0x000fec0003800000 */
[----:B------:R-:W-:Y:S02]  /*05b0*/  FSETP.GTU.FTZ.AND P0, PT, |R0|, +INF , PT ;  /* 0x7f8000000000780b */ /* 0x000fe40003f1c200 */
[----:B------:R-:W-:-:S04]  /*05c0*/  FSETP.GTU.FTZ.AND P1, PT, |R3|, +INF , PT ;  /* 0x7f8000000300780b */ /* 0x000fc80003f3c200 */
[----:B------:R-:W-:-:S13]  /*05d0*/  PLOP3.LUT P0, PT, P0, P1, PT, 0xf8, 0x8f ;  /* 0x00000000008f781c */ /* 0x000fda0000703f70 */
[----:B------:R-:W-:Y:S05]  /*05e0*/  @P0 BRA `(.L_x_642) ;  /* 0x00000004004c0947 */ /* 0x000fea0003800000 */
[----:B------:R-:W-:-:S13]  /*05f0*/  LOP3.LUT P0, RZ, R9, 0x7fffffff, R8, 0xc8, !PT ;  /* 0x7fffffff09ff7812 */ /* 0x000fda000780c808 */
[----:B------:R-:W-:Y:S05]  /*0600*/  @!P0 BRA `(.L_x_643) ;  /* 0x00000004003c8947 */ /* 0x000fea0003800000 */
[C---:B------:R-:W-:Y:S02]  /*0610*/  FSETP.NEU.FTZ.AND P4, PT, |R0|.reuse, +INF , PT ;  /* 0x7f8000000000780b */ /* 0x040fe40003f9d200 */
[----:B------:R-:W-:Y:S02]  /*0620*/  FSETP.NEU.FTZ.AND P1, PT, |R3|, +INF , PT ;  /* 0x7f8000000300780b */ /* 0x000fe40003f3d200 */
[----:B------:R-:W-:-:S11]  /*0630*/  FSETP.NEU.FTZ.AND P0, PT, |R0|, +INF , PT ;  /* 0x7f8000000000780b */ /* 0x000fd60003f1d200 */
[----:B------:R-:W-:Y:S05]  /*0640*/  @!P1 BRA !P4, `(.L_x_643) ;  /* 0x00000004002c9947 */ /* 0x000fea0006000000 */
[----:B------:R-:W-:-:S04]  /*0650*/  LOP3.LUT P4, RZ, R8, 0x7fffffff, RZ, 0xc0, !PT ;  /* 0x7fffffff08ff7812 */ /* 0x000fc8000788c0ff */
[----:B------:R-:W-:-:S13]  /*0660*/  PLOP3.LUT P1, PT, P1, P4, PT, 0x2f, 0xf2 ;  /* 0x0000000000f2781c */ /* 0x000fda0000f28577 */
[----:B------:R-:W-:Y:S05]  /*0670*/  @P1 BRA `(.L_x_644) ;  /* 0x0000000400181947 */ /* 0x000fea0003800000 */
[----:B------:R-:W-:-:S04]  /*0680*/  LOP3.LUT P1, RZ, R9, 0x7fffffff, RZ, 0xc0, !PT ;  /* 0x7fffffff09ff7812 */ /* 0x000fc8000782c0ff */
[----:B------:R-:W-:-:S13]  /*0690*/  PLOP3.LUT P0, PT, P0, P1, PT, 0x2f, 0xf2 ;  /* 0x0000000000f2781c */ /* 0x000fda0000702577 */
[----:B------:R-:W-:Y:S05]  /*06a0*/  @P0 BRA `(.L_x_645) ;  /* 0x0000000400000947 */ /* 0x000fea0003800000 */
[----:B------:R-:W-:Y:S02]  /*06b0*/  ISETP.GE.AND P0, PT, R11, RZ, PT ;  /* 0x000000ff0b00720c */ /* 0x000fe40003f06270 */
[----:B------:R-:W-:-:S11]  /*06c0*/  ISETP.GE.AND P1, PT, R12, RZ, PT ;  /* 0x000000ff0c00720c */ /* 0x000fd60003f26270 */
[----:B------:R-:W-:Y:S02]  /*06d0*/  @P0 IMAD.MOV.U32 R10, RZ, RZ, RZ ;  /* 0x000000ffff0a0224 */ /* 0x000fe400078e00ff */
[----:B------:R-:W-:Y:S01]  /*06e0*/  @!P0 FFMA R8, R0, 1.84467440737095516160e+19, RZ ;  /* 0x5f80000000088823 */ /* 0x000fe200000000ff */
[----:B------:R-:W-:Y:S02]  /*06f0*/  @!P0 IMAD.MOV.U32 R10, RZ, RZ, -0x40 ;  /* 0xffffffc0ff0a8424 */ /* 0x000fe400078e00ff */
[----:B------:R-:W-:Y:S02]  /*0700*/  @!P1 FFMA R9, R3, 1.84467440737095516160e+19, RZ ;  /* 0x5f80000003099823 */ /* 0x000fe400000000ff */
[----:B------:R-:W-:-:S07]  /*0710*/  @!P1 VIADD R10, R10, 0x40 ;  /* 0x000000400a0a9836 */ /* 0x000fce0000000000 */
.L_x_641:
[----:B------:R-:W-:Y:S01]  /*0720*/  LEA R0, R7, 0xc0800000, 0x17 ;  /* 0xc080000007007811 */ /* 0x000fe200078eb8ff */
[----:B------:R-:W-:Y:S01]  /*0730*/  VIADD R6, R6, 0xffffff81 ;  /* 0xffffff8106067836 */ /* 0x000fe20000000000 */
[----:B------:R-:W-:Y:S03]  /*0740*/  BSSY.RECONVERGENT B3, `(.L_x_646) ;  /* 0x0000035000037945 */ /* 0x000fe60003800200 */
[----:B------:R-:W-:Y:S01]  /*0750*/  IMAD.IADD R9, R9, 0x1, -R0 ;  /* 0x0000000109097824 */ /* 0x000fe200078e0a00 */
[C---:B------:R-:W-:Y:S01]  /*0760*/  IADD3 R7, PT, PT, R6.reuse, 0x7f, -R7 ;  /* 0x0000007f06077810 */ /* 0x040fe20007ffe807 */
[----:B------:R-:W-:Y:S02]  /*0770*/  IMAD R0, R6, -0x800000, R8 ;  /* 0xff80000006007824 */ /* 0x000fe400078e0208 */
[----:B------:R-:W0:Y:S01]  /*0780*/  MUFU.RCP R3, R9 ;  /* 0x0000000900037308 */ /* 0x000e220000001000 */
[----:B------:R-:W-:Y:S01]  /*0790*/  FADD.FTZ R11, -R9, -RZ ;  /* 0x800000ff090b7221 */ /* 0x000fe20000010100 */
[----:B------:R-:W-:-:S03]  /*07a0*/  IMAD.IADD R7, R7, 0x1, R10 ;  /* 0x0000000107077824 */ /* 0x000fc600078e020a */
[----:B0-----:R-:W-:-:S04]  /*07b0*/  FFMA R12, R3, R11, 1 ;  /* 0x3f800000030c7423 */ /* 0x001fc8000000000b */
[----:B------:R-:W-:-:S04]  /*07c0*/  FFMA R12, R3, R12, R3 ;  /* 0x0000000c030c7223 */ /* 0x000fc80000000003 */
[----:B------:R-:W-:-:S04]  /*07d0*/  FFMA R3, R0, R12, RZ ;  /* 0x0000000c00037223 */ /* 0x000fc800000000ff */
[----:B------:R-:W-:-:S04]  /*07e0*/  FFMA R8, R11, R3, R0 ;  /* 0x000000030b087223 */ /* 0x000fc80000000000 */
[----:B------:R-:W-:-:S04]  /*07f0*/  FFMA R13, R12, R8, R3 ;  /* 0x000000080c0d7223 */ /* 0x000fc80000000003 */
[----:B------:R-:W-:-:S04]  /*0800*/  FFMA R8, R11, R13, R0 ;  /* 0x0000000d0b087223 */ /* 0x000fc80000000000 */
[----:B------:R-:W-:-:S05]  /*0810*/  FFMA R0, R12, R8, R13 ;  /* 0x000000080c007223 */ /* 0x000fca000000000d */
[----:B------:R-:W-:-:S04]  /*0820*/  SHF.R.U32.HI R3, RZ, 0x17, R0 ;  /* 0x00000017ff037819 */ /* 0x000fc80000011600 */
[----:B------:R-:W-:-:S05]  /*0830*/  LOP3.LUT R3, R3, 0xff, RZ, 0xc0, !PT ;  /* 0x000000ff03037812 */ /* 0x000fca00078ec0ff */
[----:B------:R-:W-:-:S04]  /*0840*/  IMAD.IADD R9, R3, 0x1, R7 ;  /* 0x0000000103097824 */ /* 0x000fc800078e0207 */
[----:B------:R-:W-:-:S05]  /*0850*/  VIADD R3, R9, 0xffffffff ;  /* 0xffffffff09037836 */ /* 0x000fca0000000000 */
[----:B------:R-:W-:-:S13]  /*0860*/  ISETP.GE.U32.AND P0, PT, R3, 0xfe, PT ;  /* 0x000000fe0300780c */ /* 0x000fda0003f06070 */
[----:B------:R-:W-:Y:S05]  /*0870*/  @!P0 BRA `(.L_x_647) ;  /* 0x0000000000808947 */ /* 0x000fea0003800000 */
[----:B------:R-:W-:-:S13]  /*0880*/  ISETP.GT.AND P0, PT, R9, 0xfe, PT ;  /* 0x000000fe0900780c */ /* 0x000fda0003f04270 */
[----:B------:R-:W-:Y:S05]  /*0890*/  @P0 BRA `(.L_x_648) ;  /* 0x00000000006c0947 */ /* 0x000fea0003800000 */
[----:B------:R-:W-:-:S13]  /*08a0*/  ISETP.GE.AND P0, PT, R9, 0x1, PT ;  /* 0x000000010900780c */ /* 0x000fda0003f06270 */
[----:B------:R-:W-:Y:S05]  /*08b0*/  @P0 BRA `(.L_x_649) ;  /* 0x0000000000740947 */ /* 0x000fea0003800000 */
[----:B------:R-:W-:Y:S02]  /*08c0*/  ISETP.GE.AND P0, PT, R9, -0x18, PT ;  /* 0xffffffe80900780c */ /* 0x000fe40003f06270 */
[----:B------:R-:W-:-:S11]  /*08d0*/  LOP3.LUT R0, R0, 0x80000000, RZ, 0xc0, !PT ;  /* 0x8000000000007812 */ /* 0x000fd600078ec0ff */
[----:B------:R-:W-:Y:S05]  /*08e0*/  @!P0 BRA `(.L_x_649) ;  /* 0x0000000000688947 */ /* 0x000fea0003800000 */
[CCC-:B------:R-:W-:Y:S01]  /*08f0*/  FFMA.RZ R3, R12.reuse, R8.reuse, R13.reuse ;  /* 0x000000080c037223 */ /* 0x1c0fe2000000c00d */
[CCC-:B------:R-:W-:Y:S01]  /*0900*/  FFMA.RM R6, R12.reuse, R8.reuse, R13.reuse ;  /* 0x000000080c067223 */ /* 0x1c0fe2000000400d */
[C---:B------:R-:W-:Y:S02]  /*0910*/  ISETP.NE.AND P4, PT, R9.reuse, RZ, PT ;  /* 0x000000ff0900720c */ /* 0x040fe40003f85270 */
[----:B------:R-:W-:Y:S02]  /*0920*/  ISETP.NE.AND P1, PT, R9, RZ, PT ;  /* 0x000000ff0900720c */ /* 0x000fe40003f25270 */
[----:B------:R-:W-:Y:S01]  /*0930*/  LOP3.LUT R7, R3, 0x7fffff, RZ, 0xc0, !PT ;  /* 0x007fffff03077812 */ /* 0x000fe200078ec0ff */
[----:B------:R-:W-:Y:S01]  /*0940*/  FFMA.RP R3, R12, R8, R13 ;  /* 0x000000080c037223 */ /* 0x000fe2000000800d */
[----:B------:R-:W-:Y:S02]  /*0950*/  VIADD R8, R9, 0x20 ;  /* 0x0000002009087836 */ /* 0x000fe40000000000 */
[----:B------:R-:W-:Y:S01]  /*0960*/  LOP3.LUT R7, R7, 0x800000, RZ, 0xfc, !PT ;  /* 0x0080000007077812 */ /* 0x000fe200078efcff */
[----:B------:R-:W-:Y:S01]  /*0970*/  IMAD.MOV R9, RZ, RZ, -R9 ;  /* 0x000000ffff097224 */ /* 0x000fe200078e0a09 */
[----:B------:R-:W-:-:S02]  /*0980*/  FSETP.NEU.FTZ.AND P0, PT, R3, R6, PT ;  /* 0x000000060300720b */ /* 0x000fc40003f1d000 */
[----:B------:R-:W-:Y:S02]  /*0990*/  SHF.L.U32 R8, R7, R8, RZ ;  /* 0x0000000807087219 */ /* 0x000fe400000006ff */
[----:B------:R-:W-:Y:S02]  /*09a0*/  SEL R6, R9, RZ, P4 ;  /* 0x000000ff09067207 */ /* 0x000fe40002000000 */
[----:B------:R-:W-:Y:S02]  /*09b0*/  ISETP.NE.AND P1, PT, R8, RZ, P1 ;  /* 0x000000ff0800720c */ /* 0x000fe40000f25270 */
[----:B------:R-:W-:Y:S02]  /*09c0*/  SHF.R.U32.HI R6, RZ, R6, R7 ;  /* 0x00000006ff067219 */ /* 0x000fe40000011607 */
[----:B------:R-:W-:Y:S02]  /*09d0*/  PLOP3.LUT P0, PT, P0, P1, PT, 0xf8, 0x8f ;  /* 0x00000000008f781c */ /* 0x000fe40000703f70 */
[----:B------:R-:W-:-:S02]  /*09e0*/  SHF.R.U32.HI R8, RZ, 0x1, R6 ;  /* 0x00000001ff087819 */ /* 0x000fc40000011606 */
[----:B------:R-:W-:-:S04]  /*09f0*/  SEL R3, RZ, 0x1, !P0 ;  /* 0x00000001ff037807 */ /* 0x000fc80004000000 */
[----:B------:R-:W-:-:S04]  /*0a00*/  LOP3.LUT R3, R3, 0x1, R8, 0xf8, !PT ;  /* 0x0000000103037812 */ /* 0x000fc800078ef808 */
[----:B------:R-:W-:-:S05]  /*0a10*/  LOP3.LUT R3, R3, R6, RZ, 0xc0, !PT ;  /* 0x0000000603037212 */ /* 0x000fca00078ec0ff */
[----:B------:R-:W-:-:S05]  /*0a20*/  IMAD.IADD R3, R8, 0x1, R3 ;  /* 0x0000000108037824 */ /* 0x000fca00078e0203 */
[----:B------:R-:W-:Y:S01]  /*0a30*/  LOP3.LUT R0, R3, R0, RZ, 0xfc, !PT ;  /* 0x0000000003007212 */ /* 0x000fe200078efcff */
[----:B------:R-:W-:Y:S06]  /*0a40*/  BRA `(.L_x_649) ;  /* 0x0000000000107947 */ /* 0x000fec0003800000 */
.L_x_648:
[----:B------:R-:W-:-:S04]  /*0a50*/  LOP3.LUT R0, R0, 0x80000000, RZ, 0xc0, !PT ;  /* 0x8000000000007812 */ /* 0x000fc800078ec0ff */
[----:B------:R-:W-:Y:S01]  /*0a60*/  LOP3.LUT R0, R0, 0x7f800000, RZ, 0xfc, !PT ;  /* 0x7f80000000007812 */ /* 0x000fe200078efcff */
[----:B------:R-:W-:Y:S06]  /*0a70*/  BRA `(.L_x_649) ;  /* 0x0000000000047947 */ /* 0x000fec0003800000 */
.L_x_647:
[----:B------:R-:W-:-:S07]  /*0a80*/  IMAD R0, R7, 0x800000, R0 ;  /* 0x0080000007007824 */ /* 0x000fce00078e0200 */
.L_x_649:
[----:B------:R-:W-:Y:S05]  /*0a90*/  BSYNC.RECONVERGENT B3 ;  /* 0x0000000000037941 */ /* 0x000fea0003800200 */
.L_x_646:
[----:B------:R-:W-:Y:S05]  /*0aa0*/  BRA `(.L_x_650) ;  /* 0x0000000000207947 */ /* 0x000fea0003800000 */
.L_x_645:
[----:B------:R-:W-:-:S04]  /*0ab0*/  LOP3.LUT R0, R9, 0x80000000, R8, 0x48, !PT ;  /* 0x8000000009007812 */ /* 0x000fc800078e4808 */
[----:B------:R-:W-:Y:S01]  /*0ac0*/  LOP3.LUT R0, R0, 0x7f800000, RZ, 0xfc, !PT ;  /* 0x7f80000000007812 */ /* 0x000fe200078efcff */
[----:B------:R-:W-:Y:S06]  /*0ad0*/  BRA `(.L_x_650) ;  /* 0x0000000000147947 */ /* 0x000fec0003800000 */
.L_x_644:
[----:B------:R-:W-:Y:S01]  /*0ae0*/  LOP3.LUT R0, R9, 0x80000000, R8, 0x48, !PT ;  /* 0x8000000009007812 */ /* 0x000fe200078e4808 */
[----:B------:R-:W-:Y:S06]  /*0af0*/  BRA `(.L_x_650) ;  /* 0x00000000000c7947 */ /* 0x000fec0003800000 */
.L_x_643:
[----:B------:R-:W0:Y:S01]  /*0b00*/  MUFU.RSQ R0, -QNAN ;  /* 0xffc0000000007908 */ /* 0x000e220000001400 */
[----:B------:R-:W-:Y:S05]  /*0b10*/  BRA `(.L_x_650) ;  /* 0x0000000000047947 */ /* 0x000fea0003800000 */
.L_x_642:
[----:B------:R-:W-:-:S07]  /*0b20*/  FADD.FTZ R0, R0, R3 ;  /* 0x0000000300007221 */ /* 0x000fce0000010000 */
.L_x_650:
[----:B------:R-:W-:Y:S05]  /*0b30*/  BSYNC.RECONVERGENT B2 ;  /* 0x0000000000027941 */ /* 0x000fea0003800200 */
.L_x_640:
[----:B------:R-:W-:-:S04]  /*0b40*/  IMAD.MOV.U32 R3, RZ, RZ, 0x0 ;  /* 0x00000000ff037424 */ /* 0x000fc800078e00ff */
[----:B0-----:R-:W-:Y:S05]  /*0b50*/  RET.REL.NODEC R2 `(_Z11computerNMSPfPiS0_ifi) ;  /* 0xfffffff402287950 */ /* 0x001fea0003c3ffff */
.L_x_651:
        /* <DEDUP_REMOVED lines=10> */
.L_x_652:


//--------------------- .nv.shared._ZN3cub18CUB_300001_SM_10006detail10radix_sort29DeviceRadixSortOnesweepKernelINS1_5radix10policy_hubIffyE10Policy1000ELNS0_9SortOrderE1EffyiiNS1_21identity_decomposer_tEEEvPT5_SB_PT3_PKSC_PT1_PKSG_PT2_PKSK_T4_iiT6_ --------------------------
	.section	.nv.shared._ZN3cub18CUB_300001_SM_10006detail10radix_sort29DeviceRadixSortOnesweepKernelINS1_5radix10policy_hubIffyE10Policy1000ELNS0_9SortOrderE1EffyiiNS1_21identity_decomposer_tEEEvPT5_SB_PT3_PKSC_PT1_PKSG_PT2_PKSK_T4_iiT6_,"aw",@nobits
	.sectionflags	@""
	.align	16
.nv.shared._ZN3cub18CUB_300001_SM_10006detail10radix_sort29DeviceRadixSortOnesweepKernelINS1_5radix10policy_hubIffyE10Policy1000ELNS0_9SortOrderE1EffyiiNS1_21identity_decomposer_tEEEvPT5_SB_PT3_PKSC_PT1_PKSG_PT2_PKSK_T4_iiT6_:
	.zero		29184


//--------------------- .nv.shared.reserved.0     --------------------------
	.section	.nv.shared.reserved.0,"aw",@nobits
	.weak		__nv_reservedSMEM_offset_0_alias
	.size		__nv_reservedSMEM_offset_0_alias, 0, 64
	.other		__nv_reservedSMEM_offset_0_alias,@"STO_CUDA_RESERVED_SHARED STV_DEFAULT"
__nv_reservedSMEM_offset_0_alias:
	.zero		0
	.zero		64


//--------------------- .nv.global                --------------------------
	.section	.nv.global,"aw",@nobits
.nv.global:
	.type		_ZN34_INTERNAL_f0ded0c4_4_k_cu_51705ddd6thrust24THRUST_300001_SM_1000_NS12placeholders2_8E,@object
	.size		_ZN34_INTERNAL_f0ded0c4_4_k_cu_51705ddd6thrust24THRUST_300001_SM_1000_NS12placeholders2_8E,(_ZN34_INTERNAL_f0ded0c4_4_k_cu_51705ddd4cuda3std3__436_GLOBAL__N__f0ded0c4_4_k_cu_51705ddd6ignoreE - _ZN34_INTERNAL_f0ded0c4_4_k_cu_51705ddd6thrust24THRUST_300001_SM_1000_NS12placeholders2_8E)
_ZN34_INTERNAL_f0ded0c4_4_k_cu_51705ddd6thrust24THRUST_300001_SM_1000_NS12placeholders2_8E:
	.zero		1
	.type		_ZN34_INTERNAL_f0ded0c4_4_k_cu_51705ddd4cuda3std3__436_GLOBAL__N__f0ded0c4_4_k_cu_51705ddd6ignoreE,@object
	.size		_ZN34_INTERNAL_f0ded0c4_4_k_cu_51705ddd4cuda3std3__436_GLOBAL__N__f0ded0c4_4_k_cu_51705ddd6ignoreE,(_ZN34_INTERNAL_f0ded0c4_4_k_cu_51705ddd4cuda3std6ranges3__45__cpo4dataE - _ZN34_INTERNAL_f0ded0c4_4_k_cu_51705ddd4cuda3std3__436_GLOBAL__N__f0ded0c4_4_k_cu_51705ddd6ignoreE)
_ZN34_INTERNAL_f0ded0c4_4_k_cu_51705ddd4cuda3std3__436_GLOBAL__N__f0ded0c4_4_k_cu_51705ddd6ignoreE:
	.zero		1
	.type		_ZN34_INTERNAL_f0ded0c4_4_k_cu_51705ddd4cuda3std6ranges3__45__cpo4dataE,@object
	.size		_ZN34_INTERNAL_f0ded0c4_4_k_cu_51705ddd4cuda3std6ranges3__45__cpo4dataE,(_ZN34_INTERNAL_f0ded0c4_4_k_cu_51705ddd6thrust24THRUST_300001_SM_1000_NS6system3cpp3parE - _ZN34_INTERNAL_f0ded0c4_4_k_cu_51705ddd4cuda3std6ranges3__45__cpo4dataE)
_ZN34_INTERNAL_f0ded0c4_4_k_cu_51705ddd4cuda3std6ranges3__45__cpo4dataE:
	.zero		1
	.type		_ZN34_INTERNAL_f0ded0c4_4_k_cu_51705ddd6thrust24THRUST_300001_SM_1000_NS6system3cpp3parE,@object
	.size		_ZN34_INTERNAL_f0ded0c4_4_k_cu_51705ddd6thrust24THRUST_300001_SM_1000_NS6system3cpp3parE,(_ZN34_INTERNAL_f0ded0c4_4_k_cu_51705ddd4cuda3std3__45__cpo5beginE - _ZN34_INTERNAL_f0ded0c4_4_k_cu_51705ddd6thrust24THRUST_300001_SM_1000_NS6system3cpp3parE)
_ZN34_INTERNAL_f0ded0c4_4_k_cu_51705ddd6thrust24THRUST_300001_SM_1000_NS6system3cpp3parE:
	.zero		1
	.type		_ZN34_INTERNAL_f0ded0c4_4_k_cu_51705ddd4cuda3std3__45__cpo5beginE,@object
	.size		_ZN34_INTERNAL_f0ded0c4_4_k_cu_51705ddd4cuda3std3__45__cpo5beginE,(_ZN34_INTERNAL_f0ded0c4_4_k_cu_51705ddd4cuda3std6ranges3__45__cpo5beginE - _ZN34_INTERNAL_f0ded0c4_4_k_cu_51705ddd4cuda3std3__45__cpo5beginE)
_ZN34_INTERNAL_f0ded0c4_4_k_cu_51705ddd4cuda3std3__45__cpo5beginE:
	.zero		1
	.type		_ZN34_INTERNAL_f0ded0c4_4_k_cu_51705ddd4cuda3std6ranges3__45__cpo5beginE,@object
	.size		_ZN34_INTERNAL_f0ded0c4_4_k_cu_51705ddd4cuda3std6ranges3__45__cpo5beginE,(_ZN34_INTERNAL_f0ded0c4_4_k_cu_51705ddd6thrust24THRUST_300001_SM_1000_NS6deviceE - _ZN34_INTERNAL_f0ded0c4_4_k_cu_51705ddd4cuda3std6ranges3__45__cpo5beginE)
_ZN34_INTERNAL_f0ded0c4_4_k_cu_51705ddd4cuda3std6ranges3__45__cpo5beginE:
	.zero		1
	.type		_ZN34_INTERNAL_f0ded0c4_4_k_cu_51705ddd6thrust24THRUST_300001_SM_1000_NS6deviceE,@object
	.size		_ZN34_INTERNAL_f0ded0c4_4_k_cu_51705ddd6thrust24THRUST_300001_SM_1000_NS6deviceE,(_ZN34_INTERNAL_f0ded0c4_4_k_cu_51705ddd4cuda3std3__47nulloptE - _ZN34_INTERNAL_f0ded0c4_4_k_cu_51705ddd6thrust24THRUST_300001_SM_1000_NS6deviceE)
_ZN34_INTERNAL_f0ded0c4_4_k_cu_51705ddd6thrust24THRUST_300001_SM_1000_NS6deviceE:
	.zero		1
	.type		_ZN34_INTERNAL_f0ded0c4_4_k_cu_51705ddd4cuda3std3__47nulloptE,@object
	.size		_ZN34_INTERNAL_f0ded0c4_4_k_cu_51705ddd4cuda3std3__47nulloptE,(_ZN34_INTERNAL_f0ded0c4_4_k_cu_51705ddd4cuda3std6ranges3__45__cpo8distanceE - _ZN34_INTERNAL_f0ded0c4_4_k_cu_51705ddd4cuda3std3__47nulloptE)
_ZN34_INTERNAL_f0ded0c4_4_k_cu_51705ddd4cuda3std3__47nulloptE:
	.zero		1
	.type		_ZN34_INTERNAL_f0ded0c4_4_k_cu_51705ddd4cuda3std6ranges3__45__cpo8distanceE,@object
	.size		_ZN34_INTERNAL_f0ded0c4_4_k_cu_51705ddd4cuda3std6ranges3__45__cpo8distanceE,(_ZN34_INTERNAL_f0ded0c4_4_k_cu_51705ddd6thrust24THRUST_300001_SM_1000_NS12placeholders2_4E - _ZN34_INTERNAL_f0ded0c4_4_k_cu_51705ddd4cuda3std6ranges3__45__cpo8distanceE)
_ZN34_INTERNAL_f0ded0c4_4_k_cu_51705ddd4cuda3std6ranges3__45__cpo8distanceE:
	.zero		1
	.type		_ZN34_INTERNAL_f0ded0c4_4_k_cu_51705ddd6thrust24THRUST_300001_SM_1000_NS12placeholders2_4E,@object
	.size		_ZN34_INTERNAL_f0ded0c4_4_k_cu_51705ddd6thrust24THRUST_300001_SM_1000_NS12placeholders2_4E,(_ZN34_INTERNAL_f0ded0c4_4_k_cu_51705ddd4cuda3std3__45__cpo6rbeginE - _ZN34_INTERNAL_f0ded0c4_4_k_cu_51705ddd6thrust24THRUST_300001_SM_1000_NS12placeholders2_4E)
_ZN34_INTERNAL_f0ded0c4_4_k_cu_51705ddd6thrust24THRUST_300001_SM_1000_NS12placeholders2_4E:
	.zero		1
	.type		_ZN34_INTERNAL_f0ded0c4_4_k_cu_51705ddd4cuda3std3__45__cpo6rbeginE,@object
	.size		_ZN34_INTERNAL_f0ded0c4_4_k_cu_51705ddd4cuda3std3__45__cpo6rbeginE,(_ZN34_INTERNAL_f0ded0c4_4_k_cu_51705ddd4cuda3std6ranges3__45__cpo7advanceE - _ZN34_INTERNAL_f0ded0c4_4_k_cu_51705ddd4cuda3std3__45__cpo6rbeginE)
_ZN34_INTERNAL_f0ded0c4_4_k_cu_51705ddd4cuda3std3__45__cpo6rbeginE:
	.zero		1
	.type		_ZN34_INTERNAL_f0ded0c4_4_k_cu_51705ddd4cuda3std6ranges3__45__cpo7advanceE,@object
	.size		_ZN34_INTERNAL_f0ded0c4_4_k_cu_51705ddd4cuda3std6ranges3__45__cpo7advanceE,(_ZN34_INTERNAL_f0ded0c4_4_k_cu_51705ddd6thrust24THRUST_300001_SM_1000_NS12placeholders3_10E - _ZN34_INTERNAL_f0ded0c4_4_k_cu_51705ddd4cuda3std6ranges3__45__cpo7advanceE)
_ZN34_INTERNAL_f0ded0c4_4_k_cu_51705ddd4cuda3std6ranges3__45__cpo7advanceE:
	.zero		1
	.type		_ZN34_INTERNAL_f0ded0c4_4_k_cu_51705ddd6thrust24THRUST_300001_SM_1000_NS12placeholders3_10E,@object
	.size		_ZN34_INTERNAL_f0ded0c4_4_k_cu_51705ddd6thrust24THRUST_300001_SM_1000_NS12placeholders3_10E,(_ZN34_INTERNAL_f0ded0c4_4_k_cu_51705ddd4cuda3std3__48in_placeE - _ZN34_INTERNAL_f0ded0c4_4_k_cu_51705ddd6thrust24THRUST_300001_SM_1000_NS12placeholders3_10E)
_ZN34_INTERNAL_f0ded0c4_4_k_cu_51705ddd6thrust24THRUST_300001_SM_1000_NS12placeholders3_10E:
	.zero		1
	.type		_ZN34_INTERNAL_f0ded0c4_4_k_cu_51705ddd4cuda3std3__48in_placeE,@object
	.size		_ZN34_INTERNAL_f0ded0c4_4_k_cu_51705ddd4cuda3std3__48in_placeE,(_ZN34_INTERNAL_f0ded0c4_4_k_cu_51705ddd4cuda3std6ranges3__45__cpo4sizeE - _ZN34_INTERNAL_f0ded0c4_4_k_cu_51705ddd4cuda3std3__48in_placeE)
_ZN34_INTERNAL_f0ded0c4_4_k_cu_51705ddd4cuda3std3__48in_placeE:
	.zero		1
	.type		_ZN34_INTERNAL_f0ded0c4_4_k_cu_51705ddd4cuda3std6ranges3__45__cpo4sizeE,@object
	.size		_ZN34_INTERNAL_f0ded0c4_4_k_cu_51705ddd4cuda3std6ranges3__45__cpo4sizeE,(_ZN34_INTERNAL_f0ded0c4_4_k_cu_51705ddd6thrust24THRUST_300001_SM_1000_NS12placeholders2_2E - _ZN34_INTERNAL_f0ded0c4_4_k_cu_51705ddd4cuda3std6ranges3__45__cpo4sizeE)
_ZN34_INTERNAL_f0ded0c4_4_k_cu_51705ddd4cuda3std6ranges3__45__cpo4sizeE:
	.zero		1
	.type		_ZN34_INTERNAL_f0ded0c4_4_k_cu_51705ddd6thrust24THRUST_300001_SM_1000_NS12placeholders2_2E,@object
	.size		_ZN34_INTERNAL_f0ded0c4_4_k_cu_51705ddd6thrust24THRUST_300001_SM_1000_NS12placeholders2_2E,(_ZN34_INTERNAL_f0ded0c4_4_k_cu_51705ddd4cuda3std3__45__cpo6cbeginE - _ZN34_INTERNAL_f0ded0c4_4_k_cu_51705ddd6thrust24THRUST_300001_SM_1000_NS12placeholders2_2E)
_ZN34_INTERNAL_f0ded0c4_4_k_cu_51705ddd6thrust24THRUST_300001_SM_1000_NS12placeholders2_2E:
	.zero		1
	.type		_ZN34_INTERNAL_f0ded0c4_4_k_cu_51705ddd4cuda3std3__45__cpo6cbeginE,@object
	.size		_ZN34_INTERNAL_f0ded0c4_4_k_cu_51705ddd4cuda3std3__45__cpo6cbeginE,(_ZN34_INTERNAL_f0ded0c4_4_k_cu_51705ddd4cuda3std6ranges3__45__cpo6cbeginE - _ZN34_INTERNAL_f0ded0c4_4_k_cu_51705ddd4cuda3std3__45__cpo6cbeginE)
_ZN34_INTERNAL_f0ded0c4_4_k_cu_51705ddd4cuda3std3__45__cpo6cbeginE:
	.zero		1
	.type		_ZN34_INTERNAL_f0ded0c4_4_k_cu_51705ddd4cuda3std6ranges3__45__cpo6cbeginE,@object
	.size		_ZN34_INTERNAL_f0ded0c4_4_k_cu_51705ddd4cuda3std6ranges3__45__cpo6cbeginE,(_ZN34_INTERNAL_f0ded0c4_4_k_cu_51705ddd6thrust24THRUST_300001_SM_1000_NS12placeholders2_6E - _ZN34_INTERNAL_f0ded0c4_4_k_cu_51705ddd4cuda3std6ranges3__45__cpo6cbeginE)
_ZN34_INTERNAL_f0ded0c4_4_k_cu_51705ddd4cuda3std6ranges3__45__cpo6cbeginE:
	.zero		1
	.type		_ZN34_INTERNAL_f0ded0c4_4_k_cu_51705ddd6thrust24THRUST_300001_SM_1000_NS12placeholders2_6E,@object
	.size		_ZN34_INTERNAL_f0ded0c4_4_k_cu_51705ddd6thrust24THRUST_300001_SM_1000_NS12placeholders2_6E,(_ZN34_INTERNAL_f0ded0c4_4_k_cu_51705ddd4cuda3std3__45__cpo7crbeginE - _ZN34_INTERNAL_f0ded0c4_4_k_cu_51705ddd6thrust24THRUST_300001_SM_1000_NS12placeholders2_6E)
_ZN34_INTERNAL_f0ded0c4_4_k_cu_51705ddd6thrust24THRUST_300001_SM_1000_NS12placeholders2_6E:
	.zero		1
	.type		_ZN34_INTERNAL_f0ded0c4_4_k_cu_51705ddd4cuda3std3__45__cpo7crbeginE,@object
	.size		_ZN34_INTERNAL_f0ded0c4_4_k_cu_51705ddd4cuda3std3__45__cpo7crbeginE,(_ZN34_INTERNAL_f0ded0c4_4_k_cu_51705ddd4cuda3std6ranges3__45__cpo4nextE - _ZN34_INTERNAL_f0ded0c4_4_k_cu_51705ddd4cuda3std3__45__cpo7crbeginE)
_ZN34_INTERNAL_f0ded0c4_4_k_cu_51705ddd4cuda3std3__45__cpo7crbeginE:
	.zero		1
	.type		_ZN34_INTERNAL_f0ded0c4_4_k_cu_51705ddd4cuda3std6ranges3__45__cpo4nextE,@object
	.size		_ZN34_INTERNAL_f0ded0c4_4_k_cu_51705ddd4cuda3std6ranges3__45__cpo4nextE,(_ZN34_INTERNAL_f0ded0c4_4_k_cu_51705ddd4cuda3std6ranges3__45__cpo4swapE - _ZN34_INTERNAL_f0ded0c4_4_k_cu_51705ddd4cuda3std6ranges3__45__cpo4nextE)
_ZN34_INTERNAL_f0ded0c4_4_k_cu_51705ddd4cuda3std6ranges3__45__cpo4nextE:
	.zero		1
	.type		_ZN34_INTERNAL_f0ded0c4_4_k_cu_51705ddd4cuda3std6ranges3__45__cpo4swapE,@object
	.size		_ZN34_INTERNAL_f0ded0c4_4_k_cu_51705ddd4cuda3std6ranges3__45__cpo4swapE,(_ZN34_INTERNAL_f0ded0c4_4_k_cu_51705ddd6thrust24THRUST_300001_SM_1000_NS8cuda_cub10par_nosyncE - _ZN34_INTERNAL_f0ded0c4_4_k_cu_51705ddd4cuda3std6ranges3__45__cpo4swapE)
_ZN34_INTERNAL_f0ded0c4_4_k_cu_51705ddd4cuda3std6ranges3__45__cpo4swapE:
	.zero		1
	.type		_ZN34_INTERNAL_f0ded0c4_4_k_cu_51705ddd6thrust24THRUST_300001_SM_1000_NS8cuda_cub10par_nosyncE,@object
	.size		_ZN34_INTERNAL_f0ded0c4_4_k_cu_51705ddd6thrust24THRUST_300001_SM_1000_NS8cuda_cub10par_nosyncE,(_ZN34_INTERNAL_f0ded0c4_4_k_cu_51705ddd6thrust24THRUST_300001_SM_1000_NS3seqE - _ZN34_INTERNAL_f0ded0c4_4_k_cu_51705ddd6thrust24THRUST_300001_SM_1000_NS8cuda_cub10par_nosyncE)
_ZN34_INTERNAL_f0ded0c4_4_k_cu_51705ddd6thrust24THRUST_300001_SM_1000_NS8cuda_cub10par_nosyncE:
	.zero		1
	.type		_ZN34_INTERNAL_f0ded0c4_4_k_cu_51705ddd6thrust24THRUST_300001_SM_1000_NS3seqE,@object
	.size		_ZN34_INTERNAL_f0ded0c4_4_k_cu_51705ddd6thrust24THRUST_300001_SM_1000_NS3seqE,(_ZN34_INTERNAL_f0ded0c4_4_k_cu_51705ddd4cuda3std3__420unreachable_sentinelE - _ZN34_INTERNAL_f0ded0c4_4_k_cu_51705ddd6thrust24THRUST_300001_SM_1000_NS3seqE)
_ZN34_INTERNAL_f0ded0c4_4_k_cu_51705ddd6thrust24THRUST_300001_SM_1000_NS3seqE:
	.zero		1
	.type		_ZN34_INTERNAL_f0ded0c4_4_k_cu_51705ddd4cuda3std3__420unreachable_sentinelE,@object
	.size		_ZN34_INTERNAL_f0ded0c4_4_k_cu_51705ddd4cuda3std3__420unreachable_sentinelE,(_ZN34_INTERNAL_f0ded0c4_4_k_cu_51705ddd4cuda3std6ranges3__45__cpo5ssizeE - _ZN34_INTERNAL_f0ded0c4_4_k_cu_51705ddd4cuda3std3__420unreachable_sentinelE)
_ZN34_INTERNAL_f0ded0c4_4_k_cu_51705ddd4cuda3std3__420unreachable_sentinelE:
	.zero		1
	.type		_ZN34_INTERNAL_f0ded0c4_4_k_cu_51705ddd4cuda3std6ranges3__45__cpo5ssizeE,@object
	.size		_ZN34_INTERNAL_f0ded0c4_4_k_cu_51705ddd4cuda3std6ranges3__45__cpo5ssizeE,(_ZN34_INTERNAL_f0ded0c4_4_k_cu_51705ddd6thrust24THRUST_300001_SM_1000_NS12placeholders2_3E - _ZN34_INTERNAL_f0ded0c4_4_k_cu_51705ddd4cuda3std6ranges3__45__cpo5ssizeE)
_ZN34_INTERNAL_f0ded0c4_4_k_cu_51705ddd4cuda3std6ranges3__45__cpo5ssizeE:
	.zero		1
	.type		_ZN34_INTERNAL_f0ded0c4_4_k_cu_51705ddd6thrust24THRUST_300001_SM_1000_NS12placeholders2_3E,@object
	.size		_ZN34_INTERNAL_f0ded0c4_4_k_cu_51705ddd6thrust24THRUST_300001_SM_1000_NS12placeholders2_3E,(_ZN34_INTERNAL_f0ded0c4_4_k_cu_51705ddd4cuda3std3__45__cpo4cendE - _ZN34_INTERNAL_f0ded0c4_4_k_cu_51705ddd6thrust24THRUST_300001_SM_1000_NS12placeholders2_3E)
_ZN34_INTERNAL_f0ded0c4_4_k_cu_51705ddd6thrust24THRUST_300001_SM_1000_NS12placeholders2_3E:
	.zero		1
	.type		_ZN34_INTERNAL_f0ded0c4_4_k_cu_51705ddd4cuda3std3__45__cpo4cendE,@object
	.size		_ZN34_INTERNAL_f0ded0c4_4_k_cu_51705ddd4cuda3std3__45__cpo4cendE,(_ZN34_INTERNAL_f0ded0c4_4_k_cu_51705ddd4cuda3std6ranges3__45__cpo4cendE - _ZN34_INTERNAL_f0ded0c4_4_k_cu_51705ddd4cuda3std3__45__cpo4cendE)
_ZN34_INTERNAL_f0ded0c4_4_k_cu_51705ddd4cuda3std3__45__cpo4cendE:
	.zero		1
	.type		_ZN34_INTERNAL_f0ded0c4_4_k_cu_51705ddd4cuda3std6ranges3__45__cpo4cendE,@object
	.size		_ZN34_INTERNAL_f0ded0c4_4_k_cu_51705ddd4cuda3std6ranges3__45__cpo4cendE,(_ZN34_INTERNAL_f0ded0c4_4_k_cu_51705ddd6thrust24THRUST_300001_SM_1000_NS12placeholders2_7E - _ZN34_INTERNAL_f0ded0c4_4_k_cu_51705ddd4cuda3std6ranges3__45__cpo4cendE)
_ZN34_INTERNAL_f0ded0c4_4_k_cu_51705ddd4cuda3std6ranges3__45__cpo4cendE:
	.zero		1
	.type		_ZN34_INTERNAL_f0ded0c4_4_k_cu_51705ddd6thrust24THRUST_300001_SM_1000_NS12placeholders2_7E,@object
	.size		_ZN34_INTERNAL_f0ded0c4_4_k_cu_51705ddd6thrust24THRUST_300001_SM_1000_NS12placeholders2_7E,(_ZN34_INTERNAL_f0ded0c4_4_k_cu_51705ddd4cuda3std3__45__cpo5crendE - _ZN34_INTERNAL_f0ded0c4_4_k_cu_51705ddd6thrust24THRUST_300001_SM_1000_NS12placeholders2_7E)
_ZN34_INTERNAL_f0ded0c4_4_k_cu_51705ddd6thrust24THRUST_300001_SM_1000_NS12placeholders2_7E:
	.zero		1
	.type		_ZN34_INTERNAL_f0ded0c4_4_k_cu_51705ddd4cuda3std3__45__cpo5crendE,@object
	.size		_ZN34_INTERNAL_f0ded0c4_4_k_cu_51705ddd4cuda3std3__45__cpo5crendE,(_ZN34_INTERNAL_f0ded0c4_4_k_cu_51705ddd4cuda3std6ranges3__45__cpo4prevE - _ZN34_INTERNAL_f0ded0c4_4_k_cu_51705ddd4cuda3std3__45__cpo5crendE)
_ZN34_INTERNAL_f0ded0c4_4_k_cu_51705ddd4cuda3std3__45__cpo5crendE:
	.zero		1
	.type		_ZN34_INTERNAL_f0ded0c4_4_k_cu_51705ddd4cuda3std6ranges3__45__cpo4prevE,@object
	.size		_ZN34_INTERNAL_f0ded0c4_4_k_cu_51705ddd4cuda3std6ranges3__45__cpo4prevE,(_ZN34_INTERNAL_f0ded0c4_4_k_cu_51705ddd4cuda3std6ranges3__45__cpo9iter_moveE - _ZN34_INTERNAL_f0ded0c4_4_k_cu_51705ddd4cuda3std6ranges3__45__cpo4prevE)
_ZN34_INTERNAL_f0ded0c4_4_k_cu_51705ddd4cuda3std6ranges3__45__cpo4prevE:
	.zero		1
	.type		_ZN34_INTERNAL_f0ded0c4_4_k_cu_51705ddd4cuda3std6ranges3__45__cpo9iter_moveE,@object
	.size		_ZN34_INTERNAL_f0ded0c4_4_k_cu_51705ddd4cuda3std6ranges3__45__cpo9iter_moveE,(_ZN34_INTERNAL_f0ded0c4_4_k_cu_51705ddd6thrust24THRUST_300001_SM_1000_NS6system6detail10sequential3seqE - _ZN34_INTERNAL_f0ded0c4_4_k_cu_51705ddd4cuda3std6ranges3__45__cpo9iter_moveE)
_ZN34_INTERNAL_f0ded0c4_4_k_cu_51705ddd4cuda3std6ranges3__45__cpo9iter_moveE:
	.zero		1
	.type		_ZN34_INTERNAL_f0ded0c4_4_k_cu_51705ddd6thrust24THRUST_300001_SM_1000_NS6system6detail10sequential3seqE,@object
	.size		_ZN34_INTERNAL_f0ded0c4_4_k_cu_51705ddd6thrust24THRUST_300001_SM_1000_NS6system6detail10sequential3seqE,(_ZN34_INTERNAL_f0ded0c4_4_k_cu_51705ddd6thrust24THRUST_300001_SM_1000_NS12placeholders2_9E - _ZN34_INTERNAL_f0ded0c4_4_k_cu_51705ddd6thrust24THRUST_300001_SM_1000_NS6system6detail10sequential3seqE)
_ZN34_INTERNAL_f0ded0c4_4_k_cu_51705ddd6thrust24THRUST_300001_SM_1000_NS6system6detail10sequential3seqE:
	.zero		1
	.type		_ZN34_INTERNAL_f0ded0c4_4_k_cu_51705ddd6thrust24THRUST_300001_SM_1000_NS12placeholders2_9E,@object
	.size		_ZN34_INTERNAL_f0ded0c4_4_k_cu_51705ddd6thrust24THRUST_300001_SM_1000_NS12placeholders2_9E,(_ZN34_INTERNAL_f0ded0c4_4_k_cu_51705ddd4cuda3std3__419piecewise_constructE - _ZN34_INTERNAL_f0ded0c4_4_k_cu_51705ddd6thrust24THRUST_300001_SM_1000_NS12placeholders2_9E)
_ZN34_INTERNAL_f0ded0c4_4_k_cu_51705ddd6thrust24THRUST_300001_SM_1000_NS12placeholders2_9E:
	.zero		1
	.type		_ZN34_INTERNAL_f0ded0c4_4_k_cu_51705ddd4cuda3std3__419piecewise_constructE,@object
	.size		_ZN34_INTERNAL_f0ded0c4_4_k_cu_51705ddd4cuda3std3__419piecewise_constructE,(_ZN34_INTERNAL_f0ded0c4_4_k_cu_51705ddd4cuda3std6ranges3__45__cpo5cdataE - _ZN34_INTERNAL_f0ded0c4_4_k_cu_51705ddd4cuda3std3__419piecewise_constructE)
_ZN34_INTERNAL_f0ded0c4_4_k_cu_51705ddd4cuda3std3__419piecewise_constructE:
	.zero		1
	.type		_ZN34_INTERNAL_f0ded0c4_4_k_cu_51705ddd4cuda3std6ranges3__45__cpo5cdataE,@object
	.size		_ZN34_INTERNAL_f0ded0c4_4_k_cu_51705ddd4cuda3std6ranges3__45__cpo5cdataE,(_ZN34_INTERNAL_f0ded0c4_4_k_cu_51705ddd6thrust24THRUST_300001_SM_1000_NS12placeholders2_1E - _ZN34_INTERNAL_f0ded0c4_4_k_cu_51705ddd4cuda3std6ranges3__45__cpo5cdataE)
_ZN34_INTERNAL_f0ded0c4_4_k_cu_51705ddd4cuda3std6ranges3__45__cpo5cdataE:
	.zero		1
	.type		_ZN34_INTERNAL_f0ded0c4_4_k_cu_51705ddd6thrust24THRUST_300001_SM_1000_NS12placeholders2_1E,@object
	.size		_ZN34_INTERNAL_f0ded0c4_4_k_cu_51705ddd6thrust24THRUST_300001_SM_1000_NS12placeholders2_1E,(_ZN34_INTERNAL_f0ded0c4_4_k_cu_51705ddd4cuda3std3__45__cpo3endE - _ZN34_INTERNAL_f0ded0c4_4_k_cu_51705ddd6thrust24THRUST_300001_SM_1000_NS12placeholders2_1E)
_ZN34_INTERNAL_f0ded0c4_4_k_cu_51705ddd6thrust24THRUST_300001_SM_1000_NS12placeholders2_1E:
	.zero		1
	.type		_ZN34_INTERNAL_f0ded0c4_4_k_cu_51705ddd4cuda3std3__45__cpo3endE,@object
	.size		_ZN34_INTERNAL_f0ded0c4_4_k_cu_51705ddd4cuda3std3__45__cpo3endE,(_ZN34_INTERNAL_f0ded0c4_4_k_cu_51705ddd4cuda3std6ranges3__45__cpo3endE - _ZN34_INTERNAL_f0ded0c4_4_k_cu_51705ddd4cuda3std3__45__cpo3endE)
_ZN34_INTERNAL_f0ded0c4_4_k_cu_51705ddd4cuda3std3__45__cpo3endE:
	.zero		1
	.type		_ZN34_INTERNAL_f0ded0c4_4_k_cu_51705ddd4cuda3std6ranges3__45__cpo3endE,@object
	.size		_ZN34_INTERNAL_f0ded0c4_4_k_cu_51705ddd4cuda3std6ranges3__45__cpo3endE,(_ZN34_INTERNAL_f0ded0c4_4_k_cu_51705ddd6thrust24THRUST_300001_SM_1000_NS12placeholders2_5E - _ZN34_INTERNAL_f0ded0c4_4_k_cu_51705ddd4cuda3std6ranges3__45__cpo3endE)
_ZN34_INTERNAL_f0ded0c4_4_k_cu_51705ddd4cuda3std6ranges3__45__cpo3endE:
	.zero		1
	.type		_ZN34_INTERNAL_f0ded0c4_4_k_cu_51705ddd6thrust24THRUST_300001_SM_1000_NS12placeholders2_5E,@object
	.size		_ZN34_INTERNAL_f0ded0c4_4_k_cu_51705ddd6thrust24THRUST_300001_SM_1000_NS12placeholders2_5E,(_ZN34_INTERNAL_f0ded0c4_4_k_cu_51705ddd4cuda3std3__45__cpo4rendE - _ZN34_INTERNAL_f0ded0c4_4_k_cu_51705ddd6thrust24THRUST_300001_SM_1000_NS12placeholders2_5E)
_ZN34_INTERNAL_f0ded0c4_4_k_cu_51705ddd6thrust24THRUST_300001_SM_1000_NS12placeholders2_5E:
	.zero		1
	.type		_ZN34_INTERNAL_f0ded0c4_4_k_cu_51705ddd4cuda3std3__45__cpo4rendE,@object
	.size		_ZN34_INTERNAL_f0ded0c4_4_k_cu_51705ddd4cuda3std3__45__cpo4rendE,(_ZN34_INTERNAL_f0ded0c4_4_k_cu_51705ddd4cuda3std6ranges3__45__cpo9iter_swapE - _ZN34_INTERNAL_f0ded0c4_4_k_cu_51705ddd4cuda3std3__45__cpo4rendE)
_ZN34_INTERNAL_f0ded0c4_4_k_cu_51705ddd4cuda3std3__45__cpo4rendE:
	.zero		1
	.type		_ZN34_INTERNAL_f0ded0c4_4_k_cu_51705ddd4cuda3std6ranges3__45__cpo9iter_swapE,@object
	.size		_ZN34_INTERNAL_f0ded0c4_4_k_cu_51705ddd4cuda3std6ranges3__45__cpo9iter_swapE,(_ZN34_INTERNAL_f0ded0c4_4_k_cu_51705ddd4cuda3std3__48unexpectE - _ZN34_INTERNAL_f0ded0c4_4_k_cu_51705ddd4cuda3std6ranges3__45__cpo9iter_swapE)
_ZN34_INTERNAL_f0ded0c4_4_k_cu_51705ddd4cuda3std6ranges3__45__cpo9iter_swapE:
	.zero		1
	.type		_ZN34_INTERNAL_f0ded0c4_4_k_cu_51705ddd4cuda3std3__48unexpectE,@object
	.size		_ZN34_INTERNAL_f0ded0c4_4_k_cu_51705ddd4cuda3std3__48unexpectE,(_ZN34_INTERNAL_f0ded0c4_4_k_cu_51705ddd6thrust24THRUST_300001_SM_1000_NS8cuda_cub3parE - _ZN34_INTERNAL_f0ded0c4_4_k_cu_51705ddd4cuda3std3__48unexpectE)
_ZN34_INTERNAL_f0ded0c4_4_k_cu_51705ddd4cuda3std3__48unexpectE:
	.zero		1
	.type		_ZN34_INTERNAL_f0ded0c4_4_k_cu_51705ddd6thrust24THRUST_300001_SM_1000_NS8cuda_cub3parE,@object
	.size		_ZN34_INTERNAL_f0ded0c4_4_k_cu_51705ddd6thrust24THRUST_300001_SM_1000_NS8cuda_cub3parE,(.L_29 - _ZN34_INTERNAL_f0ded0c4_4_k_cu_51705ddd6thrust24THRUST_300001_SM_1000_NS8cuda_cub3parE)
_ZN34_INTERNAL_f0ded0c4_4_k_cu_51705ddd6thrust24THRUST_300001_SM_1000_NS8cuda_cub3parE:
	.zero		1
.L_29:


//--------------------- .nv.shared._ZN3cub18CUB_300001_SM_10006detail10radix_sort33DeviceRadixSortExclusiveSumKernelINS1_5radix10policy_hubIffyE10Policy1000EyEEvPT0_ --------------------------
	.section	.nv.shared._ZN3cub18CUB_300001_SM_10006detail10radix_sort33DeviceRadixSortExclusiveSumKernelINS1_5radix10policy_hubIffyE10Policy1000EyEEvPT0_,"aw",@nobits
	.sectionflags	@""
	.align	16
.nv.shared._ZN3cub18CUB_300001_SM_10006detail10radix_sort33DeviceRadixSortExclusiveSumKernelINS1_5radix10policy_hubIffyE10Policy1000EyEEvPT0_:
	.zero		3360


//--------------------- .nv.shared._ZN3cub18CUB_300001_SM_10006detail10radix_sort30DeviceRadixSortHistogramKernelINS1_5radix10policy_hubIffyE10Policy1000ELNS0_9SortOrderE1EfyNS1_21identity_decomposer_tEEEvPT2_PKT1_SA_iiT3_ --------------------------
	.section	.nv.shared._ZN3cub18CUB_300001_SM_10006detail10radix_sort30DeviceRadixSortHistogramKernelINS1_5radix10policy_hubIffyE10Policy1000ELNS0_9SortOrderE1EfyNS1_21identity_decomposer_tEEEvPT2_PKT1_SA_iiT3_,"aw",@nobits
	.sectionflags	@""
	.align	4
.nv.shared._ZN3cub18CUB_300001_SM_10006detail10radix_sort30DeviceRadixSortHistogramKernelINS1_5radix10policy_hubIffyE10Policy1000ELNS0_9SortOrderE1EfyNS1_21identity_decomposer_tEEEvPT2_PKT1_SA_iiT3_:
	.zero		5120


//--------------------- .nv.shared._ZN3cub18CUB_300001_SM_10006detail10radix_sort31DeviceRadixSortSingleTileKernelINS1_5radix10policy_hubIffyE10Policy1000ELNS0_9SortOrderE1EffyNS1_21identity_decomposer_tEEEvPKT1_PSA_PKT2_PSE_T3_iiT4_ --------------------------
	.section	.nv.shared._ZN3cub18CUB_300001_SM_10006detail10radix_sort31DeviceRadixSortSingleTileKernelINS1_5radix10policy_hubIffyE10Policy1000ELNS0_9SortOrderE1EffyNS1_21identity_decomposer_tEEEvPKT1_PSA_PKT2_PSE_T3_iiT4_,"aw",@nobits
	.sectionflags	@""
	.align	16
.nv.shared._ZN3cub18CUB_300001_SM_10006detail10radix_sort31DeviceRadixSortSingleTileKernelINS1_5radix10policy_hubIffyE10Policy1000ELNS0_9SortOrderE1EffyNS1_21identity_decomposer_tEEEvPKT1_PSA_PKT2_PSE_T3_iiT4_:
	.zero		34880


//--------------------- .nv.shared._ZN3cub18CUB_300001_SM_10006detail10radix_sort29DeviceRadixSortOnesweepKernelINS1_5radix10policy_hubIfiyE10Policy1000ELNS0_9SortOrderE1EfiyiiNS1_21identity_decomposer_tEEEvPT5_SB_PT3_PKSC_PT1_PKSG_PT2_PKSK_T4_iiT6_ --------------------------
	.section	.nv.shared._ZN3cub18CUB_300001_SM_10006detail10radix_sort29DeviceRadixSortOnesweepKernelINS1_5radix10policy_hubIfiyE10Policy1000ELNS0_9SortOrderE1EfiyiiNS1_21identity_decomposer_tEEEvPT5_SB_PT3_PKSC_PT1_PKSG_PT2_PKSK_T4_iiT6_,"aw",@nobits
	.sectionflags	@""
	.align	16
.nv.shared._ZN3cub18CUB_300001_SM_10006detail10radix_sort29DeviceRadixSortOnesweepKernelINS1_5radix10policy_hubIfiyE10Policy1000ELNS0_9SortOrderE1EfiyiiNS1_21identity_decomposer_tEEEvPT5_SB_PT3_PKSC_PT1_PKSG_PT2_PKSK_T4_iiT6_:
	.zero		29184


//--------------------- .nv.shared._ZN3cub18CUB_300001_SM_10006detail10radix_sort33DeviceRadixSortExclusiveSumKernelINS1_5radix10policy_hubIfiyE10Policy1000EyEEvPT0_ --------------------------
	.section	.nv.shared._ZN3cub18CUB_300001_SM_10006detail10radix_sort33DeviceRadixSortExclusiveSumKernelINS1_5radix10policy_hubIfiyE10Policy1000EyEEvPT0_,"aw",@nobits
	.sectionflags	@""
	.align	16
.nv.shared._ZN3cub18CUB_300001_SM_10006detail10radix_sort33DeviceRadixSortExclusiveSumKernelINS1_5radix10policy_hubIfiyE10Policy1000EyEEvPT0_:
	.zero		3360


//--------------------- .nv.shared._ZN3cub18CUB_300001_SM_10006detail10radix_sort30DeviceRadixSortHistogramKernelINS1_5radix10policy_hubIfiyE10Policy1000ELNS0_9SortOrderE1EfyNS1_21identity_decomposer_tEEEvPT2_PKT1_SA_iiT3_ --------------------------
	.section	.nv.shared._ZN3cub18CUB_300001_SM_10006detail10radix_sort30DeviceRadixSortHistogramKernelINS1_5radix10policy_hubIfiyE10Policy1000ELNS0_9SortOrderE1EfyNS1_21identity_decomposer_tEEEvPT2_PKT1_SA_iiT3_,"aw",@nobits
	.sectionflags	@""
	.align	4
.nv.shared._ZN3cub18CUB_300001_SM_10006detail10radix_sort30DeviceRadixSortHistogramKernelINS1_5radix10policy_hubIfiyE10Policy1000ELNS0_9SortOrderE1EfyNS1_21identity_decomposer_tEEEvPT2_PKT1_SA_iiT3_:
	.zero		5120


//--------------------- .nv.shared._ZN3cub18CUB_300001_SM_10006detail10radix_sort31DeviceRadixSortSingleTileKernelINS1_5radix10policy_hubIfiyE10Policy1000ELNS0_9SortOrderE1EfiyNS1_21identity_decomposer_tEEEvPKT1_PSA_PKT2_PSE_T3_iiT4_ --------------------------
	.section	.nv.shared._ZN3cub18CUB_300001_SM_10006detail10radix_sort31DeviceRadixSortSingleTileKernelINS1_5radix10policy_hubIfiyE10Policy1000ELNS0_9SortOrderE1EfiyNS1_21identity_decomposer_tEEEvPKT1_PSA_PKT2_PSE_T3_iiT4_,"aw",@nobits
	.sectionflags	@""
	.align	16
.nv.shared._ZN3cub18CUB_300001_SM_10006detail10radix_sort31DeviceRadixSortSingleTileKernelINS1_5radix10policy_hubIfiyE10Policy1000ELNS0_9SortOrderE1EfiyNS1_21identity_decomposer_tEEEvPKT1_PSA_PKT2_PSE_T3_iiT4_:
	.zero		34880


//--------------------- .nv.shared._ZN3cub18CUB_300001_SM_10006detail6reduce28DeviceReduceSingleTileKernelINS2_10policy_hubIlyN4cuda3std3__44plusIlEEE10Policy1000EPlSC_iS9_llNS7_10__identityEEEvT0_T1_T2_T3_T4_T6_ --------------------------
	.section	.nv.shared._ZN3cub18CUB_300001_SM_10006detail6reduce28DeviceReduceSingleTileKernelINS2_10policy_hubIlyN4cuda3std3__44plusIlEEE10Policy1000EPlSC_iS9_llNS7_10__identityEEEvT0_T1_T2_T3_T4_T6_,"aw",@nobits
	.sectionflags	@""
	.align	8
.nv.shared._ZN3cub18CUB_300001_SM_10006detail6reduce28DeviceReduceSingleTileKernelINS2_10policy_hubIlyN4cuda3std3__44plusIlEEE10Policy1000EPlSC_iS9_llNS7_10__identityEEEvT0_T1_T2_T3_T4_T6_:
	.zero		1176


//--------------------- .nv.shared._ZN3cub18CUB_300001_SM_10006detail6reduce18DeviceReduceKernelINS2_10policy_hubIlyN4cuda3std3__44plusIlEEE10Policy1000EN6thrust24THRUST_300001_SM_1000_NS18transform_iteratorINSD_6detail14equal_to_valueIiEENSF_15normal_iteratorINSD_10device_ptrIiEEEEllEEyS9_lNS7_10__identityEEEvT0_PT3_T1_NS0_13GridEvenShareISR_EET2_T4_ --------------------------
	.section	.nv.shared._ZN3cub18CUB_300001_SM_10006detail6reduce18DeviceReduceKernelINS2_10policy_hubIlyN4cuda3std3__44plusIlEEE10Policy1000EN6thrust24THRUST_300001_SM_1000_NS18transform_iteratorINSD_6detail14equal_to_valueIiEENSF_15normal_iteratorINSD_10device_ptrIiEEEEllEEyS9_lNS7_10__identityEEEvT0_PT3_T1_NS0_13GridEvenShareISR_EET2_T4_,"aw",@nobits
	.sectionflags	@""
	.align	8
.nv.shared._ZN3cub18CUB_300001_SM_10006detail6reduce18DeviceReduceKernelINS2_10policy_hubIlyN4cuda3std3__44plusIlEEE10Policy1000EN6thrust24THRUST_300001_SM_1000_NS18transform_iteratorINSD_6detail14equal_to_valueIiEENSF_15normal_iteratorINSD_10device_ptrIiEEEEllEEyS9_lNS7_10__identityEEEvT0_PT3_T1_NS0_13GridEvenShareISR_EET2_T4_:
	.zero		1176


//--------------------- .nv.shared._ZN3cub18CUB_300001_SM_10006detail6reduce28DeviceReduceSingleTileKernelINS2_10policy_hubIlyN4cuda3std3__44plusIlEEE10Policy1000EN6thrust24THRUST_300001_SM_1000_NS18transform_iteratorINSD_6detail14equal_to_valueIiEENSF_15normal_iteratorINSD_10device_ptrIiEEEEllEEPlyS9_llNS7_10__identityEEEvT0_T1_T2_T3_T4_T6_ --------------------------
	.section	.nv.shared._ZN3cub18CUB_300001_SM_10006detail6reduce28DeviceReduceSingleTileKernelINS2_10policy_hubIlyN4cuda3std3__44plusIlEEE10Policy1000EN6thrust24THRUST_300001_SM_1000_NS18transform_iteratorINSD_6detail14equal_to_valueIiEENSF_15normal_iteratorINSD_10device_ptrIiEEEEllEEPlyS9_llNS7_10__identityEEEvT0_T1_T2_T3_T4_T6_,"aw",@nobits
	.sectionflags	@""
	.align	8
.nv.shared._ZN3cub18CUB_300001_SM_10006detail6reduce28DeviceReduceSingleTileKernelINS2_10policy_hubIlyN4cuda3std3__44plusIlEEE10Policy1000EN6thrust24THRUST_300001_SM_1000_NS18transform_iteratorINSD_6detail14equal_to_valueIiEENSF_15normal_iteratorINSD_10device_ptrIiEEEEllEEPlyS9_llNS7_10__identityEEEvT0_T1_T2_T3_T4_T6_:
	.zero		1176


//--------------------- .nv.shared._ZN3cub18CUB_300001_SM_10006detail6reduce28DeviceReduceSingleTileKernelINS2_10policy_hubIljN4cuda3std3__44plusIlEEE10Policy1000EPlSC_iS9_llNS7_10__identityEEEvT0_T1_T2_T3_T4_T6_ --------------------------
	.section	.nv.shared._ZN3cub18CUB_300001_SM_10006detail6reduce28DeviceReduceSingleTileKernelINS2_10policy_hubIljN4cuda3std3__44plusIlEEE10Policy1000EPlSC_iS9_llNS7_10__identityEEEvT0_T1_T2_T3_T4_T6_,"aw",@nobits
	.sectionflags	@""
	.align	8
.nv.shared._ZN3cub18CUB_300001_SM_10006detail6reduce28DeviceReduceSingleTileKernelINS2_10policy_hubIljN4cuda3std3__44plusIlEEE10Policy1000EPlSC_iS9_llNS7_10__identityEEEvT0_T1_T2_T3_T4_T6_:
	.zero		1176


//--------------------- .nv.shared._ZN3cub18CUB_300001_SM_10006detail6reduce18DeviceReduceKernelINS2_10policy_hubIljN4cuda3std3__44plusIlEEE10Policy1000EN6thrust24THRUST_300001_SM_1000_NS18transform_iteratorINSD_6detail14equal_to_valueIiEENSF_15normal_iteratorINSD_10device_ptrIiEEEEllEEjS9_lNS7_10__identityEEEvT0_PT3_T1_NS0_13GridEvenShareISR_EET2_T4_ --------------------------
	.section	.nv.shared._ZN3cub18CUB_300001_SM_10006detail6reduce18DeviceReduceKernelINS2_10policy_hubIljN4cuda3std3__44plusIlEEE10Policy1000EN6thrust24THRUST_300001_SM_1000_NS18transform_iteratorINSD_6detail14equal_to_valueIiEENSF_15normal_iteratorINSD_10device_ptrIiEEEEllEEjS9_lNS7_10__identityEEEvT0_PT3_T1_NS0_13GridEvenShareISR_EET2_T4_,"aw",@nobits
	.sectionflags	@""
	.align	8
.nv.shared._ZN3cub18CUB_300001_SM_10006detail6reduce18DeviceReduceKernelINS2_10policy_hubIljN4cuda3std3__44plusIlEEE10Policy1000EN6thrust24THRUST_300001_SM_1000_NS18transform_iteratorINSD_6detail14equal_to_valueIiEENSF_15normal_iteratorINSD_10device_ptrIiEEEEllEEjS9_lNS7_10__identityEEEvT0_PT3_T1_NS0_13GridEvenShareISR_EET2_T4_:
	.zero		1176


//--------------------- .nv.shared._ZN3cub18CUB_300001_SM_10006detail6reduce28DeviceReduceSingleTileKernelINS2_10policy_hubIljN4cuda3std3__44plusIlEEE10Policy1000EN6thrust24THRUST_300001_SM_1000_NS18transform_iteratorINSD_6detail14equal_to_valueIiEENSF_15normal_iteratorINSD_10device_ptrIiEEEEllEEPljS9_llNS7_10__identityEEEvT0_T1_T2_T3_T4_T6_ --------------------------
	.section	.nv.shared._ZN3cub18CUB_300001_SM_10006detail6reduce28DeviceReduceSingleTileKernelINS2_10policy_hubIljN4cuda3std3__44plusIlEEE10Policy1000EN6thrust24THRUST_300001_SM_1000_NS18transform_iteratorINSD_6detail14equal_to_valueIiEENSF_15normal_iteratorINSD_10device_ptrIiEEEEllEEPljS9_llNS7_10__identityEEEvT0_T1_T2_T3_T4_T6_,"aw",@nobits
	.sectionflags	@""
	.align	8
.nv.shared._ZN3cub18CUB_300001_SM_10006detail6reduce28DeviceReduceSingleTileKernelINS2_10policy_hubIljN4cuda3std3__44plusIlEEE10Policy1000EN6thrust24THRUST_300001_SM_1000_NS18transform_iteratorINSD_6detail14equal_to_valueIiEENSF_15normal_iteratorINSD_10device_ptrIiEEEEllEEPljS9_llNS7_10__identityEEEvT0_T1_T2_T3_T4_T6_:
	.zero		1176


//--------------------- .nv.constant0._ZN3cub18CUB_300001_SM_10006detail10radix_sort29DeviceRadixSortOnesweepKernelINS1_5radix10policy_hubIffyE10Policy1000ELNS0_9SortOrderE1EffyiiNS1_21identity_decomposer_tEEEvPT5_SB_PT3_PKSC_PT1_PKSG_PT2_PKSK_T4_iiT6_ --------------------------
	.section	.nv.constant0._ZN3cub18CUB_300001_SM_10006detail10radix_sort29DeviceRadixSortOnesweepKernelINS1_5radix10policy_hubIffyE10Policy1000ELNS0_9SortOrderE1EffyiiNS1_21identity_decomposer_tEEEvPT5_SB_PT3_PKSC_PT1_PKSG_PT2_PKSK_T4_iiT6_,"a",@progbits
	.sectionflags	@""
	.align	4
.nv.constant0._ZN3cub18CUB_300001_SM_10006detail10radix_sort29DeviceRadixSortOnesweepKernelINS1_5radix10policy_hubIffyE10Policy1000ELNS0_9SortOrderE1EffyiiNS1_21identity_decomposer_tEEEvPT5_SB_PT3_PKSC_PT1_PKSG_PT2_PKSK_T4_iiT6_:
	.zero		973


//--------------------- .nv.constant0._ZN3cub18CUB_300001_SM_10006detail10radix_sort33DeviceRadixSortExclusiveSumKernelINS1_5radix10policy_hubIffyE10Policy1000EyEEvPT0_ --------------------------
	.section	.nv.constant0._ZN3cub18CUB_300001_SM_10006detail10radix_sort33DeviceRadixSortExclusiveSumKernelINS1_5radix10policy_hubIffyE10Policy1000EyEEvPT0_,"a",@progbits
	.sectionflags	@""
	.align	4
.nv.constant0._ZN3cub18CUB_300001_SM_10006detail10radix_sort33DeviceRadixSortExclusiveSumKernelINS1_5radix10policy_hubIffyE10Policy1000EyEEvPT0_:
	.zero		904


//--------------------- .nv.constant0._ZN3cub18CUB_300001_SM_10006detail10radix_sort30DeviceRadixSortHistogramKernelINS1_5radix10policy_hubIffyE10Policy1000ELNS0_9SortOrderE1EfyNS1_21identity_decomposer_tEEEvPT2_PKT1_SA_iiT3_ --------------------------
	.section	.nv.constant0._ZN3cub18CUB_300001_SM_10006detail10radix_sort30DeviceRadixSortHistogramKernelINS1_5radix10policy_hubIffyE10Policy1000ELNS0_9SortOrderE1EfyNS1_21identity_decomposer_tEEEvPT2_PKT1_SA_iiT3_,"a",@progbits
	.sectionflags	@""
	.align	4
.nv.constant0._ZN3cub18CUB_300001_SM_10006detail10radix_sort30DeviceRadixSortHistogramKernelINS1_5radix10policy_hubIffyE10Policy1000ELNS0_9SortOrderE1EfyNS1_21identity_decomposer_tEEEvPT2_PKT1_SA_iiT3_:
	.zero		929


//--------------------- .nv.constant0._ZN3cub18CUB_300001_SM_10006detail10radix_sort31DeviceRadixSortSingleTileKernelINS1_5radix10policy_hubIffyE10Policy1000ELNS0_9SortOrderE1EffyNS1_21identity_decomposer_tEEEvPKT1_PSA_PKT2_PSE_T3_iiT4_ --------------------------
	.section	.nv.constant0._ZN3cub18CUB_300001_SM_10006detail10radix_sort31DeviceRadixSortSingleTileKernelINS1_5radix10policy_hubIffyE10Policy1000ELNS0_9SortOrderE1EffyNS1_21identity_decomposer_tEEEvPKT1_PSA_PKT2_PSE_T3_iiT4_,"a",@progbits
	.sectionflags	@""
	.align	4
.nv.constant0._ZN3cub18CUB_300001_SM_10006detail10radix_sort31DeviceRadixSortSingleTileKernelINS1_5radix10policy_hubIffyE10Policy1000ELNS0_9SortOrderE1EffyNS1_21identity_decomposer_tEEEvPKT1_PSA_PKT2_PSE_T3_iiT4_:
	.zero		945


//--------------------- .nv.constant0._ZN3cub18CUB_300001_SM_10006detail10radix_sort29DeviceRadixSortOnesweepKernelINS1_5radix10policy_hubIfiyE10Policy1000ELNS0_9SortOrderE1EfiyiiNS1_21identity_decomposer_tEEEvPT5_SB_PT3_PKSC_PT1_PKSG_PT2_PKSK_T4_iiT6_ --------------------------
	.section	.nv.constant0._ZN3cub18CUB_300001_SM_10006detail10radix_sort29DeviceRadixSortOnesweepKernelINS1_5radix10policy_hubIfiyE10Policy1000ELNS0_9SortOrderE1EfiyiiNS1_21identity_decomposer_tEEEvPT5_SB_PT3_PKSC_PT1_PKSG_PT2_PKSK_T4_iiT6_,"a",@progbits
	.sectionflags	@""
	.align	4
.nv.constant0._ZN3cub18CUB_300001_SM_10006detail10radix_sort29DeviceRadixSortOnesweepKernelINS1_5radix10policy_hubIfiyE10Policy1000ELNS0_9SortOrderE1EfiyiiNS1_21identity_decomposer_tEEEvPT5_SB_PT3_PKSC_PT1_PKSG_PT2_PKSK_T4_iiT6_:
	.zero		973


//--------------------- .nv.constant0._ZN3cub18CUB_300001_SM_10006detail10radix_sort33DeviceRadixSortExclusiveSumKernelINS1_5radix10policy_hubIfiyE10Policy1000EyEEvPT0_ --------------------------
	.section	.nv.constant0._ZN3cub18CUB_300001_SM_10006detail10radix_sort33DeviceRadixSortExclusiveSumKernelINS1_5radix10policy_hubIfiyE10Policy1000EyEEvPT0_,"a",@progbits
	.sectionflags	@""
	.align	4
.nv.constant0._ZN3cub18CUB_300001_SM_10006detail10radix_sort33DeviceRadixSortExclusiveSumKernelINS1_5radix10policy_hubIfiyE10Policy1000EyEEvPT0_:
	.zero		904


//--------------------- .nv.constant0._ZN3cub18CUB_300001_SM_10006detail10radix_sort30DeviceRadixSortHistogramKernelINS1_5radix10policy_hubIfiyE10Policy1000ELNS0_9SortOrderE1EfyNS1_21identity_decomposer_tEEEvPT2_PKT1_SA_iiT3_ --------------------------
	.section	.nv.constant0._ZN3cub18CUB_300001_SM_10006detail10radix_sort30DeviceRadixSortHistogramKernelINS1_5radix10policy_hubIfiyE10Policy1000ELNS0_9SortOrderE1EfyNS1_21identity_decomposer_tEEEvPT2_PKT1_SA_iiT3_,"a",@progbits
	.sectionflags	@""
	.align	4
.nv.constant0._ZN3cub18CUB_300001_SM_10006detail10radix_sort30DeviceRadixSortHistogramKernelINS1_5radix10policy_hubIfiyE10Policy1000ELNS0_9SortOrderE1EfyNS1_21identity_decomposer_tEEEvPT2_PKT1_SA_iiT3_:
	.zero		929


//--------------------- .nv.constant0._ZN3cub18CUB_300001_SM_10006detail10radix_sort31DeviceRadixSortSingleTileKernelINS1_5radix10policy_hubIfiyE10Policy1000ELNS0_9SortOrderE1EfiyNS1_21identity_decomposer_tEEEvPKT1_PSA_PKT2_PSE_T3_iiT4_ --------------------------
	.section	.nv.constant0._ZN3cub18CUB_300001_SM_10006detail10radix_sort31DeviceRadixSortSingleTileKernelINS1_5radix10policy_hubIfiyE10Policy1000ELNS0_9SortOrderE1EfiyNS1_21identity_decomposer_tEEEvPKT1_PSA_PKT2_PSE_T3_iiT4_,"a",@progbits
	.sectionflags	@""
	.align	4
.nv.constant0._ZN3cub18CUB_300001_SM_10006detail10radix_sort31DeviceRadixSortSingleTileKernelINS1_5radix10policy_hubIfiyE10Policy1000ELNS0_9SortOrderE1EfiyNS1_21identity_decomposer_tEEEvPKT1_PSA_PKT2_PSE_T3_iiT4_:
	.zero		945


//--------------------- .nv.constant0._ZN3cub18CUB_300001_SM_10006detail6reduce28DeviceReduceSingleTileKernelINS2_10policy_hubIlyN4cuda3std3__44plusIlEEE10Policy1000EPlSC_iS9_llNS7_10__identityEEEvT0_T1_T2_T3_T4_T6_ --------------------------
	.section	.nv.constant0._ZN3cub18CUB_300001_SM_10006detail6reduce28DeviceReduceSingleTileKernelINS2_10policy_hubIlyN4cuda3std3__44plusIlEEE10Policy1000EPlSC_iS9_llNS7_10__identityEEEvT0_T1_T2_T3_T4_T6_,"a",@progbits
	.sectionflags	@""
	.align	4
.nv.constant0._ZN3cub18CUB_300001_SM_10006detail6reduce28DeviceReduceSingleTileKernelINS2_10policy_hubIlyN4cuda3std3__44plusIlEEE10Policy1000EPlSC_iS9_llNS7_10__identityEEEvT0_T1_T2_T3_T4_T6_:
	.zero		929


//--------------------- .nv.constant0._ZN3cub18CUB_300001_SM_10006detail6reduce18DeviceReduceKernelINS2_10policy_hubIlyN4cuda3std3__44plusIlEEE10Policy1000EN6thrust24THRUST_300001_SM_1000_NS18transform_iteratorINSD_6detail14equal_to_valueIiEENSF_15normal_iteratorINSD_10device_ptrIiEEEEllEEyS9_lNS7_10__identityEEEvT0_PT3_T1_NS0_13GridEvenShareISR_EET2_T4_ --------------------------
	.section	.nv.constant0._ZN3cub18CUB_300001_SM_10006detail6reduce18DeviceReduceKernelINS2_10policy_hubIlyN4cuda3std3__44plusIlEEE10Policy1000EN6thrust24THRUST_300001_SM_1000_NS18transform_iteratorINSD_6detail14equal_to_valueIiEENSF_15normal_iteratorINSD_10device_ptrIiEEEEllEEyS9_lNS7_10__identityEEEvT0_PT3_T1_NS0_13GridEvenShareISR_EET2_T4_,"a",@progbits
	.sectionflags	@""
	.align	4
.nv.constant0._ZN3cub18CUB_300001_SM_10006detail6reduce18DeviceReduceKernelINS2_10policy_hubIlyN4cuda3std3__44plusIlEEE10Policy1000EN6thrust24THRUST_300001_SM_1000_NS18transform_iteratorINSD_6detail14equal_to_valueIiEENSF_15normal_iteratorINSD_10device_ptrIiEEEEllEEyS9_lNS7_10__identityEEEvT0_PT3_T1_NS0_13GridEvenShareISR_EET2_T4_:
	.zero		1002


//--------------------- .nv.constant0._ZN3cub18CUB_300001_SM_10006detail6reduce28DeviceReduceSingleTileKernelINS2_10policy_hubIlyN4cuda3std3__44plusIlEEE10Policy1000EN6thrust24THRUST_300001_SM_1000_NS18transform_iteratorINSD_6detail14equal_to_valueIiEENSF_15normal_iteratorINSD_10device_ptrIiEEEEllEEPlyS9_llNS7_10__identityEEEvT0_T1_T2_T3_T4_T6_ --------------------------
	.section	.nv.constant0._ZN3cub18CUB_300001_SM_10006detail6reduce28DeviceReduceSingleTileKernelINS2_10policy_hubIlyN4cuda3std3__44plusIlEEE10Policy1000EN6thrust24THRUST_300001_SM_1000_NS18transform_iteratorINSD_6detail14equal_to_valueIiEENSF_15normal_iteratorINSD_10device_ptrIiEEEEllEEPlyS9_llNS7_10__identityEEEvT0_T1_T2_T3_T4_T6_,"a",@progbits
	.sectionflags	@""
	.align	4
.nv.constant0._ZN3cub18CUB_300001_SM_10006detail6reduce28DeviceReduceSingleTileKernelINS2_10policy_hubIlyN4cuda3std3__44plusIlEEE10Policy1000EN6thrust24THRUST_300001_SM_1000_NS18transform_iteratorINSD_6detail14equal_to_valueIiEENSF_15normal_iteratorINSD_10device_ptrIiEEEEllEEPlyS9_llNS7_10__identityEEEvT0_T1_T2_T3_T4_T6_:
	.zero		945


//--------------------- .nv.constant0._ZN3cub18CUB_300001_SM_10006detail6reduce28DeviceReduceSingleTileKernelINS2_10policy_hubIljN4cuda3std3__44plusIlEEE10Policy1000EPlSC_iS9_llNS7_10__identityEEEvT0_T1_T2_T3_T4_T6_ --------------------------
	.section	.nv.constant0._ZN3cub18CUB_300001_SM_10006detail6reduce28DeviceReduceSingleTileKernelINS2_10policy_hubIljN4cuda3std3__44plusIlEEE10Policy1000EPlSC_iS9_llNS7_10__identityEEEvT0_T1_T2_T3_T4_T6_,"a",@progbits
	.sectionflags	@""
	.align	4
.nv.constant0._ZN3cub18CUB_300001_SM_10006detail6reduce28DeviceReduceSingleTileKernelINS2_10policy_hubIljN4cuda3std3__44plusIlEEE10Policy1000EPlSC_iS9_llNS7_10__identityEEEvT0_T1_T2_T3_T4_T6_:
	.zero		929


//--------------------- .nv.constant0._ZN3cub18CUB_300001_SM_10006detail6reduce18DeviceReduceKernelINS2_10policy_hubIljN4cuda3std3__44plusIlEEE10Policy1000EN6thrust24THRUST_300001_SM_1000_NS18transform_iteratorINSD_6detail14equal_to_valueIiEENSF_15normal_iteratorINSD_10device_ptrIiEEEEllEEjS9_lNS7_10__identityEEEvT0_PT3_T1_NS0_13GridEvenShareISR_EET2_T4_ --------------------------
	.section	.nv.constant0._ZN3cub18CUB_300001_SM_10006detail6reduce18DeviceReduceKernelINS2_10policy_hubIljN4cuda3std3__44plusIlEEE10Policy1000EN6thrust24THRUST_300001_SM_1000_NS18transform_iteratorINSD_6detail14equal_to_valueIiEENSF_15normal_iteratorINSD_10device_ptrIiEEEEllEEjS9_lNS7_10__identityEEEvT0_PT3_T1_NS0_13GridEvenShareISR_EET2_T4_,"a",@progbits
	.sectionflags	@""
	.align	4
.nv.constant0._ZN3cub18CUB_300001_SM_10006detail6reduce18DeviceReduceKernelINS2_10policy_hubIljN4cuda3std3__44plusIlEEE10Policy1000EN6thrust24THRUST_300001_SM_1000_NS18transform_iteratorINSD_6detail14equal_to_valueIiEENSF_15normal_iteratorINSD_10device_ptrIiEEEEllEEjS9_lNS7_10__identityEEEvT0_PT3_T1_NS0_13GridEvenShareISR_EET2_T4_:
	.zero		966


//--------------------- .nv.constant0._ZN3cub18CUB_300001_SM_10006detail6reduce28DeviceReduceSingleTileKernelINS2_10policy_hubIljN4cuda3std3__44plusIlEEE10Policy1000EN6thrust24THRUST_300001_SM_1000_NS18transform_iteratorINSD_6detail14equal_to_valueIiEENSF_15normal_iteratorINSD_10device_ptrIiEEEEllEEPljS9_llNS7_10__identityEEEvT0_T1_T2_T3_T4_T6_ --------------------------
	.section	.nv.constant0._ZN3cub18CUB_300001_SM_10006detail6reduce28DeviceReduceSingleTileKernelINS2_10policy_hubIljN4cuda3std3__44plusIlEEE10Policy1000EN6thrust24THRUST_300001_SM_1000_NS18transform_iteratorINSD_6detail14equal_to_valueIiEENSF_15normal_iteratorINSD_10device_ptrIiEEEEllEEPljS9_llNS7_10__identityEEEvT0_T1_T2_T3_T4_T6_,"a",@progbits
	.sectionflags	@""
	.align	4
.nv.constant0._ZN3cub18CUB_300001_SM_10006detail6reduce28DeviceReduceSingleTileKernelINS2_10policy_hubIljN4cuda3std3__44plusIlEEE10Policy1000EN6thrust24THRUST_300001_SM_1000_NS18transform_iteratorINSD_6detail14equal_to_valueIiEENSF_15normal_iteratorINSD_10device_ptrIiEEEEllEEPljS9_llNS7_10__identityEEEvT0_T1_T2_T3_T4_T6_:
	.zero		937


//--------------------- .nv.constant0._ZN3cub18CUB_300001_SM_10006detail8for_each13static_kernelINS2_12policy_hub_t12policy_500_tElN6thrust24THRUST_300001_SM_1000_NS8cuda_cub10__tabulate7functorINS7_6detail15normal_iteratorINS7_10device_ptrIiEEEENS7_6system6detail7generic6detail22compute_sequence_valueIivEElEEEEvT0_T1_ --------------------------
	.section	.nv.constant0._ZN3cub18CUB_300001_SM_10006detail8for_each13static_kernelINS2_12policy_hub_t12policy_500_tElN6thrust24THRUST_300001_SM_1000_NS8cuda_cub10__tabulate7functorINS7_6detail15normal_iteratorINS7_10device_ptrIiEEEENS7_6system6detail7generic6detail22compute_sequence_valueIivEElEEEEvT0_T1_,"a",@progbits
	.sectionflags	@""
	.align	4
.nv.constant0._ZN3cub18CUB_300001_SM_10006detail8for_each13static_kernelINS2_12policy_hub_t12policy_500_tElN6thrust24THRUST_300001_SM_1000_NS8cuda_cub10__tabulate7functorINS7_6detail15normal_iteratorINS7_10device_ptrIiEEEENS7_6system6detail7generic6detail22compute_sequence_valueIivEElEEEEvT0_T1_:
	.zero		920


//--------------------- .nv.constant0._ZN3cub18CUB_300001_SM_10006detail8for_each13static_kernelINS2_12policy_hub_t12policy_500_tEmN6thrust24THRUST_300001_SM_1000_NS8cuda_cub20__uninitialized_fill7functorINS7_10device_ptrIiEEiEEEEvT0_T1_ --------------------------
	.section	.nv.constant0._ZN3cub18CUB_300001_SM_10006detail8for_each13static_kernelINS2_12policy_hub_t12policy_500_tEmN6thrust24THRUST_300001_SM_1000_NS8cuda_cub20__uninitialized_fill7functorINS7_10device_ptrIiEEiEEEEvT0_T1_,"a",@progbits
	.sectionflags	@""
	.align	4
.nv.constant0._ZN3cub18CUB_300001_SM_10006detail8for_each13static_kernelINS2_12policy_hub_t12policy_500_tEmN6thrust24THRUST_300001_SM_1000_NS8cuda_cub20__uninitialized_fill7functorINS7_10device_ptrIiEEiEEEEvT0_T1_:
	.zero		920


//--------------------- .nv.constant0._ZN3cub18CUB_300001_SM_10006detail11EmptyKernelIvEEvv --------------------------
	.section	.nv.constant0._ZN3cub18CUB_300001_SM_10006detail11EmptyKernelIvEEvv,"a",@progbits
	.sectionflags	@""
	.align	4
.nv.constant0._ZN3cub18CUB_300001_SM_10006detail11EmptyKernelIvEEvv:
	.zero		896


//--------------------- .nv.constant0._Z11computerNMSPfPiS0_ifi --------------------------
	.section	.nv.constant0._Z11computerNMSPfPiS0_ifi,"a",@progbits
	.sectionflags	@""
	.align	4
.nv.constant0._Z11computerNMSPfPiS0_ifi:
	.zero		932


//--------------------- SYMBOLS --------------------------

	.type		.nv.reservedSmem.offset0,@object
	.size		.nv.reservedSmem.offset0,0x4
	.type		.nv.reservedSmem.cap,@object
	.size		.nv.reservedSmem.cap,0x4
